//
// Generated by NVIDIA NVVM Compiler
//
// Compiler Build ID: CL-36424714
// Cuda compilation tools, release 13.0, V13.0.88
// Based on NVVM 20.0.0
//

.version 9.0
.target sm_100
.address_size 64

	// .globl	_ZN3cub18CUB_300001_SM_10006detail11EmptyKernelIvEEvv
// _ZZN3cub18CUB_300001_SM_10006detail6reduce28DeviceReduceSingleTileKernelINS2_10policy_hubIij3FunIiEE10Policy1000EN6thrust24THRUST_300001_SM_1000_NS6detail15normal_iteratorINSA_10device_ptrIiEEEEPijS6_iiN4cuda3std3__410__identityEEEvT0_T1_T2_T3_T4_T6_E12temp_storage has been demoted
// _ZZN3cub18CUB_300001_SM_10006detail6reduce18DeviceReduceKernelINS2_10policy_hubIij3FunIiEE10Policy1000EN6thrust24THRUST_300001_SM_1000_NS6detail15normal_iteratorINSA_10device_ptrIiEEEEjS6_iN4cuda3std3__410__identityEEEvT0_PT3_T1_NS0_13GridEvenShareISN_EET2_T4_E12temp_storage has been demoted
// _ZZN3cub18CUB_300001_SM_10006detail6reduce28DeviceReduceSingleTileKernelINS2_10policy_hubIij3FunIiEE10Policy1000EPiS9_iS6_iiN4cuda3std3__410__identityEEEvT0_T1_T2_T3_T4_T6_E12temp_storage has been demoted
// _ZZN3cub18CUB_300001_SM_10006detail6reduce28DeviceReduceSingleTileKernelINS2_10policy_hubIiy3FunIiEE10Policy1000EN6thrust24THRUST_300001_SM_1000_NS6detail15normal_iteratorINSA_10device_ptrIiEEEEPiyS6_iiN4cuda3std3__410__identityEEEvT0_T1_T2_T3_T4_T6_E12temp_storage has been demoted
// _ZZN3cub18CUB_300001_SM_10006detail6reduce18DeviceReduceKernelINS2_10policy_hubIiy3FunIiEE10Policy1000EN6thrust24THRUST_300001_SM_1000_NS6detail15normal_iteratorINSA_10device_ptrIiEEEEyS6_iN4cuda3std3__410__identityEEEvT0_PT3_T1_NS0_13GridEvenShareISN_EET2_T4_E12temp_storage has been demoted
// _ZZN3cub18CUB_300001_SM_10006detail6reduce28DeviceReduceSingleTileKernelINS2_10policy_hubIiy3FunIiEE10Policy1000EPiS9_iS6_iiN4cuda3std3__410__identityEEEvT0_T1_T2_T3_T4_T6_E12temp_storage has been demoted
.global .align 1 .b8 _ZN33_INTERNAL_edb764a0_4_k_cu__Z3runv4cuda3std3__45__cpo5beginE[1];
.global .align 1 .b8 _ZN33_INTERNAL_edb764a0_4_k_cu__Z3runv4cuda3std3__45__cpo3endE[1];
.global .align 1 .b8 _ZN33_INTERNAL_edb764a0_4_k_cu__Z3runv4cuda3std3__45__cpo6cbeginE[1];
.global .align 1 .b8 _ZN33_INTERNAL_edb764a0_4_k_cu__Z3runv4cuda3std3__45__cpo4cendE[1];
.global .align 1 .b8 _ZN33_INTERNAL_edb764a0_4_k_cu__Z3runv4cuda3std3__45__cpo6rbeginE[1];
.global .align 1 .b8 _ZN33_INTERNAL_edb764a0_4_k_cu__Z3runv4cuda3std3__45__cpo4rendE[1];
.global .align 1 .b8 _ZN33_INTERNAL_edb764a0_4_k_cu__Z3runv4cuda3std3__45__cpo7crbeginE[1];
.global .align 1 .b8 _ZN33_INTERNAL_edb764a0_4_k_cu__Z3runv4cuda3std3__45__cpo5crendE[1];
.global .align 1 .b8 _ZN33_INTERNAL_edb764a0_4_k_cu__Z3runv4cuda3std3__435_GLOBAL__N__edb764a0_4_k_cu__Z3runv6ignoreE[1];
.global .align 1 .b8 _ZN33_INTERNAL_edb764a0_4_k_cu__Z3runv4cuda3std3__419piecewise_constructE[1];
.global .align 1 .b8 _ZN33_INTERNAL_edb764a0_4_k_cu__Z3runv4cuda3std3__48in_placeE[1];
.global .align 1 .b8 _ZN33_INTERNAL_edb764a0_4_k_cu__Z3runv4cuda3std3__420unreachable_sentinelE[1];
.global .align 1 .b8 _ZN33_INTERNAL_edb764a0_4_k_cu__Z3runv4cuda3std3__47nulloptE[1];
.global .align 1 .b8 _ZN33_INTERNAL_edb764a0_4_k_cu__Z3runv4cuda3std3__48unexpectE[1];
.global .align 1 .b8 _ZN33_INTERNAL_edb764a0_4_k_cu__Z3runv4cuda3std6ranges3__45__cpo4swapE[1];
.global .align 1 .b8 _ZN33_INTERNAL_edb764a0_4_k_cu__Z3runv4cuda3std6ranges3__45__cpo9iter_moveE[1];
.global .align 1 .b8 _ZN33_INTERNAL_edb764a0_4_k_cu__Z3runv4cuda3std6ranges3__45__cpo5beginE[1];
.global .align 1 .b8 _ZN33_INTERNAL_edb764a0_4_k_cu__Z3runv4cuda3std6ranges3__45__cpo3endE[1];
.global .align 1 .b8 _ZN33_INTERNAL_edb764a0_4_k_cu__Z3runv4cuda3std6ranges3__45__cpo6cbeginE[1];
.global .align 1 .b8 _ZN33_INTERNAL_edb764a0_4_k_cu__Z3runv4cuda3std6ranges3__45__cpo4cendE[1];
.global .align 1 .b8 _ZN33_INTERNAL_edb764a0_4_k_cu__Z3runv4cuda3std6ranges3__45__cpo7advanceE[1];
.global .align 1 .b8 _ZN33_INTERNAL_edb764a0_4_k_cu__Z3runv4cuda3std6ranges3__45__cpo9iter_swapE[1];
.global .align 1 .b8 _ZN33_INTERNAL_edb764a0_4_k_cu__Z3runv4cuda3std6ranges3__45__cpo4nextE[1];
.global .align 1 .b8 _ZN33_INTERNAL_edb764a0_4_k_cu__Z3runv4cuda3std6ranges3__45__cpo4prevE[1];
.global .align 1 .b8 _ZN33_INTERNAL_edb764a0_4_k_cu__Z3runv4cuda3std6ranges3__45__cpo4dataE[1];
.global .align 1 .b8 _ZN33_INTERNAL_edb764a0_4_k_cu__Z3runv4cuda3std6ranges3__45__cpo5cdataE[1];
.global .align 1 .b8 _ZN33_INTERNAL_edb764a0_4_k_cu__Z3runv4cuda3std6ranges3__45__cpo4sizeE[1];
.global .align 1 .b8 _ZN33_INTERNAL_edb764a0_4_k_cu__Z3runv4cuda3std6ranges3__45__cpo5ssizeE[1];
.global .align 1 .b8 _ZN33_INTERNAL_edb764a0_4_k_cu__Z3runv4cuda3std6ranges3__45__cpo8distanceE[1];
.global .align 1 .b8 _ZN33_INTERNAL_edb764a0_4_k_cu__Z3runv6thrust24THRUST_300001_SM_1000_NS8cuda_cub3parE[1];
.global .align 1 .b8 _ZN33_INTERNAL_edb764a0_4_k_cu__Z3runv6thrust24THRUST_300001_SM_1000_NS8cuda_cub10par_nosyncE[1];
.global .align 1 .b8 _ZN33_INTERNAL_edb764a0_4_k_cu__Z3runv6thrust24THRUST_300001_SM_1000_NS6system6detail10sequential3seqE[1];
.global .align 1 .b8 _ZN33_INTERNAL_edb764a0_4_k_cu__Z3runv6thrust24THRUST_300001_SM_1000_NS12placeholders2_1E[1];
.global .align 1 .b8 _ZN33_INTERNAL_edb764a0_4_k_cu__Z3runv6thrust24THRUST_300001_SM_1000_NS12placeholders2_2E[1];
.global .align 1 .b8 _ZN33_INTERNAL_edb764a0_4_k_cu__Z3runv6thrust24THRUST_300001_SM_1000_NS12placeholders2_3E[1];
.global .align 1 .b8 _ZN33_INTERNAL_edb764a0_4_k_cu__Z3runv6thrust24THRUST_300001_SM_1000_NS12placeholders2_4E[1];
.global .align 1 .b8 _ZN33_INTERNAL_edb764a0_4_k_cu__Z3runv6thrust24THRUST_300001_SM_1000_NS12placeholders2_5E[1];
.global .align 1 .b8 _ZN33_INTERNAL_edb764a0_4_k_cu__Z3runv6thrust24THRUST_300001_SM_1000_NS12placeholders2_6E[1];
.global .align 1 .b8 _ZN33_INTERNAL_edb764a0_4_k_cu__Z3runv6thrust24THRUST_300001_SM_1000_NS12placeholders2_7E[1];
.global .align 1 .b8 _ZN33_INTERNAL_edb764a0_4_k_cu__Z3runv6thrust24THRUST_300001_SM_1000_NS12placeholders2_8E[1];
.global .align 1 .b8 _ZN33_INTERNAL_edb764a0_4_k_cu__Z3runv6thrust24THRUST_300001_SM_1000_NS12placeholders2_9E[1];
.global .align 1 .b8 _ZN33_INTERNAL_edb764a0_4_k_cu__Z3runv6thrust24THRUST_300001_SM_1000_NS12placeholders3_10E[1];
.global .align 1 .b8 _ZN33_INTERNAL_edb764a0_4_k_cu__Z3runv6thrust24THRUST_300001_SM_1000_NS3seqE[1];

.visible .entry _ZN3cub18CUB_300001_SM_10006detail11EmptyKernelIvEEvv()
{


	ret;

}
	// .globl	_ZN3cub18CUB_300001_SM_10006detail8for_each13static_kernelINS2_12policy_hub_t12policy_500_tEmN6thrust24THRUST_300001_SM_1000_NS8cuda_cub20__uninitialized_fill7functorINS7_10device_ptrIiEEiEEEEvT0_T1_
.visible .entry _ZN3cub18CUB_300001_SM_10006detail8for_each13static_kernelINS2_12policy_hub_t12policy_500_tEmN6thrust24THRUST_300001_SM_1000_NS8cuda_cub20__uninitialized_fill7functorINS7_10device_ptrIiEEiEEEEvT0_T1_(
	.param .u64 _ZN3cub18CUB_300001_SM_10006detail8for_each13static_kernelINS2_12policy_hub_t12policy_500_tEmN6thrust24THRUST_300001_SM_1000_NS8cuda_cub20__uninitialized_fill7functorINS7_10device_ptrIiEEiEEEEvT0_T1__param_0,
	.param .align 8 .b8 _ZN3cub18CUB_300001_SM_10006detail8for_each13static_kernelINS2_12policy_hub_t12policy_500_tEmN6thrust24THRUST_300001_SM_1000_NS8cuda_cub20__uninitialized_fill7functorINS7_10device_ptrIiEEiEEEEvT0_T1__param_1[16]
)
.maxntid 256
{
	.reg .pred 	%p<4>;
	.reg .b16 	%rs<5>;
	.reg .b32 	%r<12>;
	.reg .b64 	%rd<16>;

	ld.param.u32 	%r3, [_ZN3cub18CUB_300001_SM_10006detail8for_each13static_kernelINS2_12policy_hub_t12policy_500_tEmN6thrust24THRUST_300001_SM_1000_NS8cuda_cub20__uninitialized_fill7functorINS7_10device_ptrIiEEiEEEEvT0_T1__param_1+8];
	ld.param.u64 	%rd4, [_ZN3cub18CUB_300001_SM_10006detail8for_each13static_kernelINS2_12policy_hub_t12policy_500_tEmN6thrust24THRUST_300001_SM_1000_NS8cuda_cub20__uninitialized_fill7functorINS7_10device_ptrIiEEiEEEEvT0_T1__param_1];
	ld.param.u64 	%rd5, [_ZN3cub18CUB_300001_SM_10006detail8for_each13static_kernelINS2_12policy_hub_t12policy_500_tEmN6thrust24THRUST_300001_SM_1000_NS8cuda_cub20__uninitialized_fill7functorINS7_10device_ptrIiEEiEEEEvT0_T1__param_0];
	mov.u32 	%r9, %ctaid.x;
	mul.wide.u32 	%rd1, %r9, 512;
	sub.s64 	%rd2, %rd5, %rd1;
	setp.lt.u64 	%p1, %rd2, 512;
	@%p1 bra 	$L__BB1_2;
	mov.u32 	%r11, %tid.x;
	cvta.to.global.u64 	%rd11, %rd4;
	cvt.u64.u32 	%rd12, %r11;
	add.s64 	%rd13, %rd1, %rd12;
	shl.b64 	%rd14, %rd13, 2;
	add.s64 	%rd15, %rd11, %rd14;
	st.global.u32 	[%rd15], %r3;
	st.global.u32 	[%rd15+1024], %r3;
	bra.uni 	$L__BB1_6;
$L__BB1_2:
	cvta.to.global.u64 	%rd6, %rd4;
	mov.u32 	%r2, %tid.x;
	cvt.u64.u32 	%rd7, %r2;
	setp.le.u64 	%p2, %rd2, %rd7;
	add.s64 	%rd8, %rd1, %rd7;
	shl.b64 	%rd9, %rd8, 2;
	add.s64 	%rd3, %rd6, %rd9;
	@%p2 bra 	$L__BB1_4;
	st.global.u32 	[%rd3], %r3;
$L__BB1_4:
	add.s32 	%r10, %r2, 256;
	cvt.u64.u32 	%rd10, %r10;
	setp.le.u64 	%p3, %rd2, %rd10;
	@%p3 bra 	$L__BB1_6;
	st.global.u32 	[%rd3+1024], %r3;
$L__BB1_6:
	ret;

}
	// .globl	_ZN3cub18CUB_300001_SM_10006detail8for_each13static_kernelINS2_12policy_hub_t12policy_500_tElN6thrust24THRUST_300001_SM_1000_NS8cuda_cub10__tabulate7functorINS7_6detail15normal_iteratorINS7_10device_ptrIiEEEENS7_6system6detail7generic6detail22compute_sequence_valueIivEElEEEEvT0_T1_
.visible .entry _ZN3cub18CUB_300001_SM_10006detail8for_each13static_kernelINS2_12policy_hub_t12policy_500_tElN6thrust24THRUST_300001_SM_1000_NS8cuda_cub10__tabulate7functorINS7_6detail15normal_iteratorINS7_10device_ptrIiEEEENS7_6system6detail7generic6detail22compute_sequence_valueIivEElEEEEvT0_T1_(
	.param .u64 _ZN3cub18CUB_300001_SM_10006detail8for_each13static_kernelINS2_12policy_hub_t12policy_500_tElN6thrust24THRUST_300001_SM_1000_NS8cuda_cub10__tabulate7functorINS7_6detail15normal_iteratorINS7_10device_ptrIiEEEENS7_6system6detail7generic6detail22compute_sequence_valueIivEElEEEEvT0_T1__param_0,
	.param .align 8 .b8 _ZN3cub18CUB_300001_SM_10006detail8for_each13static_kernelINS2_12policy_hub_t12policy_500_tElN6thrust24THRUST_300001_SM_1000_NS8cuda_cub10__tabulate7functorINS7_6detail15normal_iteratorINS7_10device_ptrIiEEEENS7_6system6detail7generic6detail22compute_sequence_valueIivEElEEEEvT0_T1__param_1[16]
)
.maxntid 256
{
	.reg .pred 	%p<4>;
	.reg .b32 	%r<18>;
	.reg .b64 	%rd<20>;

	ld.param.u64 	%rd7, [_ZN3cub18CUB_300001_SM_10006detail8for_each13static_kernelINS2_12policy_hub_t12policy_500_tElN6thrust24THRUST_300001_SM_1000_NS8cuda_cub10__tabulate7functorINS7_6detail15normal_iteratorINS7_10device_ptrIiEEEENS7_6system6detail7generic6detail22compute_sequence_valueIivEElEEEEvT0_T1__param_1];
	ld.param.u64 	%rd8, [_ZN3cub18CUB_300001_SM_10006detail8for_each13static_kernelINS2_12policy_hub_t12policy_500_tElN6thrust24THRUST_300001_SM_1000_NS8cuda_cub10__tabulate7functorINS7_6detail15normal_iteratorINS7_10device_ptrIiEEEENS7_6system6detail7generic6detail22compute_sequence_valueIivEElEEEEvT0_T1__param_0];
	ld.param.v2.u32 	{%r3, %r4}, [_ZN3cub18CUB_300001_SM_10006detail8for_each13static_kernelINS2_12policy_hub_t12policy_500_tElN6thrust24THRUST_300001_SM_1000_NS8cuda_cub10__tabulate7functorINS7_6detail15normal_iteratorINS7_10device_ptrIiEEEENS7_6system6detail7generic6detail22compute_sequence_valueIivEElEEEEvT0_T1__param_1+8];
	mov.u32 	%r5, %ctaid.x;
	mul.wide.u32 	%rd1, %r5, 512;
	sub.s64 	%rd2, %rd8, %rd1;
	setp.lt.s64 	%p1, %rd2, 512;
	@%p1 bra 	$L__BB2_2;
	mov.u32 	%r13, %tid.x;
	cvta.to.global.u64 	%rd15, %rd7;
	cvt.u64.u32 	%rd16, %r13;
	add.s64 	%rd17, %rd1, %rd16;
	cvt.u32.u64 	%r14, %rd17;
	mad.lo.s32 	%r15, %r4, %r14, %r3;
	shl.b64 	%rd18, %rd17, 2;
	add.s64 	%rd19, %rd15, %rd18;
	st.global.u32 	[%rd19], %r15;
	add.s32 	%r16, %r14, 256;
	mad.lo.s32 	%r17, %r4, %r16, %r3;
	st.global.u32 	[%rd19+1024], %r17;
	bra.uni 	$L__BB2_6;
$L__BB2_2:
	cvta.to.global.u64 	%rd3, %rd7;
	mov.u32 	%r6, %tid.x;
	cvt.s64.s32 	%rd4, %rd2;
	cvt.u64.u32 	%rd5, %r6;
	setp.le.s64 	%p2, %rd4, %rd5;
	@%p2 bra 	$L__BB2_4;
	add.s64 	%rd9, %rd1, %rd5;
	cvt.u32.u64 	%r7, %rd9;
	mad.lo.s32 	%r8, %r4, %r7, %r3;
	shl.b64 	%rd10, %rd9, 2;
	add.s64 	%rd11, %rd3, %rd10;
	st.global.u32 	[%rd11], %r8;
$L__BB2_4:
	cvt.u32.u64 	%r9, %rd5;
	add.s32 	%r10, %r9, 256;
	cvt.u64.u32 	%rd6, %r10;
	setp.le.s64 	%p3, %rd4, %rd6;
	@%p3 bra 	$L__BB2_6;
	add.s64 	%rd12, %rd1, %rd6;
	shl.b64 	%rd13, %rd12, 2;
	cvt.u32.u64 	%r11, %rd12;
	mad.lo.s32 	%r12, %r4, %r11, %r3;
	add.s64 	%rd14, %rd13, %rd3;
	st.global.u32 	[%rd14], %r12;
$L__BB2_6:
	ret;

}
	// .globl	_ZN3cub18CUB_300001_SM_10006detail6reduce28DeviceReduceSingleTileKernelINS2_10policy_hubIij3FunIiEE10Policy1000EN6thrust24THRUST_300001_SM_1000_NS6detail15normal_iteratorINSA_10device_ptrIiEEEEPijS6_iiN4cuda3std3__410__identityEEEvT0_T1_T2_T3_T4_T6_
.visible .entry _ZN3cub18CUB_300001_SM_10006detail6reduce28DeviceReduceSingleTileKernelINS2_10policy_hubIij3FunIiEE10Policy1000EN6thrust24THRUST_300001_SM_1000_NS6detail15normal_iteratorINSA_10device_ptrIiEEEEPijS6_iiN4cuda3std3__410__identityEEEvT0_T1_T2_T3_T4_T6_(
	.param .align 8 .b8 _ZN3cub18CUB_300001_SM_10006detail6reduce28DeviceReduceSingleTileKernelINS2_10policy_hubIij3FunIiEE10Policy1000EN6thrust24THRUST_300001_SM_1000_NS6detail15normal_iteratorINSA_10device_ptrIiEEEEPijS6_iiN4cuda3std3__410__identityEEEvT0_T1_T2_T3_T4_T6__param_0[8],
	.param .u64 .ptr .align 1 _ZN3cub18CUB_300001_SM_10006detail6reduce28DeviceReduceSingleTileKernelINS2_10policy_hubIij3FunIiEE10Policy1000EN6thrust24THRUST_300001_SM_1000_NS6detail15normal_iteratorINSA_10device_ptrIiEEEEPijS6_iiN4cuda3std3__410__identityEEEvT0_T1_T2_T3_T4_T6__param_1,
	.param .u32 _ZN3cub18CUB_300001_SM_10006detail6reduce28DeviceReduceSingleTileKernelINS2_10policy_hubIij3FunIiEE10Policy1000EN6thrust24THRUST_300001_SM_1000_NS6detail15normal_iteratorINSA_10device_ptrIiEEEEPijS6_iiN4cuda3std3__410__identityEEEvT0_T1_T2_T3_T4_T6__param_2,
	.param .align 1 .b8 _ZN3cub18CUB_300001_SM_10006detail6reduce28DeviceReduceSingleTileKernelINS2_10policy_hubIij3FunIiEE10Policy1000EN6thrust24THRUST_300001_SM_1000_NS6detail15normal_iteratorINSA_10device_ptrIiEEEEPijS6_iiN4cuda3std3__410__identityEEEvT0_T1_T2_T3_T4_T6__param_3[1],
	.param .u32 _ZN3cub18CUB_300001_SM_10006detail6reduce28DeviceReduceSingleTileKernelINS2_10policy_hubIij3FunIiEE10Policy1000EN6thrust24THRUST_300001_SM_1000_NS6detail15normal_iteratorINSA_10device_ptrIiEEEEPijS6_iiN4cuda3std3__410__identityEEEvT0_T1_T2_T3_T4_T6__param_4,
	.param .align 1 .b8 _ZN3cub18CUB_300001_SM_10006detail6reduce28DeviceReduceSingleTileKernelINS2_10policy_hubIij3FunIiEE10Policy1000EN6thrust24THRUST_300001_SM_1000_NS6detail15normal_iteratorINSA_10device_ptrIiEEEEPijS6_iiN4cuda3std3__410__identityEEEvT0_T1_T2_T3_T4_T6__param_5[1]
)
.maxntid 256
.minnctapersm 1
{
	.reg .pred 	%p<60>;
	.reg .b32 	%r<512>;
	.reg .b64 	%rd<84>;
	// demoted variable
	.shared .align 4 .b8 _ZZN3cub18CUB_300001_SM_10006detail6reduce28DeviceReduceSingleTileKernelINS2_10policy_hubIij3FunIiEE10Policy1000EN6thrust24THRUST_300001_SM_1000_NS6detail15normal_iteratorINSA_10device_ptrIiEEEEPijS6_iiN4cuda3std3__410__identityEEEvT0_T1_T2_T3_T4_T6_E12temp_storage[44];
	ld.param.u64 	%rd9, [_ZN3cub18CUB_300001_SM_10006detail6reduce28DeviceReduceSingleTileKernelINS2_10policy_hubIij3FunIiEE10Policy1000EN6thrust24THRUST_300001_SM_1000_NS6detail15normal_iteratorINSA_10device_ptrIiEEEEPijS6_iiN4cuda3std3__410__identityEEEvT0_T1_T2_T3_T4_T6__param_0];
	ld.param.u64 	%rd10, [_ZN3cub18CUB_300001_SM_10006detail6reduce28DeviceReduceSingleTileKernelINS2_10policy_hubIij3FunIiEE10Policy1000EN6thrust24THRUST_300001_SM_1000_NS6detail15normal_iteratorINSA_10device_ptrIiEEEEPijS6_iiN4cuda3std3__410__identityEEEvT0_T1_T2_T3_T4_T6__param_1];
	ld.param.u32 	%r104, [_ZN3cub18CUB_300001_SM_10006detail6reduce28DeviceReduceSingleTileKernelINS2_10policy_hubIij3FunIiEE10Policy1000EN6thrust24THRUST_300001_SM_1000_NS6detail15normal_iteratorINSA_10device_ptrIiEEEEPijS6_iiN4cuda3std3__410__identityEEEvT0_T1_T2_T3_T4_T6__param_2];
	ld.param.u32 	%r105, [_ZN3cub18CUB_300001_SM_10006detail6reduce28DeviceReduceSingleTileKernelINS2_10policy_hubIij3FunIiEE10Policy1000EN6thrust24THRUST_300001_SM_1000_NS6detail15normal_iteratorINSA_10device_ptrIiEEEEPijS6_iiN4cuda3std3__410__identityEEEvT0_T1_T2_T3_T4_T6__param_4];
	cvta.to.global.u64 	%rd1, %rd10;
	setp.ne.s32 	%p1, %r104, 0;
	@%p1 bra 	$L__BB3_3;
	mov.u32 	%r470, %tid.x;
	setp.ne.s32 	%p59, %r470, 0;
	@%p59 bra 	$L__BB3_60;
	st.global.u32 	[%rd1], %r105;
	bra.uni 	$L__BB3_60;
$L__BB3_3:
	cvta.to.global.u64 	%rd2, %rd9;
	setp.gt.u32 	%p2, %r104, 4095;
	@%p2 bra 	$L__BB3_35;
	mov.u32 	%r1, %tid.x;
	setp.ge.u32 	%p24, %r1, %r104;
	mov.b32 	%r487, 0;
	mov.u32 	%r477, %r1;
	@%p24 bra 	$L__BB3_6;
	mul.wide.u32 	%rd73, %r1, 4;
	add.s64 	%rd74, %rd2, %rd73;
	ld.global.u32 	%r487, [%rd74];
	add.s32 	%r477, %r1, 256;
$L__BB3_6:
	setp.ge.u32 	%p25, %r477, %r104;
	@%p25 bra 	$L__BB3_19;
	not.b32 	%r311, %r477;
	add.s32 	%r312, %r104, %r311;
	shr.u32 	%r313, %r312, 8;
	add.s32 	%r6, %r313, 1;
	and.b32  	%r7, %r6, 15;
	setp.lt.u32 	%p26, %r312, 3840;
	@%p26 bra 	$L__BB3_10;
	and.b32  	%r314, %r6, 33554416;
	neg.s32 	%r473, %r314;
	mul.wide.u32 	%rd75, %r477, 4;
	add.s64 	%rd76, %rd75, %rd2;
	add.s64 	%rd82, %rd76, 8192;
$L__BB3_9:
	.pragma "nounroll";
	ld.global.u32 	%r315, [%rd82+-8192];
	add.s32 	%r316, %r315, %r487;
	ld.global.u32 	%r317, [%rd82+-7168];
	add.s32 	%r318, %r317, %r316;
	ld.global.u32 	%r319, [%rd82+-6144];
	add.s32 	%r320, %r319, %r318;
	ld.global.u32 	%r321, [%rd82+-5120];
	add.s32 	%r322, %r321, %r320;
	ld.global.u32 	%r323, [%rd82+-4096];
	add.s32 	%r324, %r323, %r322;
	ld.global.u32 	%r325, [%rd82+-3072];
	add.s32 	%r326, %r325, %r324;
	ld.global.u32 	%r327, [%rd82+-2048];
	add.s32 	%r328, %r327, %r326;
	ld.global.u32 	%r329, [%rd82+-1024];
	add.s32 	%r330, %r329, %r328;
	ld.global.u32 	%r331, [%rd82];
	add.s32 	%r332, %r331, %r330;
	ld.global.u32 	%r333, [%rd82+1024];
	add.s32 	%r334, %r333, %r332;
	ld.global.u32 	%r335, [%rd82+2048];
	add.s32 	%r336, %r335, %r334;
	ld.global.u32 	%r337, [%rd82+3072];
	add.s32 	%r338, %r337, %r336;
	ld.global.u32 	%r339, [%rd82+4096];
	add.s32 	%r340, %r339, %r338;
	ld.global.u32 	%r341, [%rd82+5120];
	add.s32 	%r342, %r341, %r340;
	ld.global.u32 	%r343, [%rd82+6144];
	add.s32 	%r344, %r343, %r342;
	ld.global.u32 	%r345, [%rd82+7168];
	add.s32 	%r487, %r345, %r344;
	add.s32 	%r477, %r477, 4096;
	add.s32 	%r473, %r473, 16;
	add.s64 	%rd82, %rd82, 16384;
	setp.ne.s32 	%p27, %r473, 0;
	@%p27 bra 	$L__BB3_9;
$L__BB3_10:
	setp.eq.s32 	%p28, %r7, 0;
	@%p28 bra 	$L__BB3_19;
	and.b32  	%r18, %r6, 7;
	setp.lt.u32 	%p29, %r7, 8;
	@%p29 bra 	$L__BB3_13;
	mul.wide.u32 	%rd77, %r477, 4;
	add.s64 	%rd78, %rd2, %rd77;
	ld.global.u32 	%r347, [%rd78];
	add.s32 	%r348, %r347, %r487;
	ld.global.u32 	%r349, [%rd78+1024];
	add.s32 	%r350, %r349, %r348;
	ld.global.u32 	%r351, [%rd78+2048];
	add.s32 	%r352, %r351, %r350;
	ld.global.u32 	%r353, [%rd78+3072];
	add.s32 	%r354, %r353, %r352;
	ld.global.u32 	%r355, [%rd78+4096];
	add.s32 	%r356, %r355, %r354;
	ld.global.u32 	%r357, [%rd78+5120];
	add.s32 	%r358, %r357, %r356;
	ld.global.u32 	%r359, [%rd78+6144];
	add.s32 	%r360, %r359, %r358;
	ld.global.u32 	%r361, [%rd78+7168];
	add.s32 	%r487, %r361, %r360;
	add.s32 	%r477, %r477, 2048;
$L__BB3_13:
	setp.eq.s32 	%p30, %r18, 0;
	@%p30 bra 	$L__BB3_19;
	and.b32  	%r24, %r6, 3;
	setp.lt.u32 	%p31, %r18, 4;
	@%p31 bra 	$L__BB3_16;
	mul.wide.u32 	%rd79, %r477, 4;
	add.s64 	%rd80, %rd2, %rd79;
	ld.global.u32 	%r363, [%rd80];
	add.s32 	%r364, %r363, %r487;
	ld.global.u32 	%r365, [%rd80+1024];
	add.s32 	%r366, %r365, %r364;
	ld.global.u32 	%r367, [%rd80+2048];
	add.s32 	%r368, %r367, %r366;
	ld.global.u32 	%r369, [%rd80+3072];
	add.s32 	%r487, %r369, %r368;
	add.s32 	%r477, %r477, 1024;
$L__BB3_16:
	setp.eq.s32 	%p32, %r24, 0;
	@%p32 bra 	$L__BB3_19;
	mul.wide.u32 	%rd81, %r477, 4;
	add.s64 	%rd83, %rd2, %rd81;
	neg.s32 	%r485, %r24;
$L__BB3_18:
	.pragma "nounroll";
	ld.global.u32 	%r370, [%rd83];
	add.s32 	%r487, %r370, %r487;
	add.s64 	%rd83, %rd83, 1024;
	add.s32 	%r485, %r485, 1;
	setp.ne.s32 	%p33, %r485, 0;
	@%p33 bra 	$L__BB3_18;
$L__BB3_19:
	setp.lt.u32 	%p34, %r104, 256;
	@%p34 bra 	$L__BB3_25;
	// begin inline asm
	mov.u32 %r421, %laneid;
	// end inline asm
	mov.b32 	%r424, 1;
	mov.b32 	%r445, 31;
	mov.b32 	%r446, -1;
	// begin inline asm
	shfl.sync.down.b32 %r422, %r487, %r424, %r445, %r446;
	// end inline asm
	setp.gt.s32 	%p51, %r421, 30;
	selp.b32 	%r447, 0, %r422, %p51;
	add.s32 	%r428, %r447, %r487;
	mov.b32 	%r429, 2;
	// begin inline asm
	shfl.sync.down.b32 %r427, %r428, %r429, %r445, %r446;
	// end inline asm
	setp.gt.s32 	%p52, %r421, 29;
	selp.b32 	%r448, 0, %r427, %p52;
	add.s32 	%r433, %r428, %r448;
	mov.b32 	%r434, 4;
	// begin inline asm
	shfl.sync.down.b32 %r432, %r433, %r434, %r445, %r446;
	// end inline asm
	setp.gt.s32 	%p53, %r421, 27;
	selp.b32 	%r449, 0, %r432, %p53;
	add.s32 	%r438, %r433, %r449;
	mov.b32 	%r439, 8;
	// begin inline asm
	shfl.sync.down.b32 %r437, %r438, %r439, %r445, %r446;
	// end inline asm
	setp.gt.s32 	%p54, %r421, 23;
	selp.b32 	%r450, 0, %r437, %p54;
	add.s32 	%r511, %r438, %r450;
	mov.b32 	%r444, 16;
	// begin inline asm
	shfl.sync.down.b32 %r442, %r511, %r444, %r445, %r446;
	// end inline asm
	setp.gt.s32 	%p55, %r421, 15;
	@%p55 bra 	$L__BB3_23;
	add.s32 	%r511, %r511, %r442;
	setp.ne.s32 	%p56, %r421, 0;
	@%p56 bra 	$L__BB3_23;
	shr.u32 	%r451, %r1, 3;
	and.b32  	%r452, %r451, 124;
	mov.u32 	%r453, _ZZN3cub18CUB_300001_SM_10006detail6reduce28DeviceReduceSingleTileKernelINS2_10policy_hubIij3FunIiEE10Policy1000EN6thrust24THRUST_300001_SM_1000_NS6detail15normal_iteratorINSA_10device_ptrIiEEEEPijS6_iiN4cuda3std3__410__identityEEEvT0_T1_T2_T3_T4_T6_E12temp_storage;
	add.s32 	%r454, %r453, %r452;
	st.shared.u32 	[%r454+8], %r511;
$L__BB3_23:
	bar.sync 	0;
	setp.ne.s32 	%p57, %r1, 0;
	@%p57 bra 	$L__BB3_58;
	ld.shared.u32 	%r455, [_ZZN3cub18CUB_300001_SM_10006detail6reduce28DeviceReduceSingleTileKernelINS2_10policy_hubIij3FunIiEE10Policy1000EN6thrust24THRUST_300001_SM_1000_NS6detail15normal_iteratorINSA_10device_ptrIiEEEEPijS6_iiN4cuda3std3__410__identityEEEvT0_T1_T2_T3_T4_T6_E12temp_storage+12];
	add.s32 	%r456, %r455, %r511;
	ld.shared.u32 	%r457, [_ZZN3cub18CUB_300001_SM_10006detail6reduce28DeviceReduceSingleTileKernelINS2_10policy_hubIij3FunIiEE10Policy1000EN6thrust24THRUST_300001_SM_1000_NS6detail15normal_iteratorINSA_10device_ptrIiEEEEPijS6_iiN4cuda3std3__410__identityEEEvT0_T1_T2_T3_T4_T6_E12temp_storage+16];
	add.s32 	%r458, %r456, %r457;
	ld.shared.u32 	%r459, [_ZZN3cub18CUB_300001_SM_10006detail6reduce28DeviceReduceSingleTileKernelINS2_10policy_hubIij3FunIiEE10Policy1000EN6thrust24THRUST_300001_SM_1000_NS6detail15normal_iteratorINSA_10device_ptrIiEEEEPijS6_iiN4cuda3std3__410__identityEEEvT0_T1_T2_T3_T4_T6_E12temp_storage+20];
	add.s32 	%r460, %r458, %r459;
	ld.shared.u32 	%r461, [_ZZN3cub18CUB_300001_SM_10006detail6reduce28DeviceReduceSingleTileKernelINS2_10policy_hubIij3FunIiEE10Policy1000EN6thrust24THRUST_300001_SM_1000_NS6detail15normal_iteratorINSA_10device_ptrIiEEEEPijS6_iiN4cuda3std3__410__identityEEEvT0_T1_T2_T3_T4_T6_E12temp_storage+24];
	add.s32 	%r462, %r460, %r461;
	ld.shared.u32 	%r463, [_ZZN3cub18CUB_300001_SM_10006detail6reduce28DeviceReduceSingleTileKernelINS2_10policy_hubIij3FunIiEE10Policy1000EN6thrust24THRUST_300001_SM_1000_NS6detail15normal_iteratorINSA_10device_ptrIiEEEEPijS6_iiN4cuda3std3__410__identityEEEvT0_T1_T2_T3_T4_T6_E12temp_storage+28];
	add.s32 	%r464, %r462, %r463;
	ld.shared.u32 	%r465, [_ZZN3cub18CUB_300001_SM_10006detail6reduce28DeviceReduceSingleTileKernelINS2_10policy_hubIij3FunIiEE10Policy1000EN6thrust24THRUST_300001_SM_1000_NS6detail15normal_iteratorINSA_10device_ptrIiEEEEPijS6_iiN4cuda3std3__410__identityEEEvT0_T1_T2_T3_T4_T6_E12temp_storage+32];
	add.s32 	%r466, %r464, %r465;
	ld.shared.u32 	%r467, [_ZZN3cub18CUB_300001_SM_10006detail6reduce28DeviceReduceSingleTileKernelINS2_10policy_hubIij3FunIiEE10Policy1000EN6thrust24THRUST_300001_SM_1000_NS6detail15normal_iteratorINSA_10device_ptrIiEEEEPijS6_iiN4cuda3std3__410__identityEEEvT0_T1_T2_T3_T4_T6_E12temp_storage+36];
	add.s32 	%r511, %r466, %r467;
	bra.uni 	$L__BB3_58;
$L__BB3_25:
	// begin inline asm
	mov.u32 %r371, %laneid;
	// end inline asm
	and.b32  	%r397, %r1, 992;
	add.s32 	%r398, %r397, 32;
	setp.gt.u32 	%p35, %r398, %r104;
	not.b32 	%r399, %r397;
	add.s32 	%r400, %r104, %r399;
	selp.b32 	%r395, %r400, 31, %p35;
	mov.b32 	%r374, 1;
	mov.b32 	%r396, -1;
	// begin inline asm
	shfl.sync.down.b32 %r372, %r487, %r374, %r395, %r396;
	// end inline asm
	setp.lt.s32 	%p36, %r371, %r395;
	selp.b32 	%r401, %r372, 0, %p36;
	add.s32 	%r378, %r401, %r487;
	mov.b32 	%r379, 2;
	// begin inline asm
	shfl.sync.down.b32 %r377, %r378, %r379, %r395, %r396;
	// end inline asm
	add.s32 	%r402, %r371, 2;
	setp.gt.s32 	%p37, %r402, %r395;
	selp.b32 	%r403, 0, %r377, %p37;
	add.s32 	%r383, %r378, %r403;
	mov.b32 	%r384, 4;
	// begin inline asm
	shfl.sync.down.b32 %r382, %r383, %r384, %r395, %r396;
	// end inline asm
	add.s32 	%r404, %r371, 4;
	setp.gt.s32 	%p38, %r404, %r395;
	selp.b32 	%r405, 0, %r382, %p38;
	add.s32 	%r388, %r383, %r405;
	mov.b32 	%r389, 8;
	// begin inline asm
	shfl.sync.down.b32 %r387, %r388, %r389, %r395, %r396;
	// end inline asm
	add.s32 	%r406, %r371, 8;
	setp.gt.s32 	%p39, %r406, %r395;
	selp.b32 	%r407, 0, %r387, %p39;
	add.s32 	%r393, %r388, %r407;
	mov.b32 	%r394, 16;
	// begin inline asm
	shfl.sync.down.b32 %r392, %r393, %r394, %r395, %r396;
	// end inline asm
	add.s32 	%r408, %r371, 16;
	setp.gt.s32 	%p40, %r408, %r395;
	selp.b32 	%r409, 0, %r392, %p40;
	add.s32 	%r511, %r393, %r409;
	setp.ne.s32 	%p41, %r371, 0;
	@%p41 bra 	$L__BB3_27;
	shr.u32 	%r410, %r1, 3;
	and.b32  	%r411, %r410, 124;
	mov.u32 	%r412, _ZZN3cub18CUB_300001_SM_10006detail6reduce28DeviceReduceSingleTileKernelINS2_10policy_hubIij3FunIiEE10Policy1000EN6thrust24THRUST_300001_SM_1000_NS6detail15normal_iteratorINSA_10device_ptrIiEEEEPijS6_iiN4cuda3std3__410__identityEEEvT0_T1_T2_T3_T4_T6_E12temp_storage;
	add.s32 	%r413, %r412, %r411;
	st.shared.u32 	[%r413+8], %r511;
$L__BB3_27:
	bar.sync 	0;
	setp.ne.s32 	%p42, %r1, 0;
	setp.lt.u32 	%p43, %r104, 33;
	or.pred  	%p44, %p42, %p43;
	@%p44 bra 	$L__BB3_58;
	ld.shared.u32 	%r414, [_ZZN3cub18CUB_300001_SM_10006detail6reduce28DeviceReduceSingleTileKernelINS2_10policy_hubIij3FunIiEE10Policy1000EN6thrust24THRUST_300001_SM_1000_NS6detail15normal_iteratorINSA_10device_ptrIiEEEEPijS6_iiN4cuda3std3__410__identityEEEvT0_T1_T2_T3_T4_T6_E12temp_storage+12];
	add.s32 	%r511, %r414, %r511;
	setp.lt.u32 	%p45, %r104, 65;
	@%p45 bra 	$L__BB3_58;
	ld.shared.u32 	%r415, [_ZZN3cub18CUB_300001_SM_10006detail6reduce28DeviceReduceSingleTileKernelINS2_10policy_hubIij3FunIiEE10Policy1000EN6thrust24THRUST_300001_SM_1000_NS6detail15normal_iteratorINSA_10device_ptrIiEEEEPijS6_iiN4cuda3std3__410__identityEEEvT0_T1_T2_T3_T4_T6_E12temp_storage+16];
	add.s32 	%r511, %r415, %r511;
	setp.lt.u32 	%p46, %r104, 97;
	@%p46 bra 	$L__BB3_58;
	ld.shared.u32 	%r416, [_ZZN3cub18CUB_300001_SM_10006detail6reduce28DeviceReduceSingleTileKernelINS2_10policy_hubIij3FunIiEE10Policy1000EN6thrust24THRUST_300001_SM_1000_NS6detail15normal_iteratorINSA_10device_ptrIiEEEEPijS6_iiN4cuda3std3__410__identityEEEvT0_T1_T2_T3_T4_T6_E12temp_storage+20];
	add.s32 	%r511, %r416, %r511;
	setp.lt.u32 	%p47, %r104, 129;
	@%p47 bra 	$L__BB3_58;
	ld.shared.u32 	%r417, [_ZZN3cub18CUB_300001_SM_10006detail6reduce28DeviceReduceSingleTileKernelINS2_10policy_hubIij3FunIiEE10Policy1000EN6thrust24THRUST_300001_SM_1000_NS6detail15normal_iteratorINSA_10device_ptrIiEEEEPijS6_iiN4cuda3std3__410__identityEEEvT0_T1_T2_T3_T4_T6_E12temp_storage+24];
	add.s32 	%r511, %r417, %r511;
	setp.lt.u32 	%p48, %r104, 161;
	@%p48 bra 	$L__BB3_58;
	ld.shared.u32 	%r418, [_ZZN3cub18CUB_300001_SM_10006detail6reduce28DeviceReduceSingleTileKernelINS2_10policy_hubIij3FunIiEE10Policy1000EN6thrust24THRUST_300001_SM_1000_NS6detail15normal_iteratorINSA_10device_ptrIiEEEEPijS6_iiN4cuda3std3__410__identityEEEvT0_T1_T2_T3_T4_T6_E12temp_storage+28];
	add.s32 	%r511, %r418, %r511;
	setp.lt.u32 	%p49, %r104, 193;
	@%p49 bra 	$L__BB3_58;
	ld.shared.u32 	%r419, [_ZZN3cub18CUB_300001_SM_10006detail6reduce28DeviceReduceSingleTileKernelINS2_10policy_hubIij3FunIiEE10Policy1000EN6thrust24THRUST_300001_SM_1000_NS6detail15normal_iteratorINSA_10device_ptrIiEEEEPijS6_iiN4cuda3std3__410__identityEEEvT0_T1_T2_T3_T4_T6_E12temp_storage+32];
	add.s32 	%r511, %r419, %r511;
	setp.lt.u32 	%p50, %r104, 225;
	@%p50 bra 	$L__BB3_58;
	ld.shared.u32 	%r420, [_ZZN3cub18CUB_300001_SM_10006detail6reduce28DeviceReduceSingleTileKernelINS2_10policy_hubIij3FunIiEE10Policy1000EN6thrust24THRUST_300001_SM_1000_NS6detail15normal_iteratorINSA_10device_ptrIiEEEEPijS6_iiN4cuda3std3__410__identityEEEvT0_T1_T2_T3_T4_T6_E12temp_storage+36];
	add.s32 	%r511, %r420, %r511;
	bra.uni 	$L__BB3_58;
$L__BB3_35:
	mov.u32 	%r50, %tid.x;
	mul.wide.u32 	%rd11, %r50, 4;
	add.s64 	%rd12, %rd2, %rd11;
	ld.global.u32 	%r107, [%rd12];
	ld.global.u32 	%r108, [%rd12+1024];
	ld.global.u32 	%r109, [%rd12+2048];
	ld.global.u32 	%r110, [%rd12+3072];
	ld.global.u32 	%r111, [%rd12+4096];
	ld.global.u32 	%r112, [%rd12+5120];
	ld.global.u32 	%r113, [%rd12+6144];
	ld.global.u32 	%r114, [%rd12+7168];
	ld.global.u32 	%r115, [%rd12+8192];
	ld.global.u32 	%r116, [%rd12+9216];
	ld.global.u32 	%r117, [%rd12+10240];
	ld.global.u32 	%r118, [%rd12+11264];
	ld.global.u32 	%r119, [%rd12+12288];
	ld.global.u32 	%r120, [%rd12+13312];
	ld.global.u32 	%r121, [%rd12+14336];
	ld.global.u32 	%r122, [%rd12+15360];
	add.s32 	%r123, %r108, %r107;
	add.s32 	%r124, %r109, %r123;
	add.s32 	%r125, %r110, %r124;
	add.s32 	%r126, %r111, %r125;
	add.s32 	%r127, %r112, %r126;
	add.s32 	%r128, %r113, %r127;
	add.s32 	%r129, %r114, %r128;
	add.s32 	%r130, %r115, %r129;
	add.s32 	%r131, %r116, %r130;
	add.s32 	%r132, %r117, %r131;
	add.s32 	%r133, %r118, %r132;
	add.s32 	%r134, %r119, %r133;
	add.s32 	%r135, %r120, %r134;
	add.s32 	%r136, %r121, %r135;
	add.s32 	%r509, %r122, %r136;
	add.s32 	%r52, %r104, -4096;
	setp.lt.u32 	%p3, %r52, 4096;
	mov.b32 	%r491, 4096;
	@%p3 bra 	$L__BB3_39;
	mov.b32 	%r491, 4096;
$L__BB3_37:
	add.s32 	%r138, %r50, %r491;
	mul.wide.u32 	%rd13, %r138, 4;
	add.s64 	%rd14, %rd2, %rd13;
	ld.global.u32 	%r139, [%rd14];
	ld.global.u32 	%r140, [%rd14+1024];
	ld.global.u32 	%r141, [%rd14+2048];
	ld.global.u32 	%r142, [%rd14+3072];
	ld.global.u32 	%r143, [%rd14+4096];
	ld.global.u32 	%r144, [%rd14+5120];
	ld.global.u32 	%r145, [%rd14+6144];
	ld.global.u32 	%r146, [%rd14+7168];
	ld.global.u32 	%r147, [%rd14+8192];
	ld.global.u32 	%r148, [%rd14+9216];
	ld.global.u32 	%r149, [%rd14+10240];
	ld.global.u32 	%r150, [%rd14+11264];
	ld.global.u32 	%r151, [%rd14+12288];
	ld.global.u32 	%r152, [%rd14+13312];
	ld.global.u32 	%r153, [%rd14+14336];
	ld.global.u32 	%r154, [%rd14+15360];
	add.s32 	%r155, %r139, %r509;
	add.s32 	%r156, %r140, %r155;
	add.s32 	%r157, %r141, %r156;
	add.s32 	%r158, %r142, %r157;
	add.s32 	%r159, %r143, %r158;
	add.s32 	%r160, %r144, %r159;
	add.s32 	%r161, %r145, %r160;
	add.s32 	%r162, %r146, %r161;
	add.s32 	%r163, %r147, %r162;
	add.s32 	%r164, %r148, %r163;
	add.s32 	%r165, %r149, %r164;
	add.s32 	%r166, %r150, %r165;
	add.s32 	%r167, %r151, %r166;
	add.s32 	%r168, %r152, %r167;
	add.s32 	%r169, %r153, %r168;
	add.s32 	%r509, %r154, %r169;
	sub.s32 	%r170, %r104, %r491;
	setp.lt.u32 	%p4, %r170, 4096;
	@%p4 bra 	$L__BB3_53;
	add.s32 	%r491, %r491, 4096;
	setp.le.u32 	%p5, %r491, %r52;
	@%p5 bra 	$L__BB3_37;
$L__BB3_39:
	setp.le.u32 	%p6, %r104, %r491;
	sub.s32 	%r171, %r104, %r491;
	setp.ge.s32 	%p7, %r50, %r171;
	or.pred  	%p8, %p6, %p7;
	@%p8 bra 	$L__BB3_53;
	not.b32 	%r174, %r50;
	add.s32 	%r175, %r104, %r174;
	sub.s32 	%r176, %r175, %r491;
	shr.u32 	%r177, %r176, 8;
	add.s32 	%r59, %r177, 1;
	and.b32  	%r60, %r59, 15;
	setp.lt.u32 	%p9, %r176, 3840;
	mov.u32 	%r501, %r50;
	@%p9 bra 	$L__BB3_44;
	or.b32  	%r495, %r50, 2048;
	add.s32 	%r494, %r50, %r491;
	and.b32  	%r178, %r59, 33554416;
	neg.s32 	%r493, %r178;
$L__BB3_42:
	.pragma "nounroll";
	mul.wide.u32 	%rd15, %r494, 4;
	add.s64 	%rd16, %rd2, %rd15;
	ld.global.u32 	%r179, [%rd16];
	add.s32 	%r180, %r179, %r509;
	add.s32 	%r181, %r494, 256;
	mul.wide.u32 	%rd17, %r181, 4;
	add.s64 	%rd18, %rd2, %rd17;
	ld.global.u32 	%r182, [%rd18];
	add.s32 	%r183, %r182, %r180;
	add.s32 	%r184, %r494, 512;
	mul.wide.u32 	%rd19, %r184, 4;
	add.s64 	%rd20, %rd2, %rd19;
	ld.global.u32 	%r185, [%rd20];
	add.s32 	%r186, %r185, %r183;
	add.s32 	%r187, %r494, 768;
	mul.wide.u32 	%rd21, %r187, 4;
	add.s64 	%rd22, %rd2, %rd21;
	ld.global.u32 	%r188, [%rd22];
	add.s32 	%r189, %r188, %r186;
	add.s32 	%r190, %r494, 1024;
	mul.wide.u32 	%rd23, %r190, 4;
	add.s64 	%rd24, %rd2, %rd23;
	ld.global.u32 	%r191, [%rd24];
	add.s32 	%r192, %r191, %r189;
	add.s32 	%r193, %r494, 1280;
	mul.wide.u32 	%rd25, %r193, 4;
	add.s64 	%rd26, %rd2, %rd25;
	ld.global.u32 	%r194, [%rd26];
	add.s32 	%r195, %r194, %r192;
	add.s32 	%r196, %r494, 1536;
	mul.wide.u32 	%rd27, %r196, 4;
	add.s64 	%rd28, %rd2, %rd27;
	ld.global.u32 	%r197, [%rd28];
	add.s32 	%r198, %r197, %r195;
	add.s32 	%r199, %r494, 1792;
	mul.wide.u32 	%rd29, %r199, 4;
	add.s64 	%rd30, %rd2, %rd29;
	ld.global.u32 	%r200, [%rd30];
	add.s32 	%r201, %r200, %r198;
	add.s32 	%r202, %r494, 2048;
	mul.wide.u32 	%rd31, %r202, 4;
	add.s64 	%rd32, %rd2, %rd31;
	ld.global.u32 	%r203, [%rd32];
	add.s32 	%r204, %r203, %r201;
	add.s32 	%r205, %r494, 2304;
	mul.wide.u32 	%rd33, %r205, 4;
	add.s64 	%rd34, %rd2, %rd33;
	ld.global.u32 	%r206, [%rd34];
	add.s32 	%r207, %r206, %r204;
	add.s32 	%r208, %r494, 2560;
	mul.wide.u32 	%rd35, %r208, 4;
	add.s64 	%rd36, %rd2, %rd35;
	ld.global.u32 	%r209, [%rd36];
	add.s32 	%r210, %r209, %r207;
	add.s32 	%r211, %r494, 2816;
	mul.wide.u32 	%rd37, %r211, 4;
	add.s64 	%rd38, %rd2, %rd37;
	ld.global.u32 	%r212, [%rd38];
	add.s32 	%r213, %r212, %r210;
	add.s32 	%r214, %r494, 3072;
	mul.wide.u32 	%rd39, %r214, 4;
	add.s64 	%rd40, %rd2, %rd39;
	ld.global.u32 	%r215, [%rd40];
	add.s32 	%r216, %r215, %r213;
	add.s32 	%r217, %r494, 3328;
	mul.wide.u32 	%rd41, %r217, 4;
	add.s64 	%rd42, %rd2, %rd41;
	ld.global.u32 	%r218, [%rd42];
	add.s32 	%r219, %r218, %r216;
	add.s32 	%r220, %r494, 3584;
	mul.wide.u32 	%rd43, %r220, 4;
	add.s64 	%rd44, %rd2, %rd43;
	ld.global.u32 	%r221, [%rd44];
	add.s32 	%r222, %r221, %r219;
	add.s32 	%r223, %r494, 3840;
	mul.wide.u32 	%rd45, %r223, 4;
	add.s64 	%rd46, %rd2, %rd45;
	ld.global.u32 	%r224, [%rd46];
	add.s32 	%r509, %r224, %r222;
	add.s32 	%r495, %r495, 4096;
	add.s32 	%r494, %r494, 4096;
	add.s32 	%r493, %r493, 16;
	setp.ne.s32 	%p10, %r493, 0;
	@%p10 bra 	$L__BB3_42;
	add.s32 	%r501, %r495, -2048;
$L__BB3_44:
	setp.eq.s32 	%p11, %r60, 0;
	@%p11 bra 	$L__BB3_53;
	and.b32  	%r76, %r59, 7;
	setp.lt.u32 	%p12, %r60, 8;
	@%p12 bra 	$L__BB3_47;
	add.s32 	%r226, %r501, %r491;
	mul.wide.u32 	%rd47, %r226, 4;
	add.s64 	%rd48, %rd2, %rd47;
	ld.global.u32 	%r227, [%rd48];
	add.s32 	%r228, %r227, %r509;
	add.s32 	%r229, %r226, 256;
	mul.wide.u32 	%rd49, %r229, 4;
	add.s64 	%rd50, %rd2, %rd49;
	ld.global.u32 	%r230, [%rd50];
	add.s32 	%r231, %r230, %r228;
	add.s32 	%r232, %r226, 512;
	mul.wide.u32 	%rd51, %r232, 4;
	add.s64 	%rd52, %rd2, %rd51;
	ld.global.u32 	%r233, [%rd52];
	add.s32 	%r234, %r233, %r231;
	add.s32 	%r235, %r226, 768;
	mul.wide.u32 	%rd53, %r235, 4;
	add.s64 	%rd54, %rd2, %rd53;
	ld.global.u32 	%r236, [%rd54];
	add.s32 	%r237, %r236, %r234;
	add.s32 	%r238, %r226, 1024;
	mul.wide.u32 	%rd55, %r238, 4;
	add.s64 	%rd56, %rd2, %rd55;
	ld.global.u32 	%r239, [%rd56];
	add.s32 	%r240, %r239, %r237;
	add.s32 	%r241, %r226, 1280;
	mul.wide.u32 	%rd57, %r241, 4;
	add.s64 	%rd58, %rd2, %rd57;
	ld.global.u32 	%r242, [%rd58];
	add.s32 	%r243, %r242, %r240;
	add.s32 	%r244, %r226, 1536;
	mul.wide.u32 	%rd59, %r244, 4;
	add.s64 	%rd60, %rd2, %rd59;
	ld.global.u32 	%r245, [%rd60];
	add.s32 	%r246, %r245, %r243;
	add.s32 	%r247, %r226, 1792;
	mul.wide.u32 	%rd61, %r247, 4;
	add.s64 	%rd62, %rd2, %rd61;
	ld.global.u32 	%r248, [%rd62];
	add.s32 	%r509, %r248, %r246;
	add.s32 	%r501, %r501, 2048;
$L__BB3_47:
	setp.eq.s32 	%p13, %r76, 0;
	@%p13 bra 	$L__BB3_53;
	and.b32  	%r82, %r59, 3;
	setp.lt.u32 	%p14, %r76, 4;
	@%p14 bra 	$L__BB3_50;
	add.s32 	%r250, %r501, %r491;
	mul.wide.u32 	%rd63, %r250, 4;
	add.s64 	%rd64, %rd2, %rd63;
	ld.global.u32 	%r251, [%rd64];
	add.s32 	%r252, %r251, %r509;
	add.s32 	%r253, %r250, 256;
	mul.wide.u32 	%rd65, %r253, 4;
	add.s64 	%rd66, %rd2, %rd65;
	ld.global.u32 	%r254, [%rd66];
	add.s32 	%r255, %r254, %r252;
	add.s32 	%r256, %r250, 512;
	mul.wide.u32 	%rd67, %r256, 4;
	add.s64 	%rd68, %rd2, %rd67;
	ld.global.u32 	%r257, [%rd68];
	add.s32 	%r258, %r257, %r255;
	add.s32 	%r259, %r250, 768;
	mul.wide.u32 	%rd69, %r259, 4;
	add.s64 	%rd70, %rd2, %rd69;
	ld.global.u32 	%r260, [%rd70];
	add.s32 	%r509, %r260, %r258;
	add.s32 	%r501, %r501, 1024;
$L__BB3_50:
	setp.eq.s32 	%p15, %r82, 0;
	@%p15 bra 	$L__BB3_53;
	add.s32 	%r507, %r501, %r491;
	neg.s32 	%r506, %r82;
$L__BB3_52:
	.pragma "nounroll";
	mul.wide.u32 	%rd71, %r507, 4;
	add.s64 	%rd72, %rd2, %rd71;
	ld.global.u32 	%r261, [%rd72];
	add.s32 	%r509, %r261, %r509;
	add.s32 	%r507, %r507, 256;
	add.s32 	%r506, %r506, 1;
	setp.ne.s32 	%p16, %r506, 0;
	@%p16 bra 	$L__BB3_52;
$L__BB3_53:
	// begin inline asm
	mov.u32 %r262, %laneid;
	// end inline asm
	mov.b32 	%r265, 1;
	mov.b32 	%r286, 31;
	mov.b32 	%r287, -1;
	// begin inline asm
	shfl.sync.down.b32 %r263, %r509, %r265, %r286, %r287;
	// end inline asm
	setp.gt.s32 	%p17, %r262, 30;
	selp.b32 	%r288, 0, %r263, %p17;
	add.s32 	%r269, %r288, %r509;
	mov.b32 	%r270, 2;
	// begin inline asm
	shfl.sync.down.b32 %r268, %r269, %r270, %r286, %r287;
	// end inline asm
	setp.gt.s32 	%p18, %r262, 29;
	selp.b32 	%r289, 0, %r268, %p18;
	add.s32 	%r274, %r269, %r289;
	mov.b32 	%r275, 4;
	// begin inline asm
	shfl.sync.down.b32 %r273, %r274, %r275, %r286, %r287;
	// end inline asm
	setp.gt.s32 	%p19, %r262, 27;
	selp.b32 	%r290, 0, %r273, %p19;
	add.s32 	%r279, %r274, %r290;
	mov.b32 	%r280, 8;
	// begin inline asm
	shfl.sync.down.b32 %r278, %r279, %r280, %r286, %r287;
	// end inline asm
	setp.gt.s32 	%p20, %r262, 23;
	selp.b32 	%r291, 0, %r278, %p20;
	add.s32 	%r511, %r279, %r291;
	mov.b32 	%r285, 16;
	// begin inline asm
	shfl.sync.down.b32 %r283, %r511, %r285, %r286, %r287;
	// end inline asm
	setp.gt.s32 	%p21, %r262, 15;
	@%p21 bra 	$L__BB3_56;
	add.s32 	%r511, %r511, %r283;
	setp.ne.s32 	%p22, %r262, 0;
	@%p22 bra 	$L__BB3_56;
	shr.u32 	%r292, %r50, 3;
	and.b32  	%r293, %r292, 124;
	mov.u32 	%r294, _ZZN3cub18CUB_300001_SM_10006detail6reduce28DeviceReduceSingleTileKernelINS2_10policy_hubIij3FunIiEE10Policy1000EN6thrust24THRUST_300001_SM_1000_NS6detail15normal_iteratorINSA_10device_ptrIiEEEEPijS6_iiN4cuda3std3__410__identityEEEvT0_T1_T2_T3_T4_T6_E12temp_storage;
	add.s32 	%r295, %r294, %r293;
	st.shared.u32 	[%r295+8], %r511;
$L__BB3_56:
	bar.sync 	0;
	setp.ne.s32 	%p23, %r50, 0;
	@%p23 bra 	$L__BB3_58;
	ld.shared.u32 	%r296, [_ZZN3cub18CUB_300001_SM_10006detail6reduce28DeviceReduceSingleTileKernelINS2_10policy_hubIij3FunIiEE10Policy1000EN6thrust24THRUST_300001_SM_1000_NS6detail15normal_iteratorINSA_10device_ptrIiEEEEPijS6_iiN4cuda3std3__410__identityEEEvT0_T1_T2_T3_T4_T6_E12temp_storage+12];
	add.s32 	%r297, %r296, %r511;
	ld.shared.u32 	%r298, [_ZZN3cub18CUB_300001_SM_10006detail6reduce28DeviceReduceSingleTileKernelINS2_10policy_hubIij3FunIiEE10Policy1000EN6thrust24THRUST_300001_SM_1000_NS6detail15normal_iteratorINSA_10device_ptrIiEEEEPijS6_iiN4cuda3std3__410__identityEEEvT0_T1_T2_T3_T4_T6_E12temp_storage+16];
	add.s32 	%r299, %r297, %r298;
	ld.shared.u32 	%r300, [_ZZN3cub18CUB_300001_SM_10006detail6reduce28DeviceReduceSingleTileKernelINS2_10policy_hubIij3FunIiEE10Policy1000EN6thrust24THRUST_300001_SM_1000_NS6detail15normal_iteratorINSA_10device_ptrIiEEEEPijS6_iiN4cuda3std3__410__identityEEEvT0_T1_T2_T3_T4_T6_E12temp_storage+20];
	add.s32 	%r301, %r299, %r300;
	ld.shared.u32 	%r302, [_ZZN3cub18CUB_300001_SM_10006detail6reduce28DeviceReduceSingleTileKernelINS2_10policy_hubIij3FunIiEE10Policy1000EN6thrust24THRUST_300001_SM_1000_NS6detail15normal_iteratorINSA_10device_ptrIiEEEEPijS6_iiN4cuda3std3__410__identityEEEvT0_T1_T2_T3_T4_T6_E12temp_storage+24];
	add.s32 	%r303, %r301, %r302;
	ld.shared.u32 	%r304, [_ZZN3cub18CUB_300001_SM_10006detail6reduce28DeviceReduceSingleTileKernelINS2_10policy_hubIij3FunIiEE10Policy1000EN6thrust24THRUST_300001_SM_1000_NS6detail15normal_iteratorINSA_10device_ptrIiEEEEPijS6_iiN4cuda3std3__410__identityEEEvT0_T1_T2_T3_T4_T6_E12temp_storage+28];
	add.s32 	%r305, %r303, %r304;
	ld.shared.u32 	%r306, [_ZZN3cub18CUB_300001_SM_10006detail6reduce28DeviceReduceSingleTileKernelINS2_10policy_hubIij3FunIiEE10Policy1000EN6thrust24THRUST_300001_SM_1000_NS6detail15normal_iteratorINSA_10device_ptrIiEEEEPijS6_iiN4cuda3std3__410__identityEEEvT0_T1_T2_T3_T4_T6_E12temp_storage+32];
	add.s32 	%r307, %r305, %r306;
	ld.shared.u32 	%r308, [_ZZN3cub18CUB_300001_SM_10006detail6reduce28DeviceReduceSingleTileKernelINS2_10policy_hubIij3FunIiEE10Policy1000EN6thrust24THRUST_300001_SM_1000_NS6detail15normal_iteratorINSA_10device_ptrIiEEEEPijS6_iiN4cuda3std3__410__identityEEEvT0_T1_T2_T3_T4_T6_E12temp_storage+36];
	add.s32 	%r511, %r307, %r308;
$L__BB3_58:
	mov.u32 	%r468, %tid.x;
	setp.ne.s32 	%p58, %r468, 0;
	@%p58 bra 	$L__BB3_60;
	add.s32 	%r469, %r511, %r105;
	st.global.u32 	[%rd1], %r469;
$L__BB3_60:
	ret;

}
	// .globl	_ZN3cub18CUB_300001_SM_10006detail6reduce18DeviceReduceKernelINS2_10policy_hubIij3FunIiEE10Policy1000EN6thrust24THRUST_300001_SM_1000_NS6detail15normal_iteratorINSA_10device_ptrIiEEEEjS6_iN4cuda3std3__410__identityEEEvT0_PT3_T1_NS0_13GridEvenShareISN_EET2_T4_
.visible .entry _ZN3cub18CUB_300001_SM_10006detail6reduce18DeviceReduceKernelINS2_10policy_hubIij3FunIiEE10Policy1000EN6thrust24THRUST_300001_SM_1000_NS6detail15normal_iteratorINSA_10device_ptrIiEEEEjS6_iN4cuda3std3__410__identityEEEvT0_PT3_T1_NS0_13GridEvenShareISN_EET2_T4_(
	.param .align 8 .b8 _ZN3cub18CUB_300001_SM_10006detail6reduce18DeviceReduceKernelINS2_10policy_hubIij3FunIiEE10Policy1000EN6thrust24THRUST_300001_SM_1000_NS6detail15normal_iteratorINSA_10device_ptrIiEEEEjS6_iN4cuda3std3__410__identityEEEvT0_PT3_T1_NS0_13GridEvenShareISN_EET2_T4__param_0[8],
	.param .u64 .ptr .align 1 _ZN3cub18CUB_300001_SM_10006detail6reduce18DeviceReduceKernelINS2_10policy_hubIij3FunIiEE10Policy1000EN6thrust24THRUST_300001_SM_1000_NS6detail15normal_iteratorINSA_10device_ptrIiEEEEjS6_iN4cuda3std3__410__identityEEEvT0_PT3_T1_NS0_13GridEvenShareISN_EET2_T4__param_1,
	.param .u32 _ZN3cub18CUB_300001_SM_10006detail6reduce18DeviceReduceKernelINS2_10policy_hubIij3FunIiEE10Policy1000EN6thrust24THRUST_300001_SM_1000_NS6detail15normal_iteratorINSA_10device_ptrIiEEEEjS6_iN4cuda3std3__410__identityEEEvT0_PT3_T1_NS0_13GridEvenShareISN_EET2_T4__param_2,
	.param .align 4 .b8 _ZN3cub18CUB_300001_SM_10006detail6reduce18DeviceReduceKernelINS2_10policy_hubIij3FunIiEE10Policy1000EN6thrust24THRUST_300001_SM_1000_NS6detail15normal_iteratorINSA_10device_ptrIiEEEEjS6_iN4cuda3std3__410__identityEEEvT0_PT3_T1_NS0_13GridEvenShareISN_EET2_T4__param_3[40],
	.param .align 1 .b8 _ZN3cub18CUB_300001_SM_10006detail6reduce18DeviceReduceKernelINS2_10policy_hubIij3FunIiEE10Policy1000EN6thrust24THRUST_300001_SM_1000_NS6detail15normal_iteratorINSA_10device_ptrIiEEEEjS6_iN4cuda3std3__410__identityEEEvT0_PT3_T1_NS0_13GridEvenShareISN_EET2_T4__param_4[1],
	.param .align 1 .b8 _ZN3cub18CUB_300001_SM_10006detail6reduce18DeviceReduceKernelINS2_10policy_hubIij3FunIiEE10Policy1000EN6thrust24THRUST_300001_SM_1000_NS6detail15normal_iteratorINSA_10device_ptrIiEEEEjS6_iN4cuda3std3__410__identityEEEvT0_PT3_T1_NS0_13GridEvenShareISN_EET2_T4__param_5[1]
)
.maxntid 256
{
	.reg .pred 	%p<58>;
	.reg .b16 	%rs<4>;
	.reg .b32 	%r<576>;
	.reg .b64 	%rd<130>;
	// demoted variable
	.shared .align 4 .b8 _ZZN3cub18CUB_300001_SM_10006detail6reduce18DeviceReduceKernelINS2_10policy_hubIij3FunIiEE10Policy1000EN6thrust24THRUST_300001_SM_1000_NS6detail15normal_iteratorINSA_10device_ptrIiEEEEjS6_iN4cuda3std3__410__identityEEEvT0_PT3_T1_NS0_13GridEvenShareISN_EET2_T4_E12temp_storage[44];
	ld.param.u32 	%r1, [_ZN3cub18CUB_300001_SM_10006detail6reduce18DeviceReduceKernelINS2_10policy_hubIij3FunIiEE10Policy1000EN6thrust24THRUST_300001_SM_1000_NS6detail15normal_iteratorINSA_10device_ptrIiEEEEjS6_iN4cuda3std3__410__identityEEEvT0_PT3_T1_NS0_13GridEvenShareISN_EET2_T4__param_3+20];
	ld.param.u32 	%r2, [_ZN3cub18CUB_300001_SM_10006detail6reduce18DeviceReduceKernelINS2_10policy_hubIij3FunIiEE10Policy1000EN6thrust24THRUST_300001_SM_1000_NS6detail15normal_iteratorINSA_10device_ptrIiEEEEjS6_iN4cuda3std3__410__identityEEEvT0_PT3_T1_NS0_13GridEvenShareISN_EET2_T4__param_3+24];
	ld.param.u64 	%rd3, [_ZN3cub18CUB_300001_SM_10006detail6reduce18DeviceReduceKernelINS2_10policy_hubIij3FunIiEE10Policy1000EN6thrust24THRUST_300001_SM_1000_NS6detail15normal_iteratorINSA_10device_ptrIiEEEEjS6_iN4cuda3std3__410__identityEEEvT0_PT3_T1_NS0_13GridEvenShareISN_EET2_T4__param_0];
	cvta.to.global.u64 	%rd1, %rd3;
	mov.u32 	%r3, %ctaid.x;
	shl.b32 	%r4, %r2, 12;
	shl.b32 	%r555, %r3, 12;
	sub.s32 	%r6, %r1, %r555;
	setp.gt.u32 	%p1, %r6, 4095;
	@%p1 bra 	$L__BB4_33;
	mov.u32 	%r7, %tid.x;
	setp.ge.u32 	%p23, %r7, %r6;
	mov.b32 	%r549, 0;
	mov.u32 	%r538, %r7;
	@%p23 bra 	$L__BB4_3;
	add.s32 	%r343, %r555, %r7;
	mul.wide.u32 	%rd66, %r343, 4;
	add.s64 	%rd67, %rd1, %rd66;
	ld.global.u32 	%r549, [%rd67];
	add.s32 	%r538, %r7, 256;
$L__BB4_3:
	setp.ge.u32 	%p24, %r538, %r6;
	@%p24 bra 	$L__BB4_17;
	not.b32 	%r345, %r538;
	add.s32 	%r346, %r1, %r345;
	sub.s32 	%r347, %r346, %r555;
	shr.u32 	%r348, %r347, 8;
	add.s32 	%r12, %r348, 1;
	and.b32  	%r13, %r12, 15;
	setp.lt.u32 	%p25, %r347, 3840;
	@%p25 bra 	$L__BB4_8;
	or.b32  	%r535, %r538, 2048;
	add.s32 	%r534, %r538, %r555;
	and.b32  	%r349, %r12, 33554416;
	neg.s32 	%r533, %r349;
$L__BB4_6:
	.pragma "nounroll";
	mul.wide.u32 	%rd68, %r534, 4;
	add.s64 	%rd69, %rd1, %rd68;
	ld.global.u32 	%r350, [%rd69];
	add.s32 	%r351, %r350, %r549;
	add.s32 	%r352, %r534, 256;
	mul.wide.u32 	%rd70, %r352, 4;
	add.s64 	%rd71, %rd1, %rd70;
	ld.global.u32 	%r353, [%rd71];
	add.s32 	%r354, %r353, %r351;
	add.s32 	%r355, %r534, 512;
	mul.wide.u32 	%rd72, %r355, 4;
	add.s64 	%rd73, %rd1, %rd72;
	ld.global.u32 	%r356, [%rd73];
	add.s32 	%r357, %r356, %r354;
	add.s32 	%r358, %r534, 768;
	mul.wide.u32 	%rd74, %r358, 4;
	add.s64 	%rd75, %rd1, %rd74;
	ld.global.u32 	%r359, [%rd75];
	add.s32 	%r360, %r359, %r357;
	add.s32 	%r361, %r534, 1024;
	mul.wide.u32 	%rd76, %r361, 4;
	add.s64 	%rd77, %rd1, %rd76;
	ld.global.u32 	%r362, [%rd77];
	add.s32 	%r363, %r362, %r360;
	add.s32 	%r364, %r534, 1280;
	mul.wide.u32 	%rd78, %r364, 4;
	add.s64 	%rd79, %rd1, %rd78;
	ld.global.u32 	%r365, [%rd79];
	add.s32 	%r366, %r365, %r363;
	add.s32 	%r367, %r534, 1536;
	mul.wide.u32 	%rd80, %r367, 4;
	add.s64 	%rd81, %rd1, %rd80;
	ld.global.u32 	%r368, [%rd81];
	add.s32 	%r369, %r368, %r366;
	add.s32 	%r370, %r534, 1792;
	mul.wide.u32 	%rd82, %r370, 4;
	add.s64 	%rd83, %rd1, %rd82;
	ld.global.u32 	%r371, [%rd83];
	add.s32 	%r372, %r371, %r369;
	add.s32 	%r373, %r534, 2048;
	mul.wide.u32 	%rd84, %r373, 4;
	add.s64 	%rd85, %rd1, %rd84;
	ld.global.u32 	%r374, [%rd85];
	add.s32 	%r375, %r374, %r372;
	add.s32 	%r376, %r534, 2304;
	mul.wide.u32 	%rd86, %r376, 4;
	add.s64 	%rd87, %rd1, %rd86;
	ld.global.u32 	%r377, [%rd87];
	add.s32 	%r378, %r377, %r375;
	add.s32 	%r379, %r534, 2560;
	mul.wide.u32 	%rd88, %r379, 4;
	add.s64 	%rd89, %rd1, %rd88;
	ld.global.u32 	%r380, [%rd89];
	add.s32 	%r381, %r380, %r378;
	add.s32 	%r382, %r534, 2816;
	mul.wide.u32 	%rd90, %r382, 4;
	add.s64 	%rd91, %rd1, %rd90;
	ld.global.u32 	%r383, [%rd91];
	add.s32 	%r384, %r383, %r381;
	add.s32 	%r385, %r534, 3072;
	mul.wide.u32 	%rd92, %r385, 4;
	add.s64 	%rd93, %rd1, %rd92;
	ld.global.u32 	%r386, [%rd93];
	add.s32 	%r387, %r386, %r384;
	add.s32 	%r388, %r534, 3328;
	mul.wide.u32 	%rd94, %r388, 4;
	add.s64 	%rd95, %rd1, %rd94;
	ld.global.u32 	%r389, [%rd95];
	add.s32 	%r390, %r389, %r387;
	add.s32 	%r391, %r534, 3584;
	mul.wide.u32 	%rd96, %r391, 4;
	add.s64 	%rd97, %rd1, %rd96;
	ld.global.u32 	%r392, [%rd97];
	add.s32 	%r393, %r392, %r390;
	add.s32 	%r394, %r534, 3840;
	mul.wide.u32 	%rd98, %r394, 4;
	add.s64 	%rd99, %rd1, %rd98;
	ld.global.u32 	%r395, [%rd99];
	add.s32 	%r549, %r395, %r393;
	add.s32 	%r535, %r535, 4096;
	add.s32 	%r534, %r534, 4096;
	add.s32 	%r533, %r533, 16;
	setp.ne.s32 	%p26, %r533, 0;
	@%p26 bra 	$L__BB4_6;
	add.s32 	%r538, %r535, -2048;
$L__BB4_8:
	setp.eq.s32 	%p27, %r13, 0;
	@%p27 bra 	$L__BB4_17;
	and.b32  	%r29, %r12, 7;
	setp.lt.u32 	%p28, %r13, 8;
	@%p28 bra 	$L__BB4_11;
	add.s32 	%r397, %r555, %r538;
	mul.wide.u32 	%rd100, %r397, 4;
	add.s64 	%rd101, %rd1, %rd100;
	ld.global.u32 	%r398, [%rd101];
	add.s32 	%r399, %r398, %r549;
	add.s32 	%r400, %r397, 256;
	mul.wide.u32 	%rd102, %r400, 4;
	add.s64 	%rd103, %rd1, %rd102;
	ld.global.u32 	%r401, [%rd103];
	add.s32 	%r402, %r401, %r399;
	add.s32 	%r403, %r397, 512;
	mul.wide.u32 	%rd104, %r403, 4;
	add.s64 	%rd105, %rd1, %rd104;
	ld.global.u32 	%r404, [%rd105];
	add.s32 	%r405, %r404, %r402;
	add.s32 	%r406, %r397, 768;
	mul.wide.u32 	%rd106, %r406, 4;
	add.s64 	%rd107, %rd1, %rd106;
	ld.global.u32 	%r407, [%rd107];
	add.s32 	%r408, %r407, %r405;
	add.s32 	%r409, %r397, 1024;
	mul.wide.u32 	%rd108, %r409, 4;
	add.s64 	%rd109, %rd1, %rd108;
	ld.global.u32 	%r410, [%rd109];
	add.s32 	%r411, %r410, %r408;
	add.s32 	%r412, %r397, 1280;
	mul.wide.u32 	%rd110, %r412, 4;
	add.s64 	%rd111, %rd1, %rd110;
	ld.global.u32 	%r413, [%rd111];
	add.s32 	%r414, %r413, %r411;
	add.s32 	%r415, %r397, 1536;
	mul.wide.u32 	%rd112, %r415, 4;
	add.s64 	%rd113, %rd1, %rd112;
	ld.global.u32 	%r416, [%rd113];
	add.s32 	%r417, %r416, %r414;
	add.s32 	%r418, %r397, 1792;
	mul.wide.u32 	%rd114, %r418, 4;
	add.s64 	%rd115, %rd1, %rd114;
	ld.global.u32 	%r419, [%rd115];
	add.s32 	%r549, %r419, %r417;
	add.s32 	%r538, %r538, 2048;
$L__BB4_11:
	setp.eq.s32 	%p29, %r29, 0;
	@%p29 bra 	$L__BB4_17;
	and.b32  	%r35, %r12, 3;
	setp.lt.u32 	%p30, %r29, 4;
	@%p30 bra 	$L__BB4_14;
	add.s32 	%r421, %r555, %r538;
	mul.wide.u32 	%rd116, %r421, 4;
	add.s64 	%rd117, %rd1, %rd116;
	ld.global.u32 	%r422, [%rd117];
	add.s32 	%r423, %r422, %r549;
	add.s32 	%r424, %r421, 256;
	mul.wide.u32 	%rd118, %r424, 4;
	add.s64 	%rd119, %rd1, %rd118;
	ld.global.u32 	%r425, [%rd119];
	add.s32 	%r426, %r425, %r423;
	add.s32 	%r427, %r421, 512;
	mul.wide.u32 	%rd120, %r427, 4;
	add.s64 	%rd121, %rd1, %rd120;
	ld.global.u32 	%r428, [%rd121];
	add.s32 	%r429, %r428, %r426;
	add.s32 	%r430, %r421, 768;
	mul.wide.u32 	%rd122, %r430, 4;
	add.s64 	%rd123, %rd1, %rd122;
	ld.global.u32 	%r431, [%rd123];
	add.s32 	%r549, %r431, %r429;
	add.s32 	%r538, %r538, 1024;
$L__BB4_14:
	setp.eq.s32 	%p31, %r35, 0;
	@%p31 bra 	$L__BB4_17;
	add.s32 	%r547, %r538, %r555;
	neg.s32 	%r546, %r35;
$L__BB4_16:
	.pragma "nounroll";
	mul.wide.u32 	%rd124, %r547, 4;
	add.s64 	%rd125, %rd1, %rd124;
	ld.global.u32 	%r432, [%rd125];
	add.s32 	%r549, %r432, %r549;
	add.s32 	%r547, %r547, 256;
	add.s32 	%r546, %r546, 1;
	setp.ne.s32 	%p32, %r546, 0;
	@%p32 bra 	$L__BB4_16;
$L__BB4_17:
	setp.lt.u32 	%p33, %r6, 256;
	@%p33 bra 	$L__BB4_23;
	// begin inline asm
	mov.u32 %r483, %laneid;
	// end inline asm
	mov.b32 	%r486, 1;
	mov.b32 	%r507, 31;
	mov.b32 	%r508, -1;
	// begin inline asm
	shfl.sync.down.b32 %r484, %r549, %r486, %r507, %r508;
	// end inline asm
	setp.gt.s32 	%p50, %r483, 30;
	selp.b32 	%r509, 0, %r484, %p50;
	add.s32 	%r490, %r509, %r549;
	mov.b32 	%r491, 2;
	// begin inline asm
	shfl.sync.down.b32 %r489, %r490, %r491, %r507, %r508;
	// end inline asm
	setp.gt.s32 	%p51, %r483, 29;
	selp.b32 	%r510, 0, %r489, %p51;
	add.s32 	%r495, %r490, %r510;
	mov.b32 	%r496, 4;
	// begin inline asm
	shfl.sync.down.b32 %r494, %r495, %r496, %r507, %r508;
	// end inline asm
	setp.gt.s32 	%p52, %r483, 27;
	selp.b32 	%r511, 0, %r494, %p52;
	add.s32 	%r500, %r495, %r511;
	mov.b32 	%r501, 8;
	// begin inline asm
	shfl.sync.down.b32 %r499, %r500, %r501, %r507, %r508;
	// end inline asm
	setp.gt.s32 	%p53, %r483, 23;
	selp.b32 	%r512, 0, %r499, %p53;
	add.s32 	%r575, %r500, %r512;
	mov.b32 	%r506, 16;
	// begin inline asm
	shfl.sync.down.b32 %r504, %r575, %r506, %r507, %r508;
	// end inline asm
	setp.gt.s32 	%p54, %r483, 15;
	@%p54 bra 	$L__BB4_21;
	add.s32 	%r575, %r575, %r504;
	setp.ne.s32 	%p55, %r483, 0;
	@%p55 bra 	$L__BB4_21;
	shr.u32 	%r513, %r7, 3;
	and.b32  	%r514, %r513, 124;
	mov.u32 	%r515, _ZZN3cub18CUB_300001_SM_10006detail6reduce18DeviceReduceKernelINS2_10policy_hubIij3FunIiEE10Policy1000EN6thrust24THRUST_300001_SM_1000_NS6detail15normal_iteratorINSA_10device_ptrIiEEEEjS6_iN4cuda3std3__410__identityEEEvT0_PT3_T1_NS0_13GridEvenShareISN_EET2_T4_E12temp_storage;
	add.s32 	%r516, %r515, %r514;
	st.shared.u32 	[%r516+8], %r575;
$L__BB4_21:
	bar.sync 	0;
	setp.ne.s32 	%p56, %r7, 0;
	@%p56 bra 	$L__BB4_56;
	ld.shared.u32 	%r517, [_ZZN3cub18CUB_300001_SM_10006detail6reduce18DeviceReduceKernelINS2_10policy_hubIij3FunIiEE10Policy1000EN6thrust24THRUST_300001_SM_1000_NS6detail15normal_iteratorINSA_10device_ptrIiEEEEjS6_iN4cuda3std3__410__identityEEEvT0_PT3_T1_NS0_13GridEvenShareISN_EET2_T4_E12temp_storage+12];
	add.s32 	%r518, %r517, %r575;
	ld.shared.u32 	%r519, [_ZZN3cub18CUB_300001_SM_10006detail6reduce18DeviceReduceKernelINS2_10policy_hubIij3FunIiEE10Policy1000EN6thrust24THRUST_300001_SM_1000_NS6detail15normal_iteratorINSA_10device_ptrIiEEEEjS6_iN4cuda3std3__410__identityEEEvT0_PT3_T1_NS0_13GridEvenShareISN_EET2_T4_E12temp_storage+16];
	add.s32 	%r520, %r518, %r519;
	ld.shared.u32 	%r521, [_ZZN3cub18CUB_300001_SM_10006detail6reduce18DeviceReduceKernelINS2_10policy_hubIij3FunIiEE10Policy1000EN6thrust24THRUST_300001_SM_1000_NS6detail15normal_iteratorINSA_10device_ptrIiEEEEjS6_iN4cuda3std3__410__identityEEEvT0_PT3_T1_NS0_13GridEvenShareISN_EET2_T4_E12temp_storage+20];
	add.s32 	%r522, %r520, %r521;
	ld.shared.u32 	%r523, [_ZZN3cub18CUB_300001_SM_10006detail6reduce18DeviceReduceKernelINS2_10policy_hubIij3FunIiEE10Policy1000EN6thrust24THRUST_300001_SM_1000_NS6detail15normal_iteratorINSA_10device_ptrIiEEEEjS6_iN4cuda3std3__410__identityEEEvT0_PT3_T1_NS0_13GridEvenShareISN_EET2_T4_E12temp_storage+24];
	add.s32 	%r524, %r522, %r523;
	ld.shared.u32 	%r525, [_ZZN3cub18CUB_300001_SM_10006detail6reduce18DeviceReduceKernelINS2_10policy_hubIij3FunIiEE10Policy1000EN6thrust24THRUST_300001_SM_1000_NS6detail15normal_iteratorINSA_10device_ptrIiEEEEjS6_iN4cuda3std3__410__identityEEEvT0_PT3_T1_NS0_13GridEvenShareISN_EET2_T4_E12temp_storage+28];
	add.s32 	%r526, %r524, %r525;
	ld.shared.u32 	%r527, [_ZZN3cub18CUB_300001_SM_10006detail6reduce18DeviceReduceKernelINS2_10policy_hubIij3FunIiEE10Policy1000EN6thrust24THRUST_300001_SM_1000_NS6detail15normal_iteratorINSA_10device_ptrIiEEEEjS6_iN4cuda3std3__410__identityEEEvT0_PT3_T1_NS0_13GridEvenShareISN_EET2_T4_E12temp_storage+32];
	add.s32 	%r528, %r526, %r527;
	ld.shared.u32 	%r529, [_ZZN3cub18CUB_300001_SM_10006detail6reduce18DeviceReduceKernelINS2_10policy_hubIij3FunIiEE10Policy1000EN6thrust24THRUST_300001_SM_1000_NS6detail15normal_iteratorINSA_10device_ptrIiEEEEjS6_iN4cuda3std3__410__identityEEEvT0_PT3_T1_NS0_13GridEvenShareISN_EET2_T4_E12temp_storage+36];
	add.s32 	%r575, %r528, %r529;
	bra.uni 	$L__BB4_56;
$L__BB4_23:
	// begin inline asm
	mov.u32 %r433, %laneid;
	// end inline asm
	and.b32  	%r459, %r7, 992;
	add.s32 	%r460, %r459, 32;
	setp.gt.u32 	%p34, %r460, %r6;
	not.b32 	%r461, %r459;
	add.s32 	%r462, %r6, %r461;
	selp.b32 	%r457, %r462, 31, %p34;
	mov.b32 	%r436, 1;
	mov.b32 	%r458, -1;
	// begin inline asm
	shfl.sync.down.b32 %r434, %r549, %r436, %r457, %r458;
	// end inline asm
	setp.lt.s32 	%p35, %r433, %r457;
	selp.b32 	%r463, %r434, 0, %p35;
	add.s32 	%r440, %r463, %r549;
	mov.b32 	%r441, 2;
	// begin inline asm
	shfl.sync.down.b32 %r439, %r440, %r441, %r457, %r458;
	// end inline asm
	add.s32 	%r464, %r433, 2;
	setp.gt.s32 	%p36, %r464, %r457;
	selp.b32 	%r465, 0, %r439, %p36;
	add.s32 	%r445, %r440, %r465;
	mov.b32 	%r446, 4;
	// begin inline asm
	shfl.sync.down.b32 %r444, %r445, %r446, %r457, %r458;
	// end inline asm
	add.s32 	%r466, %r433, 4;
	setp.gt.s32 	%p37, %r466, %r457;
	selp.b32 	%r467, 0, %r444, %p37;
	add.s32 	%r450, %r445, %r467;
	mov.b32 	%r451, 8;
	// begin inline asm
	shfl.sync.down.b32 %r449, %r450, %r451, %r457, %r458;
	// end inline asm
	add.s32 	%r468, %r433, 8;
	setp.gt.s32 	%p38, %r468, %r457;
	selp.b32 	%r469, 0, %r449, %p38;
	add.s32 	%r455, %r450, %r469;
	mov.b32 	%r456, 16;
	// begin inline asm
	shfl.sync.down.b32 %r454, %r455, %r456, %r457, %r458;
	// end inline asm
	add.s32 	%r470, %r433, 16;
	setp.gt.s32 	%p39, %r470, %r457;
	selp.b32 	%r471, 0, %r454, %p39;
	add.s32 	%r575, %r455, %r471;
	setp.ne.s32 	%p40, %r433, 0;
	@%p40 bra 	$L__BB4_25;
	shr.u32 	%r472, %r7, 3;
	and.b32  	%r473, %r472, 124;
	mov.u32 	%r474, _ZZN3cub18CUB_300001_SM_10006detail6reduce18DeviceReduceKernelINS2_10policy_hubIij3FunIiEE10Policy1000EN6thrust24THRUST_300001_SM_1000_NS6detail15normal_iteratorINSA_10device_ptrIiEEEEjS6_iN4cuda3std3__410__identityEEEvT0_PT3_T1_NS0_13GridEvenShareISN_EET2_T4_E12temp_storage;
	add.s32 	%r475, %r474, %r473;
	st.shared.u32 	[%r475+8], %r575;
$L__BB4_25:
	bar.sync 	0;
	setp.ne.s32 	%p41, %r7, 0;
	setp.lt.u32 	%p42, %r6, 33;
	or.pred  	%p43, %p41, %p42;
	@%p43 bra 	$L__BB4_56;
	ld.shared.u32 	%r476, [_ZZN3cub18CUB_300001_SM_10006detail6reduce18DeviceReduceKernelINS2_10policy_hubIij3FunIiEE10Policy1000EN6thrust24THRUST_300001_SM_1000_NS6detail15normal_iteratorINSA_10device_ptrIiEEEEjS6_iN4cuda3std3__410__identityEEEvT0_PT3_T1_NS0_13GridEvenShareISN_EET2_T4_E12temp_storage+12];
	add.s32 	%r575, %r476, %r575;
	setp.lt.u32 	%p44, %r6, 65;
	@%p44 bra 	$L__BB4_56;
	ld.shared.u32 	%r477, [_ZZN3cub18CUB_300001_SM_10006detail6reduce18DeviceReduceKernelINS2_10policy_hubIij3FunIiEE10Policy1000EN6thrust24THRUST_300001_SM_1000_NS6detail15normal_iteratorINSA_10device_ptrIiEEEEjS6_iN4cuda3std3__410__identityEEEvT0_PT3_T1_NS0_13GridEvenShareISN_EET2_T4_E12temp_storage+16];
	add.s32 	%r575, %r477, %r575;
	setp.lt.u32 	%p45, %r6, 97;
	@%p45 bra 	$L__BB4_56;
	ld.shared.u32 	%r478, [_ZZN3cub18CUB_300001_SM_10006detail6reduce18DeviceReduceKernelINS2_10policy_hubIij3FunIiEE10Policy1000EN6thrust24THRUST_300001_SM_1000_NS6detail15normal_iteratorINSA_10device_ptrIiEEEEjS6_iN4cuda3std3__410__identityEEEvT0_PT3_T1_NS0_13GridEvenShareISN_EET2_T4_E12temp_storage+20];
	add.s32 	%r575, %r478, %r575;
	setp.lt.u32 	%p46, %r6, 129;
	@%p46 bra 	$L__BB4_56;
	ld.shared.u32 	%r479, [_ZZN3cub18CUB_300001_SM_10006detail6reduce18DeviceReduceKernelINS2_10policy_hubIij3FunIiEE10Policy1000EN6thrust24THRUST_300001_SM_1000_NS6detail15normal_iteratorINSA_10device_ptrIiEEEEjS6_iN4cuda3std3__410__identityEEEvT0_PT3_T1_NS0_13GridEvenShareISN_EET2_T4_E12temp_storage+24];
	add.s32 	%r575, %r479, %r575;
	setp.lt.u32 	%p47, %r6, 161;
	@%p47 bra 	$L__BB4_56;
	ld.shared.u32 	%r480, [_ZZN3cub18CUB_300001_SM_10006detail6reduce18DeviceReduceKernelINS2_10policy_hubIij3FunIiEE10Policy1000EN6thrust24THRUST_300001_SM_1000_NS6detail15normal_iteratorINSA_10device_ptrIiEEEEjS6_iN4cuda3std3__410__identityEEEvT0_PT3_T1_NS0_13GridEvenShareISN_EET2_T4_E12temp_storage+28];
	add.s32 	%r575, %r480, %r575;
	setp.lt.u32 	%p48, %r6, 193;
	@%p48 bra 	$L__BB4_56;
	ld.shared.u32 	%r481, [_ZZN3cub18CUB_300001_SM_10006detail6reduce18DeviceReduceKernelINS2_10policy_hubIij3FunIiEE10Policy1000EN6thrust24THRUST_300001_SM_1000_NS6detail15normal_iteratorINSA_10device_ptrIiEEEEjS6_iN4cuda3std3__410__identityEEEvT0_PT3_T1_NS0_13GridEvenShareISN_EET2_T4_E12temp_storage+32];
	add.s32 	%r575, %r481, %r575;
	setp.lt.u32 	%p49, %r6, 225;
	@%p49 bra 	$L__BB4_56;
	ld.shared.u32 	%r482, [_ZZN3cub18CUB_300001_SM_10006detail6reduce18DeviceReduceKernelINS2_10policy_hubIij3FunIiEE10Policy1000EN6thrust24THRUST_300001_SM_1000_NS6detail15normal_iteratorINSA_10device_ptrIiEEEEjS6_iN4cuda3std3__410__identityEEEvT0_PT3_T1_NS0_13GridEvenShareISN_EET2_T4_E12temp_storage+36];
	add.s32 	%r575, %r482, %r575;
	bra.uni 	$L__BB4_56;
$L__BB4_33:
	mov.u32 	%r64, %tid.x;
	add.s32 	%r124, %r64, %r555;
	mul.wide.u32 	%rd4, %r124, 4;
	add.s64 	%rd5, %rd1, %rd4;
	ld.global.u32 	%r125, [%rd5];
	ld.global.u32 	%r126, [%rd5+1024];
	ld.global.u32 	%r127, [%rd5+2048];
	ld.global.u32 	%r128, [%rd5+3072];
	ld.global.u32 	%r129, [%rd5+4096];
	ld.global.u32 	%r130, [%rd5+5120];
	ld.global.u32 	%r131, [%rd5+6144];
	ld.global.u32 	%r132, [%rd5+7168];
	ld.global.u32 	%r133, [%rd5+8192];
	ld.global.u32 	%r134, [%rd5+9216];
	ld.global.u32 	%r135, [%rd5+10240];
	ld.global.u32 	%r136, [%rd5+11264];
	ld.global.u32 	%r137, [%rd5+12288];
	ld.global.u32 	%r138, [%rd5+13312];
	ld.global.u32 	%r139, [%rd5+14336];
	ld.global.u32 	%r140, [%rd5+15360];
	add.s32 	%r141, %r126, %r125;
	add.s32 	%r142, %r127, %r141;
	add.s32 	%r143, %r128, %r142;
	add.s32 	%r144, %r129, %r143;
	add.s32 	%r145, %r130, %r144;
	add.s32 	%r146, %r131, %r145;
	add.s32 	%r147, %r132, %r146;
	add.s32 	%r148, %r133, %r147;
	add.s32 	%r149, %r134, %r148;
	add.s32 	%r150, %r135, %r149;
	add.s32 	%r151, %r136, %r150;
	add.s32 	%r152, %r137, %r151;
	add.s32 	%r153, %r138, %r152;
	add.s32 	%r154, %r139, %r153;
	add.s32 	%r573, %r140, %r154;
	setp.lt.u32 	%p2, %r6, %r4;
	@%p2 bra 	$L__BB4_51;
	add.s32 	%r66, %r4, %r555;
	not.b32 	%r156, %r64;
	add.s32 	%r157, %r156, %r1;
	sub.s32 	%r158, %r157, %r4;
	sub.s32 	%r552, %r158, %r555;
	add.s32 	%r159, %r66, %r64;
	add.s32 	%r551, %r159, 2048;
	mov.b32 	%r554, 0;
	mov.u32 	%r553, %r66;
$L__BB4_35:
	add.s32 	%r555, %r555, %r4;
	add.s32 	%r161, %r1, -4096;
	setp.gt.u32 	%p3, %r555, %r161;
	@%p3 bra 	$L__BB4_37;
	add.s32 	%r162, %r64, %r555;
	mul.wide.u32 	%rd6, %r162, 4;
	add.s64 	%rd7, %rd1, %rd6;
	ld.global.u32 	%r163, [%rd7];
	ld.global.u32 	%r164, [%rd7+1024];
	ld.global.u32 	%r165, [%rd7+2048];
	ld.global.u32 	%r166, [%rd7+3072];
	ld.global.u32 	%r167, [%rd7+4096];
	ld.global.u32 	%r168, [%rd7+5120];
	ld.global.u32 	%r169, [%rd7+6144];
	ld.global.u32 	%r170, [%rd7+7168];
	ld.global.u32 	%r171, [%rd7+8192];
	ld.global.u32 	%r172, [%rd7+9216];
	ld.global.u32 	%r173, [%rd7+10240];
	ld.global.u32 	%r174, [%rd7+11264];
	ld.global.u32 	%r175, [%rd7+12288];
	ld.global.u32 	%r176, [%rd7+13312];
	ld.global.u32 	%r177, [%rd7+14336];
	ld.global.u32 	%r178, [%rd7+15360];
	add.s32 	%r179, %r163, %r573;
	add.s32 	%r180, %r164, %r179;
	add.s32 	%r181, %r165, %r180;
	add.s32 	%r182, %r166, %r181;
	add.s32 	%r183, %r167, %r182;
	add.s32 	%r184, %r168, %r183;
	add.s32 	%r185, %r169, %r184;
	add.s32 	%r186, %r170, %r185;
	add.s32 	%r187, %r171, %r186;
	add.s32 	%r188, %r172, %r187;
	add.s32 	%r189, %r173, %r188;
	add.s32 	%r190, %r174, %r189;
	add.s32 	%r191, %r175, %r190;
	add.s32 	%r192, %r176, %r191;
	add.s32 	%r193, %r177, %r192;
	add.s32 	%r573, %r178, %r193;
	sub.s32 	%r194, %r1, %r555;
	setp.lt.u32 	%p4, %r194, %r4;
	add.s32 	%r554, %r554, 1;
	add.s32 	%r553, %r553, %r4;
	sub.s32 	%r552, %r552, %r4;
	add.s32 	%r551, %r551, %r4;
	@%p4 bra 	$L__BB4_51;
	bra.uni 	$L__BB4_35;
$L__BB4_37:
	setp.le.u32 	%p5, %r1, %r555;
	sub.s32 	%r196, %r1, %r555;
	setp.ge.s32 	%p6, %r64, %r196;
	or.pred  	%p7, %p5, %p6;
	@%p7 bra 	$L__BB4_51;
	not.b32 	%r199, %r64;
	add.s32 	%r200, %r1, %r199;
	sub.s32 	%r201, %r200, %r66;
	mul.lo.s32 	%r202, %r2, %r554;
	shl.b32 	%r203, %r202, 12;
	sub.s32 	%r204, %r201, %r203;
	shr.u32 	%r205, %r204, 8;
	add.s32 	%r81, %r205, 1;
	and.b32  	%r82, %r81, 15;
	setp.lt.u32 	%p8, %r204, 3840;
	mov.u32 	%r565, %r64;
	@%p8 bra 	$L__BB4_42;
	or.b32  	%r559, %r64, 2048;
	shr.u32 	%r206, %r552, 8;
	add.s32 	%r207, %r206, 1;
	and.b32  	%r208, %r207, 33554416;
	neg.s32 	%r557, %r208;
$L__BB4_40:
	.pragma "nounroll";
	add.s32 	%r209, %r551, -2048;
	mul.wide.u32 	%rd8, %r209, 4;
	add.s64 	%rd9, %rd1, %rd8;
	ld.global.u32 	%r210, [%rd9];
	add.s32 	%r211, %r210, %r573;
	add.s32 	%r212, %r551, -1792;
	mul.wide.u32 	%rd10, %r212, 4;
	add.s64 	%rd11, %rd1, %rd10;
	ld.global.u32 	%r213, [%rd11];
	add.s32 	%r214, %r213, %r211;
	add.s32 	%r215, %r551, -1536;
	mul.wide.u32 	%rd12, %r215, 4;
	add.s64 	%rd13, %rd1, %rd12;
	ld.global.u32 	%r216, [%rd13];
	add.s32 	%r217, %r216, %r214;
	add.s32 	%r218, %r551, -1280;
	mul.wide.u32 	%rd14, %r218, 4;
	add.s64 	%rd15, %rd1, %rd14;
	ld.global.u32 	%r219, [%rd15];
	add.s32 	%r220, %r219, %r217;
	add.s32 	%r221, %r551, -1024;
	mul.wide.u32 	%rd16, %r221, 4;
	add.s64 	%rd17, %rd1, %rd16;
	ld.global.u32 	%r222, [%rd17];
	add.s32 	%r223, %r222, %r220;
	add.s32 	%r224, %r551, -768;
	mul.wide.u32 	%rd18, %r224, 4;
	add.s64 	%rd19, %rd1, %rd18;
	ld.global.u32 	%r225, [%rd19];
	add.s32 	%r226, %r225, %r223;
	add.s32 	%r227, %r551, -512;
	mul.wide.u32 	%rd20, %r227, 4;
	add.s64 	%rd21, %rd1, %rd20;
	ld.global.u32 	%r228, [%rd21];
	add.s32 	%r229, %r228, %r226;
	add.s32 	%r230, %r551, 1792;
	add.s32 	%r231, %r551, -256;
	mul.wide.u32 	%rd22, %r231, 4;
	add.s64 	%rd23, %rd1, %rd22;
	ld.global.u32 	%r232, [%rd23];
	add.s32 	%r233, %r232, %r229;
	mul.wide.u32 	%rd24, %r551, 4;
	add.s64 	%rd25, %rd1, %rd24;
	ld.global.u32 	%r234, [%rd25];
	add.s32 	%r235, %r234, %r233;
	add.s32 	%r236, %r551, 256;
	mul.wide.u32 	%rd26, %r236, 4;
	add.s64 	%rd27, %rd1, %rd26;
	ld.global.u32 	%r237, [%rd27];
	add.s32 	%r238, %r237, %r235;
	add.s32 	%r239, %r551, 512;
	mul.wide.u32 	%rd28, %r239, 4;
	add.s64 	%rd29, %rd1, %rd28;
	ld.global.u32 	%r240, [%rd29];
	add.s32 	%r241, %r240, %r238;
	add.s32 	%r242, %r551, 768;
	mul.wide.u32 	%rd30, %r242, 4;
	add.s64 	%rd31, %rd1, %rd30;
	ld.global.u32 	%r243, [%rd31];
	add.s32 	%r244, %r243, %r241;
	add.s32 	%r245, %r551, 1024;
	mul.wide.u32 	%rd32, %r245, 4;
	add.s64 	%rd33, %rd1, %rd32;
	ld.global.u32 	%r246, [%rd33];
	add.s32 	%r247, %r246, %r244;
	add.s32 	%r248, %r551, 1280;
	mul.wide.u32 	%rd34, %r248, 4;
	add.s64 	%rd35, %rd1, %rd34;
	ld.global.u32 	%r249, [%rd35];
	add.s32 	%r250, %r249, %r247;
	add.s32 	%r251, %r551, 1536;
	mul.wide.u32 	%rd36, %r251, 4;
	add.s64 	%rd37, %rd1, %rd36;
	ld.global.u32 	%r252, [%rd37];
	add.s32 	%r253, %r252, %r250;
	mul.wide.u32 	%rd38, %r230, 4;
	add.s64 	%rd39, %rd1, %rd38;
	ld.global.u32 	%r254, [%rd39];
	add.s32 	%r573, %r254, %r253;
	add.s32 	%r559, %r559, 4096;
	add.s32 	%r551, %r551, 4096;
	add.s32 	%r557, %r557, 16;
	setp.ne.s32 	%p9, %r557, 0;
	@%p9 bra 	$L__BB4_40;
	add.s32 	%r565, %r559, -2048;
$L__BB4_42:
	setp.eq.s32 	%p10, %r82, 0;
	@%p10 bra 	$L__BB4_51;
	and.b32  	%r97, %r81, 7;
	setp.lt.u32 	%p11, %r82, 8;
	@%p11 bra 	$L__BB4_45;
	add.s32 	%r256, %r565, %r555;
	mul.wide.u32 	%rd40, %r256, 4;
	add.s64 	%rd41, %rd1, %rd40;
	ld.global.u32 	%r257, [%rd41];
	add.s32 	%r258, %r257, %r573;
	add.s32 	%r259, %r256, 256;
	mul.wide.u32 	%rd42, %r259, 4;
	add.s64 	%rd43, %rd1, %rd42;
	ld.global.u32 	%r260, [%rd43];
	add.s32 	%r261, %r260, %r258;
	add.s32 	%r262, %r256, 512;
	mul.wide.u32 	%rd44, %r262, 4;
	add.s64 	%rd45, %rd1, %rd44;
	ld.global.u32 	%r263, [%rd45];
	add.s32 	%r264, %r263, %r261;
	add.s32 	%r265, %r256, 768;
	mul.wide.u32 	%rd46, %r265, 4;
	add.s64 	%rd47, %rd1, %rd46;
	ld.global.u32 	%r266, [%rd47];
	add.s32 	%r267, %r266, %r264;
	add.s32 	%r268, %r256, 1024;
	mul.wide.u32 	%rd48, %r268, 4;
	add.s64 	%rd49, %rd1, %rd48;
	ld.global.u32 	%r269, [%rd49];
	add.s32 	%r270, %r269, %r267;
	add.s32 	%r271, %r256, 1280;
	mul.wide.u32 	%rd50, %r271, 4;
	add.s64 	%rd51, %rd1, %rd50;
	ld.global.u32 	%r272, [%rd51];
	add.s32 	%r273, %r272, %r270;
	add.s32 	%r274, %r256, 1536;
	mul.wide.u32 	%rd52, %r274, 4;
	add.s64 	%rd53, %rd1, %rd52;
	ld.global.u32 	%r275, [%rd53];
	add.s32 	%r276, %r275, %r273;
	add.s32 	%r277, %r256, 1792;
	mul.wide.u32 	%rd54, %r277, 4;
	add.s64 	%rd55, %rd1, %rd54;
	ld.global.u32 	%r278, [%rd55];
	add.s32 	%r573, %r278, %r276;
	add.s32 	%r565, %r565, 2048;
$L__BB4_45:
	setp.eq.s32 	%p12, %r97, 0;
	@%p12 bra 	$L__BB4_51;
	setp.lt.u32 	%p13, %r97, 4;
	@%p13 bra 	$L__BB4_48;
	add.s32 	%r280, %r565, %r555;
	mul.wide.u32 	%rd56, %r280, 4;
	add.s64 	%rd57, %rd1, %rd56;
	ld.global.u32 	%r281, [%rd57];
	add.s32 	%r282, %r281, %r573;
	add.s32 	%r283, %r280, 256;
	mul.wide.u32 	%rd58, %r283, 4;
	add.s64 	%rd59, %rd1, %rd58;
	ld.global.u32 	%r284, [%rd59];
	add.s32 	%r285, %r284, %r282;
	add.s32 	%r286, %r280, 512;
	mul.wide.u32 	%rd60, %r286, 4;
	add.s64 	%rd61, %rd1, %rd60;
	ld.global.u32 	%r287, [%rd61];
	add.s32 	%r288, %r287, %r285;
	add.s32 	%r289, %r280, 768;
	mul.wide.u32 	%rd62, %r289, 4;
	add.s64 	%rd63, %rd1, %rd62;
	ld.global.u32 	%r290, [%rd63];
	add.s32 	%r573, %r290, %r288;
	add.s32 	%r565, %r565, 1024;
$L__BB4_48:
	and.b32  	%r291, %r81, 3;
	setp.eq.s32 	%p14, %r291, 0;
	@%p14 bra 	$L__BB4_51;
	add.s32 	%r571, %r565, %r553;
	cvt.u16.u32 	%rs1, %r552;
	shr.u16 	%rs2, %rs1, 8;
	add.s16 	%rs3, %rs2, 1;
	cvt.u32.u16 	%r292, %rs3;
	and.b32  	%r293, %r292, 3;
	neg.s32 	%r570, %r293;
$L__BB4_50:
	.pragma "nounroll";
	mul.wide.u32 	%rd64, %r571, 4;
	add.s64 	%rd65, %rd1, %rd64;
	ld.global.u32 	%r294, [%rd65];
	add.s32 	%r573, %r294, %r573;
	add.s32 	%r571, %r571, 256;
	add.s32 	%r570, %r570, 1;
	setp.ne.s32 	%p15, %r570, 0;
	@%p15 bra 	$L__BB4_50;
$L__BB4_51:
	// begin inline asm
	mov.u32 %r295, %laneid;
	// end inline asm
	mov.b32 	%r298, 1;
	mov.b32 	%r319, 31;
	mov.b32 	%r320, -1;
	// begin inline asm
	shfl.sync.down.b32 %r296, %r573, %r298, %r319, %r320;
	// end inline asm
	setp.gt.s32 	%p16, %r295, 30;
	selp.b32 	%r321, 0, %r296, %p16;
	add.s32 	%r302, %r321, %r573;
	mov.b32 	%r303, 2;
	// begin inline asm
	shfl.sync.down.b32 %r301, %r302, %r303, %r319, %r320;
	// end inline asm
	setp.gt.s32 	%p17, %r295, 29;
	selp.b32 	%r322, 0, %r301, %p17;
	add.s32 	%r307, %r302, %r322;
	mov.b32 	%r308, 4;
	// begin inline asm
	shfl.sync.down.b32 %r306, %r307, %r308, %r319, %r320;
	// end inline asm
	setp.gt.s32 	%p18, %r295, 27;
	selp.b32 	%r323, 0, %r306, %p18;
	add.s32 	%r312, %r307, %r323;
	mov.b32 	%r313, 8;
	// begin inline asm
	shfl.sync.down.b32 %r311, %r312, %r313, %r319, %r320;
	// end inline asm
	setp.gt.s32 	%p19, %r295, 23;
	selp.b32 	%r324, 0, %r311, %p19;
	add.s32 	%r575, %r312, %r324;
	mov.b32 	%r318, 16;
	// begin inline asm
	shfl.sync.down.b32 %r316, %r575, %r318, %r319, %r320;
	// end inline asm
	setp.gt.s32 	%p20, %r295, 15;
	@%p20 bra 	$L__BB4_54;
	add.s32 	%r575, %r575, %r316;
	setp.ne.s32 	%p21, %r295, 0;
	@%p21 bra 	$L__BB4_54;
	shr.u32 	%r325, %r64, 3;
	and.b32  	%r326, %r325, 124;
	mov.u32 	%r327, _ZZN3cub18CUB_300001_SM_10006detail6reduce18DeviceReduceKernelINS2_10policy_hubIij3FunIiEE10Policy1000EN6thrust24THRUST_300001_SM_1000_NS6detail15normal_iteratorINSA_10device_ptrIiEEEEjS6_iN4cuda3std3__410__identityEEEvT0_PT3_T1_NS0_13GridEvenShareISN_EET2_T4_E12temp_storage;
	add.s32 	%r328, %r327, %r326;
	st.shared.u32 	[%r328+8], %r575;
$L__BB4_54:
	bar.sync 	0;
	setp.ne.s32 	%p22, %r64, 0;
	@%p22 bra 	$L__BB4_56;
	ld.shared.u32 	%r329, [_ZZN3cub18CUB_300001_SM_10006detail6reduce18DeviceReduceKernelINS2_10policy_hubIij3FunIiEE10Policy1000EN6thrust24THRUST_300001_SM_1000_NS6detail15normal_iteratorINSA_10device_ptrIiEEEEjS6_iN4cuda3std3__410__identityEEEvT0_PT3_T1_NS0_13GridEvenShareISN_EET2_T4_E12temp_storage+12];
	add.s32 	%r330, %r329, %r575;
	ld.shared.u32 	%r331, [_ZZN3cub18CUB_300001_SM_10006detail6reduce18DeviceReduceKernelINS2_10policy_hubIij3FunIiEE10Policy1000EN6thrust24THRUST_300001_SM_1000_NS6detail15normal_iteratorINSA_10device_ptrIiEEEEjS6_iN4cuda3std3__410__identityEEEvT0_PT3_T1_NS0_13GridEvenShareISN_EET2_T4_E12temp_storage+16];
	add.s32 	%r332, %r330, %r331;
	ld.shared.u32 	%r333, [_ZZN3cub18CUB_300001_SM_10006detail6reduce18DeviceReduceKernelINS2_10policy_hubIij3FunIiEE10Policy1000EN6thrust24THRUST_300001_SM_1000_NS6detail15normal_iteratorINSA_10device_ptrIiEEEEjS6_iN4cuda3std3__410__identityEEEvT0_PT3_T1_NS0_13GridEvenShareISN_EET2_T4_E12temp_storage+20];
	add.s32 	%r334, %r332, %r333;
	ld.shared.u32 	%r335, [_ZZN3cub18CUB_300001_SM_10006detail6reduce18DeviceReduceKernelINS2_10policy_hubIij3FunIiEE10Policy1000EN6thrust24THRUST_300001_SM_1000_NS6detail15normal_iteratorINSA_10device_ptrIiEEEEjS6_iN4cuda3std3__410__identityEEEvT0_PT3_T1_NS0_13GridEvenShareISN_EET2_T4_E12temp_storage+24];
	add.s32 	%r336, %r334, %r335;
	ld.shared.u32 	%r337, [_ZZN3cub18CUB_300001_SM_10006detail6reduce18DeviceReduceKernelINS2_10policy_hubIij3FunIiEE10Policy1000EN6thrust24THRUST_300001_SM_1000_NS6detail15normal_iteratorINSA_10device_ptrIiEEEEjS6_iN4cuda3std3__410__identityEEEvT0_PT3_T1_NS0_13GridEvenShareISN_EET2_T4_E12temp_storage+28];
	add.s32 	%r338, %r336, %r337;
	ld.shared.u32 	%r339, [_ZZN3cub18CUB_300001_SM_10006detail6reduce18DeviceReduceKernelINS2_10policy_hubIij3FunIiEE10Policy1000EN6thrust24THRUST_300001_SM_1000_NS6detail15normal_iteratorINSA_10device_ptrIiEEEEjS6_iN4cuda3std3__410__identityEEEvT0_PT3_T1_NS0_13GridEvenShareISN_EET2_T4_E12temp_storage+32];
	add.s32 	%r340, %r338, %r339;
	ld.shared.u32 	%r341, [_ZZN3cub18CUB_300001_SM_10006detail6reduce18DeviceReduceKernelINS2_10policy_hubIij3FunIiEE10Policy1000EN6thrust24THRUST_300001_SM_1000_NS6detail15normal_iteratorINSA_10device_ptrIiEEEEjS6_iN4cuda3std3__410__identityEEEvT0_PT3_T1_NS0_13GridEvenShareISN_EET2_T4_E12temp_storage+36];
	add.s32 	%r575, %r340, %r341;
$L__BB4_56:
	mov.u32 	%r530, %tid.x;
	setp.ne.s32 	%p57, %r530, 0;
	@%p57 bra 	$L__BB4_58;
	ld.param.u64 	%rd129, [_ZN3cub18CUB_300001_SM_10006detail6reduce18DeviceReduceKernelINS2_10policy_hubIij3FunIiEE10Policy1000EN6thrust24THRUST_300001_SM_1000_NS6detail15normal_iteratorINSA_10device_ptrIiEEEEjS6_iN4cuda3std3__410__identityEEEvT0_PT3_T1_NS0_13GridEvenShareISN_EET2_T4__param_1];
	cvta.to.global.u64 	%rd126, %rd129;
	mul.wide.u32 	%rd127, %r3, 4;
	add.s64 	%rd128, %rd126, %rd127;
	st.global.u32 	[%rd128], %r575;
$L__BB4_58:
	ret;

}
	// .globl	_ZN3cub18CUB_300001_SM_10006detail6reduce28DeviceReduceSingleTileKernelINS2_10policy_hubIij3FunIiEE10Policy1000EPiS9_iS6_iiN4cuda3std3__410__identityEEEvT0_T1_T2_T3_T4_T6_
.visible .entry _ZN3cub18CUB_300001_SM_10006detail6reduce28DeviceReduceSingleTileKernelINS2_10policy_hubIij3FunIiEE10Policy1000EPiS9_iS6_iiN4cuda3std3__410__identityEEEvT0_T1_T2_T3_T4_T6_(
	.param .u64 .ptr .align 1 _ZN3cub18CUB_300001_SM_10006detail6reduce28DeviceReduceSingleTileKernelINS2_10policy_hubIij3FunIiEE10Policy1000EPiS9_iS6_iiN4cuda3std3__410__identityEEEvT0_T1_T2_T3_T4_T6__param_0,
	.param .u64 .ptr .align 1 _ZN3cub18CUB_300001_SM_10006detail6reduce28DeviceReduceSingleTileKernelINS2_10policy_hubIij3FunIiEE10Policy1000EPiS9_iS6_iiN4cuda3std3__410__identityEEEvT0_T1_T2_T3_T4_T6__param_1,
	.param .u32 _ZN3cub18CUB_300001_SM_10006detail6reduce28DeviceReduceSingleTileKernelINS2_10policy_hubIij3FunIiEE10Policy1000EPiS9_iS6_iiN4cuda3std3__410__identityEEEvT0_T1_T2_T3_T4_T6__param_2,
	.param .align 1 .b8 _ZN3cub18CUB_300001_SM_10006detail6reduce28DeviceReduceSingleTileKernelINS2_10policy_hubIij3FunIiEE10Policy1000EPiS9_iS6_iiN4cuda3std3__410__identityEEEvT0_T1_T2_T3_T4_T6__param_3[1],
	.param .u32 _ZN3cub18CUB_300001_SM_10006detail6reduce28DeviceReduceSingleTileKernelINS2_10policy_hubIij3FunIiEE10Policy1000EPiS9_iS6_iiN4cuda3std3__410__identityEEEvT0_T1_T2_T3_T4_T6__param_4,
	.param .align 1 .b8 _ZN3cub18CUB_300001_SM_10006detail6reduce28DeviceReduceSingleTileKernelINS2_10policy_hubIij3FunIiEE10Policy1000EPiS9_iS6_iiN4cuda3std3__410__identityEEEvT0_T1_T2_T3_T4_T6__param_5[1]
)
.maxntid 256
.minnctapersm 1
{
	.reg .pred 	%p<99>;
	.reg .b32 	%r<689>;
	.reg .b64 	%rd<125>;
	// demoted variable
	.shared .align 4 .b8 _ZZN3cub18CUB_300001_SM_10006detail6reduce28DeviceReduceSingleTileKernelINS2_10policy_hubIij3FunIiEE10Policy1000EPiS9_iS6_iiN4cuda3std3__410__identityEEEvT0_T1_T2_T3_T4_T6_E12temp_storage[44];
	ld.param.u64 	%rd16, [_ZN3cub18CUB_300001_SM_10006detail6reduce28DeviceReduceSingleTileKernelINS2_10policy_hubIij3FunIiEE10Policy1000EPiS9_iS6_iiN4cuda3std3__410__identityEEEvT0_T1_T2_T3_T4_T6__param_0];
	ld.param.u64 	%rd17, [_ZN3cub18CUB_300001_SM_10006detail6reduce28DeviceReduceSingleTileKernelINS2_10policy_hubIij3FunIiEE10Policy1000EPiS9_iS6_iiN4cuda3std3__410__identityEEEvT0_T1_T2_T3_T4_T6__param_1];
	ld.param.u32 	%r148, [_ZN3cub18CUB_300001_SM_10006detail6reduce28DeviceReduceSingleTileKernelINS2_10policy_hubIij3FunIiEE10Policy1000EPiS9_iS6_iiN4cuda3std3__410__identityEEEvT0_T1_T2_T3_T4_T6__param_2];
	ld.param.u32 	%r149, [_ZN3cub18CUB_300001_SM_10006detail6reduce28DeviceReduceSingleTileKernelINS2_10policy_hubIij3FunIiEE10Policy1000EPiS9_iS6_iiN4cuda3std3__410__identityEEEvT0_T1_T2_T3_T4_T6__param_4];
	cvta.to.global.u64 	%rd1, %rd17;
	setp.ne.s32 	%p1, %r148, 0;
	@%p1 bra 	$L__BB5_3;
	mov.u32 	%r631, %tid.x;
	setp.ne.s32 	%p98, %r631, 0;
	@%p98 bra 	$L__BB5_90;
	st.global.u32 	[%rd1], %r149;
	bra.uni 	$L__BB5_90;
$L__BB5_3:
	and.b64  	%rd18, %rd16, 15;
	setp.ne.s64 	%p2, %rd18, 0;
	@%p2 bra 	$L__BB5_46;
	setp.gt.s32 	%p50, %r148, 4095;
	@%p50 bra 	$L__BB5_29;
	mov.u32 	%r1, %tid.x;
	setp.ge.s32 	%p67, %r1, %r148;
	mov.b32 	%r642, 0;
	mov.u32 	%r637, %r1;
	@%p67 bra 	$L__BB5_7;
	mul.wide.u32 	%rd113, %r1, 4;
	add.s64 	%rd112, %rd16, %rd113;
	// begin inline asm
	ld.global.nc.u32 %r642, [%rd112];
	// end inline asm
	add.s32 	%r637, %r1, 256;
$L__BB5_7:
	setp.ge.s32 	%p68, %r637, %r148;
	@%p68 bra 	$L__BB5_13;
	not.b32 	%r519, %r637;
	add.s32 	%r6, %r148, %r519;
	and.b32  	%r520, %r6, 768;
	setp.eq.s32 	%p69, %r520, 768;
	@%p69 bra 	$L__BB5_11;
	mul.wide.u32 	%rd114, %r637, 4;
	add.s64 	%rd121, %rd16, %rd114;
	shr.u32 	%r521, %r6, 8;
	add.s32 	%r522, %r521, 1;
	and.b32  	%r523, %r522, 3;
	neg.s32 	%r634, %r523;
$L__BB5_10:
	.pragma "nounroll";
	// begin inline asm
	ld.global.nc.u32 %r524, [%rd121];
	// end inline asm
	add.s32 	%r642, %r524, %r642;
	add.s32 	%r637, %r637, 256;
	add.s64 	%rd121, %rd121, 1024;
	add.s32 	%r634, %r634, 1;
	setp.ne.s32 	%p70, %r634, 0;
	@%p70 bra 	$L__BB5_10;
$L__BB5_11:
	setp.lt.u32 	%p71, %r6, 768;
	@%p71 bra 	$L__BB5_13;
$L__BB5_12:
	mul.wide.s32 	%rd120, %r637, 4;
	add.s64 	%rd116, %rd16, %rd120;
	// begin inline asm
	ld.global.nc.u32 %r525, [%rd116];
	// end inline asm
	add.s32 	%r529, %r525, %r642;
	add.s64 	%rd117, %rd116, 1024;
	// begin inline asm
	ld.global.nc.u32 %r526, [%rd117];
	// end inline asm
	add.s32 	%r530, %r526, %r529;
	add.s64 	%rd118, %rd116, 2048;
	// begin inline asm
	ld.global.nc.u32 %r527, [%rd118];
	// end inline asm
	add.s32 	%r531, %r527, %r530;
	add.s64 	%rd119, %rd116, 3072;
	// begin inline asm
	ld.global.nc.u32 %r528, [%rd119];
	// end inline asm
	add.s32 	%r642, %r528, %r531;
	add.s32 	%r637, %r637, 1024;
	setp.lt.s32 	%p72, %r637, %r148;
	@%p72 bra 	$L__BB5_12;
$L__BB5_13:
	setp.lt.s32 	%p73, %r148, 256;
	@%p73 bra 	$L__BB5_19;
	// begin inline asm
	mov.u32 %r582, %laneid;
	// end inline asm
	mov.b32 	%r585, 1;
	mov.b32 	%r606, 31;
	mov.b32 	%r607, -1;
	// begin inline asm
	shfl.sync.down.b32 %r583, %r642, %r585, %r606, %r607;
	// end inline asm
	setp.gt.s32 	%p90, %r582, 30;
	selp.b32 	%r608, 0, %r583, %p90;
	add.s32 	%r589, %r608, %r642;
	mov.b32 	%r590, 2;
	// begin inline asm
	shfl.sync.down.b32 %r588, %r589, %r590, %r606, %r607;
	// end inline asm
	setp.gt.s32 	%p91, %r582, 29;
	selp.b32 	%r609, 0, %r588, %p91;
	add.s32 	%r594, %r589, %r609;
	mov.b32 	%r595, 4;
	// begin inline asm
	shfl.sync.down.b32 %r593, %r594, %r595, %r606, %r607;
	// end inline asm
	setp.gt.s32 	%p92, %r582, 27;
	selp.b32 	%r610, 0, %r593, %p92;
	add.s32 	%r599, %r594, %r610;
	mov.b32 	%r600, 8;
	// begin inline asm
	shfl.sync.down.b32 %r598, %r599, %r600, %r606, %r607;
	// end inline asm
	setp.gt.s32 	%p93, %r582, 23;
	selp.b32 	%r611, 0, %r598, %p93;
	add.s32 	%r688, %r599, %r611;
	mov.b32 	%r605, 16;
	// begin inline asm
	shfl.sync.down.b32 %r603, %r688, %r605, %r606, %r607;
	// end inline asm
	setp.gt.s32 	%p94, %r582, 15;
	@%p94 bra 	$L__BB5_17;
	add.s32 	%r688, %r688, %r603;
	setp.ne.s32 	%p95, %r582, 0;
	@%p95 bra 	$L__BB5_17;
	shr.u32 	%r612, %r1, 3;
	and.b32  	%r613, %r612, 124;
	mov.u32 	%r614, _ZZN3cub18CUB_300001_SM_10006detail6reduce28DeviceReduceSingleTileKernelINS2_10policy_hubIij3FunIiEE10Policy1000EPiS9_iS6_iiN4cuda3std3__410__identityEEEvT0_T1_T2_T3_T4_T6_E12temp_storage;
	add.s32 	%r615, %r614, %r613;
	st.shared.u32 	[%r615+8], %r688;
$L__BB5_17:
	bar.sync 	0;
	setp.ne.s32 	%p96, %r1, 0;
	@%p96 bra 	$L__BB5_88;
	ld.shared.u32 	%r616, [_ZZN3cub18CUB_300001_SM_10006detail6reduce28DeviceReduceSingleTileKernelINS2_10policy_hubIij3FunIiEE10Policy1000EPiS9_iS6_iiN4cuda3std3__410__identityEEEvT0_T1_T2_T3_T4_T6_E12temp_storage+12];
	add.s32 	%r617, %r616, %r688;
	ld.shared.u32 	%r618, [_ZZN3cub18CUB_300001_SM_10006detail6reduce28DeviceReduceSingleTileKernelINS2_10policy_hubIij3FunIiEE10Policy1000EPiS9_iS6_iiN4cuda3std3__410__identityEEEvT0_T1_T2_T3_T4_T6_E12temp_storage+16];
	add.s32 	%r619, %r617, %r618;
	ld.shared.u32 	%r620, [_ZZN3cub18CUB_300001_SM_10006detail6reduce28DeviceReduceSingleTileKernelINS2_10policy_hubIij3FunIiEE10Policy1000EPiS9_iS6_iiN4cuda3std3__410__identityEEEvT0_T1_T2_T3_T4_T6_E12temp_storage+20];
	add.s32 	%r621, %r619, %r620;
	ld.shared.u32 	%r622, [_ZZN3cub18CUB_300001_SM_10006detail6reduce28DeviceReduceSingleTileKernelINS2_10policy_hubIij3FunIiEE10Policy1000EPiS9_iS6_iiN4cuda3std3__410__identityEEEvT0_T1_T2_T3_T4_T6_E12temp_storage+24];
	add.s32 	%r623, %r621, %r622;
	ld.shared.u32 	%r624, [_ZZN3cub18CUB_300001_SM_10006detail6reduce28DeviceReduceSingleTileKernelINS2_10policy_hubIij3FunIiEE10Policy1000EPiS9_iS6_iiN4cuda3std3__410__identityEEEvT0_T1_T2_T3_T4_T6_E12temp_storage+28];
	add.s32 	%r625, %r623, %r624;
	ld.shared.u32 	%r626, [_ZZN3cub18CUB_300001_SM_10006detail6reduce28DeviceReduceSingleTileKernelINS2_10policy_hubIij3FunIiEE10Policy1000EPiS9_iS6_iiN4cuda3std3__410__identityEEEvT0_T1_T2_T3_T4_T6_E12temp_storage+32];
	add.s32 	%r627, %r625, %r626;
	ld.shared.u32 	%r628, [_ZZN3cub18CUB_300001_SM_10006detail6reduce28DeviceReduceSingleTileKernelINS2_10policy_hubIij3FunIiEE10Policy1000EPiS9_iS6_iiN4cuda3std3__410__identityEEEvT0_T1_T2_T3_T4_T6_E12temp_storage+36];
	add.s32 	%r688, %r627, %r628;
	bra.uni 	$L__BB5_88;
$L__BB5_19:
	// begin inline asm
	mov.u32 %r532, %laneid;
	// end inline asm
	and.b32  	%r558, %r1, 992;
	add.s32 	%r559, %r558, 32;
	setp.gt.s32 	%p74, %r559, %r148;
	not.b32 	%r560, %r558;
	add.s32 	%r561, %r148, %r560;
	selp.b32 	%r556, %r561, 31, %p74;
	mov.b32 	%r535, 1;
	mov.b32 	%r557, -1;
	// begin inline asm
	shfl.sync.down.b32 %r533, %r642, %r535, %r556, %r557;
	// end inline asm
	setp.lt.s32 	%p75, %r532, %r556;
	selp.b32 	%r562, %r533, 0, %p75;
	add.s32 	%r539, %r562, %r642;
	mov.b32 	%r540, 2;
	// begin inline asm
	shfl.sync.down.b32 %r538, %r539, %r540, %r556, %r557;
	// end inline asm
	add.s32 	%r563, %r532, 2;
	setp.gt.s32 	%p76, %r563, %r556;
	selp.b32 	%r564, 0, %r538, %p76;
	add.s32 	%r544, %r539, %r564;
	mov.b32 	%r545, 4;
	// begin inline asm
	shfl.sync.down.b32 %r543, %r544, %r545, %r556, %r557;
	// end inline asm
	add.s32 	%r565, %r532, 4;
	setp.gt.s32 	%p77, %r565, %r556;
	selp.b32 	%r566, 0, %r543, %p77;
	add.s32 	%r549, %r544, %r566;
	mov.b32 	%r550, 8;
	// begin inline asm
	shfl.sync.down.b32 %r548, %r549, %r550, %r556, %r557;
	// end inline asm
	add.s32 	%r567, %r532, 8;
	setp.gt.s32 	%p78, %r567, %r556;
	selp.b32 	%r568, 0, %r548, %p78;
	add.s32 	%r554, %r549, %r568;
	mov.b32 	%r555, 16;
	// begin inline asm
	shfl.sync.down.b32 %r553, %r554, %r555, %r556, %r557;
	// end inline asm
	add.s32 	%r569, %r532, 16;
	setp.gt.s32 	%p79, %r569, %r556;
	selp.b32 	%r570, 0, %r553, %p79;
	add.s32 	%r688, %r554, %r570;
	setp.ne.s32 	%p80, %r532, 0;
	@%p80 bra 	$L__BB5_21;
	shr.u32 	%r571, %r1, 3;
	and.b32  	%r572, %r571, 124;
	mov.u32 	%r573, _ZZN3cub18CUB_300001_SM_10006detail6reduce28DeviceReduceSingleTileKernelINS2_10policy_hubIij3FunIiEE10Policy1000EPiS9_iS6_iiN4cuda3std3__410__identityEEEvT0_T1_T2_T3_T4_T6_E12temp_storage;
	add.s32 	%r574, %r573, %r572;
	st.shared.u32 	[%r574+8], %r688;
$L__BB5_21:
	bar.sync 	0;
	setp.ne.s32 	%p81, %r1, 0;
	setp.lt.s32 	%p82, %r148, 33;
	or.pred  	%p83, %p81, %p82;
	@%p83 bra 	$L__BB5_88;
	ld.shared.u32 	%r575, [_ZZN3cub18CUB_300001_SM_10006detail6reduce28DeviceReduceSingleTileKernelINS2_10policy_hubIij3FunIiEE10Policy1000EPiS9_iS6_iiN4cuda3std3__410__identityEEEvT0_T1_T2_T3_T4_T6_E12temp_storage+12];
	add.s32 	%r688, %r575, %r688;
	setp.lt.u32 	%p84, %r148, 65;
	@%p84 bra 	$L__BB5_88;
	ld.shared.u32 	%r576, [_ZZN3cub18CUB_300001_SM_10006detail6reduce28DeviceReduceSingleTileKernelINS2_10policy_hubIij3FunIiEE10Policy1000EPiS9_iS6_iiN4cuda3std3__410__identityEEEvT0_T1_T2_T3_T4_T6_E12temp_storage+16];
	add.s32 	%r688, %r576, %r688;
	setp.lt.u32 	%p85, %r148, 97;
	@%p85 bra 	$L__BB5_88;
	ld.shared.u32 	%r577, [_ZZN3cub18CUB_300001_SM_10006detail6reduce28DeviceReduceSingleTileKernelINS2_10policy_hubIij3FunIiEE10Policy1000EPiS9_iS6_iiN4cuda3std3__410__identityEEEvT0_T1_T2_T3_T4_T6_E12temp_storage+20];
	add.s32 	%r688, %r577, %r688;
	setp.lt.u32 	%p86, %r148, 129;
	@%p86 bra 	$L__BB5_88;
	ld.shared.u32 	%r578, [_ZZN3cub18CUB_300001_SM_10006detail6reduce28DeviceReduceSingleTileKernelINS2_10policy_hubIij3FunIiEE10Policy1000EPiS9_iS6_iiN4cuda3std3__410__identityEEEvT0_T1_T2_T3_T4_T6_E12temp_storage+24];
	add.s32 	%r688, %r578, %r688;
	setp.lt.u32 	%p87, %r148, 161;
	@%p87 bra 	$L__BB5_88;
	ld.shared.u32 	%r579, [_ZZN3cub18CUB_300001_SM_10006detail6reduce28DeviceReduceSingleTileKernelINS2_10policy_hubIij3FunIiEE10Policy1000EPiS9_iS6_iiN4cuda3std3__410__identityEEEvT0_T1_T2_T3_T4_T6_E12temp_storage+28];
	add.s32 	%r688, %r579, %r688;
	setp.lt.u32 	%p88, %r148, 193;
	@%p88 bra 	$L__BB5_88;
	ld.shared.u32 	%r580, [_ZZN3cub18CUB_300001_SM_10006detail6reduce28DeviceReduceSingleTileKernelINS2_10policy_hubIij3FunIiEE10Policy1000EPiS9_iS6_iiN4cuda3std3__410__identityEEEvT0_T1_T2_T3_T4_T6_E12temp_storage+32];
	add.s32 	%r688, %r580, %r688;
	setp.lt.u32 	%p89, %r148, 225;
	@%p89 bra 	$L__BB5_88;
	ld.shared.u32 	%r581, [_ZZN3cub18CUB_300001_SM_10006detail6reduce28DeviceReduceSingleTileKernelINS2_10policy_hubIij3FunIiEE10Policy1000EPiS9_iS6_iiN4cuda3std3__410__identityEEEvT0_T1_T2_T3_T4_T6_E12temp_storage+36];
	add.s32 	%r688, %r581, %r688;
	bra.uni 	$L__BB5_88;
$L__BB5_29:
	mov.u32 	%r36, %tid.x;
	shl.b32 	%r390, %r36, 2;
	mul.wide.u32 	%rd86, %r390, 4;
	add.s64 	%rd76, %rd16, %rd86;
	// begin inline asm
	ld.global.nc.v2.u64 {%rd74, %rd75}, [%rd76];
	// end inline asm
	mov.b64 	{%r391, %r392}, %rd75;
	mov.b64 	{%r393, %r394}, %rd74;
	add.s64 	%rd79, %rd76, 4096;
	// begin inline asm
	ld.global.nc.v2.u64 {%rd77, %rd78}, [%rd79];
	// end inline asm
	mov.b64 	{%r395, %r396}, %rd78;
	mov.b64 	{%r397, %r398}, %rd77;
	add.s64 	%rd82, %rd76, 8192;
	// begin inline asm
	ld.global.nc.v2.u64 {%rd80, %rd81}, [%rd82];
	// end inline asm
	mov.b64 	{%r399, %r400}, %rd81;
	mov.b64 	{%r401, %r402}, %rd80;
	add.s64 	%rd85, %rd76, 12288;
	// begin inline asm
	ld.global.nc.v2.u64 {%rd83, %rd84}, [%rd85];
	// end inline asm
	mov.b64 	{%r403, %r404}, %rd84;
	mov.b64 	{%r405, %r406}, %rd83;
	add.s32 	%r407, %r394, %r393;
	add.s32 	%r408, %r391, %r407;
	add.s32 	%r409, %r392, %r408;
	add.s32 	%r410, %r397, %r409;
	add.s32 	%r411, %r398, %r410;
	add.s32 	%r412, %r395, %r411;
	add.s32 	%r413, %r396, %r412;
	add.s32 	%r414, %r401, %r413;
	add.s32 	%r415, %r402, %r414;
	add.s32 	%r416, %r399, %r415;
	add.s32 	%r417, %r400, %r416;
	add.s32 	%r418, %r405, %r417;
	add.s32 	%r419, %r406, %r418;
	add.s32 	%r420, %r403, %r419;
	add.s32 	%r658, %r404, %r420;
	setp.lt.u32 	%p51, %r148, 8192;
	mov.b32 	%r647, 4096;
	@%p51 bra 	$L__BB5_33;
	add.s32 	%r38, %r148, -4096;
	mov.b32 	%r647, 4096;
$L__BB5_31:
	mul.wide.s32 	%rd99, %r647, 4;
	add.s64 	%rd89, %rd76, %rd99;
	// begin inline asm
	ld.global.nc.v2.u64 {%rd87, %rd88}, [%rd89];
	// end inline asm
	mov.b64 	{%r422, %r423}, %rd88;
	mov.b64 	{%r424, %r425}, %rd87;
	add.s64 	%rd92, %rd89, 4096;
	// begin inline asm
	ld.global.nc.v2.u64 {%rd90, %rd91}, [%rd92];
	// end inline asm
	mov.b64 	{%r426, %r427}, %rd91;
	mov.b64 	{%r428, %r429}, %rd90;
	add.s64 	%rd95, %rd89, 8192;
	// begin inline asm
	ld.global.nc.v2.u64 {%rd93, %rd94}, [%rd95];
	// end inline asm
	mov.b64 	{%r430, %r431}, %rd94;
	mov.b64 	{%r432, %r433}, %rd93;
	add.s64 	%rd98, %rd89, 12288;
	// begin inline asm
	ld.global.nc.v2.u64 {%rd96, %rd97}, [%rd98];
	// end inline asm
	mov.b64 	{%r434, %r435}, %rd97;
	mov.b64 	{%r436, %r437}, %rd96;
	add.s32 	%r438, %r424, %r658;
	add.s32 	%r439, %r425, %r438;
	add.s32 	%r440, %r422, %r439;
	add.s32 	%r441, %r423, %r440;
	add.s32 	%r442, %r428, %r441;
	add.s32 	%r443, %r429, %r442;
	add.s32 	%r444, %r426, %r443;
	add.s32 	%r445, %r427, %r444;
	add.s32 	%r446, %r432, %r445;
	add.s32 	%r447, %r433, %r446;
	add.s32 	%r448, %r430, %r447;
	add.s32 	%r449, %r431, %r448;
	add.s32 	%r450, %r436, %r449;
	add.s32 	%r451, %r437, %r450;
	add.s32 	%r452, %r434, %r451;
	add.s32 	%r658, %r435, %r452;
	sub.s32 	%r453, %r148, %r647;
	setp.lt.s32 	%p52, %r453, 4096;
	@%p52 bra 	$L__BB5_41;
	add.s32 	%r647, %r647, 4096;
	setp.le.s32 	%p53, %r647, %r38;
	@%p53 bra 	$L__BB5_31;
$L__BB5_33:
	setp.le.s32 	%p54, %r148, %r647;
	@%p54 bra 	$L__BB5_41;
	sub.s32 	%r45, %r148, %r647;
	setp.ge.s32 	%p55, %r36, %r45;
	@%p55 bra 	$L__BB5_41;
	not.b32 	%r455, %r36;
	add.s32 	%r456, %r148, %r455;
	sub.s32 	%r46, %r456, %r647;
	and.b32  	%r457, %r46, 768;
	setp.eq.s32 	%p56, %r457, 768;
	mov.u32 	%r652, %r36;
	@%p56 bra 	$L__BB5_38;
	add.s32 	%r649, %r36, %r647;
	shr.u32 	%r458, %r46, 8;
	add.s32 	%r459, %r458, 1;
	and.b32  	%r460, %r459, 3;
	neg.s32 	%r648, %r460;
	mov.u32 	%r652, %r36;
$L__BB5_37:
	.pragma "nounroll";
	mul.wide.u32 	%rd101, %r649, 4;
	add.s64 	%rd100, %rd16, %rd101;
	// begin inline asm
	ld.global.nc.u32 %r461, [%rd100];
	// end inline asm
	add.s32 	%r658, %r461, %r658;
	add.s32 	%r652, %r652, 256;
	add.s32 	%r649, %r649, 256;
	add.s32 	%r648, %r648, 1;
	setp.ne.s32 	%p57, %r648, 0;
	@%p57 bra 	$L__BB5_37;
$L__BB5_38:
	setp.lt.u32 	%p58, %r46, 768;
	@%p58 bra 	$L__BB5_41;
	cvt.u64.u32 	%rd102, %r652;
	cvt.u64.u32 	%rd103, %r647;
	add.s64 	%rd104, %rd102, %rd103;
	shl.b64 	%rd105, %rd104, 2;
	add.s64 	%rd106, %rd105, %rd16;
	add.s64 	%rd122, %rd106, 2048;
	add.s32 	%r655, %r652, %r647;
$L__BB5_40:
	mul.wide.u32 	%rd111, %r655, 4;
	add.s64 	%rd107, %rd16, %rd111;
	// begin inline asm
	ld.global.nc.u32 %r462, [%rd107];
	// end inline asm
	add.s32 	%r466, %r462, %r658;
	add.s64 	%rd108, %rd122, -1024;
	// begin inline asm
	ld.global.nc.u32 %r463, [%rd108];
	// end inline asm
	add.s32 	%r467, %r463, %r466;
	// begin inline asm
	ld.global.nc.u32 %r464, [%rd122];
	// end inline asm
	add.s32 	%r468, %r464, %r467;
	add.s64 	%rd110, %rd122, 1024;
	// begin inline asm
	ld.global.nc.u32 %r465, [%rd110];
	// end inline asm
	add.s32 	%r658, %r465, %r468;
	add.s32 	%r652, %r652, 1024;
	add.s64 	%rd122, %rd122, 4096;
	add.s32 	%r655, %r655, 1024;
	setp.lt.s32 	%p59, %r652, %r45;
	@%p59 bra 	$L__BB5_40;
$L__BB5_41:
	// begin inline asm
	mov.u32 %r469, %laneid;
	// end inline asm
	mov.b32 	%r472, 1;
	mov.b32 	%r493, 31;
	mov.b32 	%r494, -1;
	// begin inline asm
	shfl.sync.down.b32 %r470, %r658, %r472, %r493, %r494;
	// end inline asm
	setp.gt.s32 	%p60, %r469, 30;
	selp.b32 	%r495, 0, %r470, %p60;
	add.s32 	%r476, %r495, %r658;
	mov.b32 	%r477, 2;
	// begin inline asm
	shfl.sync.down.b32 %r475, %r476, %r477, %r493, %r494;
	// end inline asm
	setp.gt.s32 	%p61, %r469, 29;
	selp.b32 	%r496, 0, %r475, %p61;
	add.s32 	%r481, %r476, %r496;
	mov.b32 	%r482, 4;
	// begin inline asm
	shfl.sync.down.b32 %r480, %r481, %r482, %r493, %r494;
	// end inline asm
	setp.gt.s32 	%p62, %r469, 27;
	selp.b32 	%r497, 0, %r480, %p62;
	add.s32 	%r486, %r481, %r497;
	mov.b32 	%r487, 8;
	// begin inline asm
	shfl.sync.down.b32 %r485, %r486, %r487, %r493, %r494;
	// end inline asm
	setp.gt.s32 	%p63, %r469, 23;
	selp.b32 	%r498, 0, %r485, %p63;
	add.s32 	%r688, %r486, %r498;
	mov.b32 	%r492, 16;
	// begin inline asm
	shfl.sync.down.b32 %r490, %r688, %r492, %r493, %r494;
	// end inline asm
	setp.gt.s32 	%p64, %r469, 15;
	@%p64 bra 	$L__BB5_44;
	add.s32 	%r688, %r688, %r490;
	setp.ne.s32 	%p65, %r469, 0;
	@%p65 bra 	$L__BB5_44;
	shr.u32 	%r499, %r36, 3;
	and.b32  	%r500, %r499, 124;
	mov.u32 	%r501, _ZZN3cub18CUB_300001_SM_10006detail6reduce28DeviceReduceSingleTileKernelINS2_10policy_hubIij3FunIiEE10Policy1000EPiS9_iS6_iiN4cuda3std3__410__identityEEEvT0_T1_T2_T3_T4_T6_E12temp_storage;
	add.s32 	%r502, %r501, %r500;
	st.shared.u32 	[%r502+8], %r688;
$L__BB5_44:
	bar.sync 	0;
	setp.ne.s32 	%p66, %r36, 0;
	@%p66 bra 	$L__BB5_88;
	ld.shared.u32 	%r503, [_ZZN3cub18CUB_300001_SM_10006detail6reduce28DeviceReduceSingleTileKernelINS2_10policy_hubIij3FunIiEE10Policy1000EPiS9_iS6_iiN4cuda3std3__410__identityEEEvT0_T1_T2_T3_T4_T6_E12temp_storage+12];
	add.s32 	%r504, %r503, %r688;
	ld.shared.u32 	%r505, [_ZZN3cub18CUB_300001_SM_10006detail6reduce28DeviceReduceSingleTileKernelINS2_10policy_hubIij3FunIiEE10Policy1000EPiS9_iS6_iiN4cuda3std3__410__identityEEEvT0_T1_T2_T3_T4_T6_E12temp_storage+16];
	add.s32 	%r506, %r504, %r505;
	ld.shared.u32 	%r507, [_ZZN3cub18CUB_300001_SM_10006detail6reduce28DeviceReduceSingleTileKernelINS2_10policy_hubIij3FunIiEE10Policy1000EPiS9_iS6_iiN4cuda3std3__410__identityEEEvT0_T1_T2_T3_T4_T6_E12temp_storage+20];
	add.s32 	%r508, %r506, %r507;
	ld.shared.u32 	%r509, [_ZZN3cub18CUB_300001_SM_10006detail6reduce28DeviceReduceSingleTileKernelINS2_10policy_hubIij3FunIiEE10Policy1000EPiS9_iS6_iiN4cuda3std3__410__identityEEEvT0_T1_T2_T3_T4_T6_E12temp_storage+24];
	add.s32 	%r510, %r508, %r509;
	ld.shared.u32 	%r511, [_ZZN3cub18CUB_300001_SM_10006detail6reduce28DeviceReduceSingleTileKernelINS2_10policy_hubIij3FunIiEE10Policy1000EPiS9_iS6_iiN4cuda3std3__410__identityEEEvT0_T1_T2_T3_T4_T6_E12temp_storage+28];
	add.s32 	%r512, %r510, %r511;
	ld.shared.u32 	%r513, [_ZZN3cub18CUB_300001_SM_10006detail6reduce28DeviceReduceSingleTileKernelINS2_10policy_hubIij3FunIiEE10Policy1000EPiS9_iS6_iiN4cuda3std3__410__identityEEEvT0_T1_T2_T3_T4_T6_E12temp_storage+32];
	add.s32 	%r514, %r512, %r513;
	ld.shared.u32 	%r515, [_ZZN3cub18CUB_300001_SM_10006detail6reduce28DeviceReduceSingleTileKernelINS2_10policy_hubIij3FunIiEE10Policy1000EPiS9_iS6_iiN4cuda3std3__410__identityEEEvT0_T1_T2_T3_T4_T6_E12temp_storage+36];
	add.s32 	%r688, %r514, %r515;
	bra.uni 	$L__BB5_88;
$L__BB5_46:
	setp.gt.s32 	%p3, %r148, 4095;
	@%p3 bra 	$L__BB5_71;
	mov.u32 	%r74, %tid.x;
	setp.ge.s32 	%p20, %r74, %r148;
	mov.b32 	%r670, 0;
	mov.u32 	%r665, %r74;
	@%p20 bra 	$L__BB5_49;
	mul.wide.u32 	%rd66, %r74, 4;
	add.s64 	%rd65, %rd16, %rd66;
	// begin inline asm
	ld.global.nc.u32 %r670, [%rd65];
	// end inline asm
	add.s32 	%r665, %r74, 256;
$L__BB5_49:
	setp.ge.s32 	%p21, %r665, %r148;
	@%p21 bra 	$L__BB5_55;
	not.b32 	%r279, %r665;
	add.s32 	%r79, %r148, %r279;
	and.b32  	%r280, %r79, 768;
	setp.eq.s32 	%p22, %r280, 768;
	@%p22 bra 	$L__BB5_53;
	mul.wide.u32 	%rd67, %r665, 4;
	add.s64 	%rd123, %rd16, %rd67;
	shr.u32 	%r281, %r79, 8;
	add.s32 	%r282, %r281, 1;
	and.b32  	%r283, %r282, 3;
	neg.s32 	%r662, %r283;
$L__BB5_52:
	.pragma "nounroll";
	// begin inline asm
	ld.global.nc.u32 %r284, [%rd123];
	// end inline asm
	add.s32 	%r670, %r284, %r670;
	add.s32 	%r665, %r665, 256;
	add.s64 	%rd123, %rd123, 1024;
	add.s32 	%r662, %r662, 1;
	setp.ne.s32 	%p23, %r662, 0;
	@%p23 bra 	$L__BB5_52;
$L__BB5_53:
	setp.lt.u32 	%p24, %r79, 768;
	@%p24 bra 	$L__BB5_55;
$L__BB5_54:
	mul.wide.s32 	%rd73, %r665, 4;
	add.s64 	%rd69, %rd16, %rd73;
	// begin inline asm
	ld.global.nc.u32 %r285, [%rd69];
	// end inline asm
	add.s32 	%r289, %r285, %r670;
	add.s64 	%rd70, %rd69, 1024;
	// begin inline asm
	ld.global.nc.u32 %r286, [%rd70];
	// end inline asm
	add.s32 	%r290, %r286, %r289;
	add.s64 	%rd71, %rd69, 2048;
	// begin inline asm
	ld.global.nc.u32 %r287, [%rd71];
	// end inline asm
	add.s32 	%r291, %r287, %r290;
	add.s64 	%rd72, %rd69, 3072;
	// begin inline asm
	ld.global.nc.u32 %r288, [%rd72];
	// end inline asm
	add.s32 	%r670, %r288, %r291;
	add.s32 	%r665, %r665, 1024;
	setp.lt.s32 	%p25, %r665, %r148;
	@%p25 bra 	$L__BB5_54;
$L__BB5_55:
	setp.lt.s32 	%p26, %r148, 256;
	@%p26 bra 	$L__BB5_61;
	// begin inline asm
	mov.u32 %r342, %laneid;
	// end inline asm
	mov.b32 	%r345, 1;
	mov.b32 	%r366, 31;
	mov.b32 	%r367, -1;
	// begin inline asm
	shfl.sync.down.b32 %r343, %r670, %r345, %r366, %r367;
	// end inline asm
	setp.gt.s32 	%p43, %r342, 30;
	selp.b32 	%r368, 0, %r343, %p43;
	add.s32 	%r349, %r368, %r670;
	mov.b32 	%r350, 2;
	// begin inline asm
	shfl.sync.down.b32 %r348, %r349, %r350, %r366, %r367;
	// end inline asm
	setp.gt.s32 	%p44, %r342, 29;
	selp.b32 	%r369, 0, %r348, %p44;
	add.s32 	%r354, %r349, %r369;
	mov.b32 	%r355, 4;
	// begin inline asm
	shfl.sync.down.b32 %r353, %r354, %r355, %r366, %r367;
	// end inline asm
	setp.gt.s32 	%p45, %r342, 27;
	selp.b32 	%r370, 0, %r353, %p45;
	add.s32 	%r359, %r354, %r370;
	mov.b32 	%r360, 8;
	// begin inline asm
	shfl.sync.down.b32 %r358, %r359, %r360, %r366, %r367;
	// end inline asm
	setp.gt.s32 	%p46, %r342, 23;
	selp.b32 	%r371, 0, %r358, %p46;
	add.s32 	%r688, %r359, %r371;
	mov.b32 	%r365, 16;
	// begin inline asm
	shfl.sync.down.b32 %r363, %r688, %r365, %r366, %r367;
	// end inline asm
	setp.gt.s32 	%p47, %r342, 15;
	@%p47 bra 	$L__BB5_59;
	add.s32 	%r688, %r688, %r363;
	setp.ne.s32 	%p48, %r342, 0;
	@%p48 bra 	$L__BB5_59;
	shr.u32 	%r372, %r74, 3;
	and.b32  	%r373, %r372, 124;
	mov.u32 	%r374, _ZZN3cub18CUB_300001_SM_10006detail6reduce28DeviceReduceSingleTileKernelINS2_10policy_hubIij3FunIiEE10Policy1000EPiS9_iS6_iiN4cuda3std3__410__identityEEEvT0_T1_T2_T3_T4_T6_E12temp_storage;
	add.s32 	%r375, %r374, %r373;
	st.shared.u32 	[%r375+8], %r688;
$L__BB5_59:
	bar.sync 	0;
	setp.ne.s32 	%p49, %r74, 0;
	@%p49 bra 	$L__BB5_88;
	ld.shared.u32 	%r376, [_ZZN3cub18CUB_300001_SM_10006detail6reduce28DeviceReduceSingleTileKernelINS2_10policy_hubIij3FunIiEE10Policy1000EPiS9_iS6_iiN4cuda3std3__410__identityEEEvT0_T1_T2_T3_T4_T6_E12temp_storage+12];
	add.s32 	%r377, %r376, %r688;
	ld.shared.u32 	%r378, [_ZZN3cub18CUB_300001_SM_10006detail6reduce28DeviceReduceSingleTileKernelINS2_10policy_hubIij3FunIiEE10Policy1000EPiS9_iS6_iiN4cuda3std3__410__identityEEEvT0_T1_T2_T3_T4_T6_E12temp_storage+16];
	add.s32 	%r379, %r377, %r378;
	ld.shared.u32 	%r380, [_ZZN3cub18CUB_300001_SM_10006detail6reduce28DeviceReduceSingleTileKernelINS2_10policy_hubIij3FunIiEE10Policy1000EPiS9_iS6_iiN4cuda3std3__410__identityEEEvT0_T1_T2_T3_T4_T6_E12temp_storage+20];
	add.s32 	%r381, %r379, %r380;
	ld.shared.u32 	%r382, [_ZZN3cub18CUB_300001_SM_10006detail6reduce28DeviceReduceSingleTileKernelINS2_10policy_hubIij3FunIiEE10Policy1000EPiS9_iS6_iiN4cuda3std3__410__identityEEEvT0_T1_T2_T3_T4_T6_E12temp_storage+24];
	add.s32 	%r383, %r381, %r382;
	ld.shared.u32 	%r384, [_ZZN3cub18CUB_300001_SM_10006detail6reduce28DeviceReduceSingleTileKernelINS2_10policy_hubIij3FunIiEE10Policy1000EPiS9_iS6_iiN4cuda3std3__410__identityEEEvT0_T1_T2_T3_T4_T6_E12temp_storage+28];
	add.s32 	%r385, %r383, %r384;
	ld.shared.u32 	%r386, [_ZZN3cub18CUB_300001_SM_10006detail6reduce28DeviceReduceSingleTileKernelINS2_10policy_hubIij3FunIiEE10Policy1000EPiS9_iS6_iiN4cuda3std3__410__identityEEEvT0_T1_T2_T3_T4_T6_E12temp_storage+32];
	add.s32 	%r387, %r385, %r386;
	ld.shared.u32 	%r388, [_ZZN3cub18CUB_300001_SM_10006detail6reduce28DeviceReduceSingleTileKernelINS2_10policy_hubIij3FunIiEE10Policy1000EPiS9_iS6_iiN4cuda3std3__410__identityEEEvT0_T1_T2_T3_T4_T6_E12temp_storage+36];
	add.s32 	%r688, %r387, %r388;
	bra.uni 	$L__BB5_88;
$L__BB5_61:
	// begin inline asm
	mov.u32 %r292, %laneid;
	// end inline asm
	and.b32  	%r318, %r74, 992;
	add.s32 	%r319, %r318, 32;
	setp.gt.s32 	%p27, %r319, %r148;
	not.b32 	%r320, %r318;
	add.s32 	%r321, %r148, %r320;
	selp.b32 	%r316, %r321, 31, %p27;
	mov.b32 	%r295, 1;
	mov.b32 	%r317, -1;
	// begin inline asm
	shfl.sync.down.b32 %r293, %r670, %r295, %r316, %r317;
	// end inline asm
	setp.lt.s32 	%p28, %r292, %r316;
	selp.b32 	%r322, %r293, 0, %p28;
	add.s32 	%r299, %r322, %r670;
	mov.b32 	%r300, 2;
	// begin inline asm
	shfl.sync.down.b32 %r298, %r299, %r300, %r316, %r317;
	// end inline asm
	add.s32 	%r323, %r292, 2;
	setp.gt.s32 	%p29, %r323, %r316;
	selp.b32 	%r324, 0, %r298, %p29;
	add.s32 	%r304, %r299, %r324;
	mov.b32 	%r305, 4;
	// begin inline asm
	shfl.sync.down.b32 %r303, %r304, %r305, %r316, %r317;
	// end inline asm
	add.s32 	%r325, %r292, 4;
	setp.gt.s32 	%p30, %r325, %r316;
	selp.b32 	%r326, 0, %r303, %p30;
	add.s32 	%r309, %r304, %r326;
	mov.b32 	%r310, 8;
	// begin inline asm
	shfl.sync.down.b32 %r308, %r309, %r310, %r316, %r317;
	// end inline asm
	add.s32 	%r327, %r292, 8;
	setp.gt.s32 	%p31, %r327, %r316;
	selp.b32 	%r328, 0, %r308, %p31;
	add.s32 	%r314, %r309, %r328;
	mov.b32 	%r315, 16;
	// begin inline asm
	shfl.sync.down.b32 %r313, %r314, %r315, %r316, %r317;
	// end inline asm
	add.s32 	%r329, %r292, 16;
	setp.gt.s32 	%p32, %r329, %r316;
	selp.b32 	%r330, 0, %r313, %p32;
	add.s32 	%r688, %r314, %r330;
	setp.ne.s32 	%p33, %r292, 0;
	@%p33 bra 	$L__BB5_63;
	shr.u32 	%r331, %r74, 3;
	and.b32  	%r332, %r331, 124;
	mov.u32 	%r333, _ZZN3cub18CUB_300001_SM_10006detail6reduce28DeviceReduceSingleTileKernelINS2_10policy_hubIij3FunIiEE10Policy1000EPiS9_iS6_iiN4cuda3std3__410__identityEEEvT0_T1_T2_T3_T4_T6_E12temp_storage;
	add.s32 	%r334, %r333, %r332;
	st.shared.u32 	[%r334+8], %r688;
$L__BB5_63:
	bar.sync 	0;
	setp.ne.s32 	%p34, %r74, 0;
	setp.lt.s32 	%p35, %r148, 33;
	or.pred  	%p36, %p34, %p35;
	@%p36 bra 	$L__BB5_88;
	ld.shared.u32 	%r335, [_ZZN3cub18CUB_300001_SM_10006detail6reduce28DeviceReduceSingleTileKernelINS2_10policy_hubIij3FunIiEE10Policy1000EPiS9_iS6_iiN4cuda3std3__410__identityEEEvT0_T1_T2_T3_T4_T6_E12temp_storage+12];
	add.s32 	%r688, %r335, %r688;
	setp.lt.u32 	%p37, %r148, 65;
	@%p37 bra 	$L__BB5_88;
	ld.shared.u32 	%r336, [_ZZN3cub18CUB_300001_SM_10006detail6reduce28DeviceReduceSingleTileKernelINS2_10policy_hubIij3FunIiEE10Policy1000EPiS9_iS6_iiN4cuda3std3__410__identityEEEvT0_T1_T2_T3_T4_T6_E12temp_storage+16];
	add.s32 	%r688, %r336, %r688;
	setp.lt.u32 	%p38, %r148, 97;
	@%p38 bra 	$L__BB5_88;
	ld.shared.u32 	%r337, [_ZZN3cub18CUB_300001_SM_10006detail6reduce28DeviceReduceSingleTileKernelINS2_10policy_hubIij3FunIiEE10Policy1000EPiS9_iS6_iiN4cuda3std3__410__identityEEEvT0_T1_T2_T3_T4_T6_E12temp_storage+20];
	add.s32 	%r688, %r337, %r688;
	setp.lt.u32 	%p39, %r148, 129;
	@%p39 bra 	$L__BB5_88;
	ld.shared.u32 	%r338, [_ZZN3cub18CUB_300001_SM_10006detail6reduce28DeviceReduceSingleTileKernelINS2_10policy_hubIij3FunIiEE10Policy1000EPiS9_iS6_iiN4cuda3std3__410__identityEEEvT0_T1_T2_T3_T4_T6_E12temp_storage+24];
	add.s32 	%r688, %r338, %r688;
	setp.lt.u32 	%p40, %r148, 161;
	@%p40 bra 	$L__BB5_88;
	ld.shared.u32 	%r339, [_ZZN3cub18CUB_300001_SM_10006detail6reduce28DeviceReduceSingleTileKernelINS2_10policy_hubIij3FunIiEE10Policy1000EPiS9_iS6_iiN4cuda3std3__410__identityEEEvT0_T1_T2_T3_T4_T6_E12temp_storage+28];
	add.s32 	%r688, %r339, %r688;
	setp.lt.u32 	%p41, %r148, 193;
	@%p41 bra 	$L__BB5_88;
	ld.shared.u32 	%r340, [_ZZN3cub18CUB_300001_SM_10006detail6reduce28DeviceReduceSingleTileKernelINS2_10policy_hubIij3FunIiEE10Policy1000EPiS9_iS6_iiN4cuda3std3__410__identityEEEvT0_T1_T2_T3_T4_T6_E12temp_storage+32];
	add.s32 	%r688, %r340, %r688;
	setp.lt.u32 	%p42, %r148, 225;
	@%p42 bra 	$L__BB5_88;
	ld.shared.u32 	%r341, [_ZZN3cub18CUB_300001_SM_10006detail6reduce28DeviceReduceSingleTileKernelINS2_10policy_hubIij3FunIiEE10Policy1000EPiS9_iS6_iiN4cuda3std3__410__identityEEEvT0_T1_T2_T3_T4_T6_E12temp_storage+36];
	add.s32 	%r688, %r341, %r688;
	bra.uni 	$L__BB5_88;
$L__BB5_71:
	mov.u32 	%r109, %tid.x;
	mul.wide.u32 	%rd35, %r109, 4;
	add.s64 	%rd19, %rd16, %rd35;
	// begin inline asm
	ld.global.nc.u32 %r150, [%rd19];
	// end inline asm
	add.s64 	%rd20, %rd19, 1024;
	// begin inline asm
	ld.global.nc.u32 %r151, [%rd20];
	// end inline asm
	add.s64 	%rd21, %rd19, 2048;
	// begin inline asm
	ld.global.nc.u32 %r152, [%rd21];
	// end inline asm
	add.s64 	%rd22, %rd19, 3072;
	// begin inline asm
	ld.global.nc.u32 %r153, [%rd22];
	// end inline asm
	add.s64 	%rd23, %rd19, 4096;
	// begin inline asm
	ld.global.nc.u32 %r154, [%rd23];
	// end inline asm
	add.s64 	%rd24, %rd19, 5120;
	// begin inline asm
	ld.global.nc.u32 %r155, [%rd24];
	// end inline asm
	add.s64 	%rd25, %rd19, 6144;
	// begin inline asm
	ld.global.nc.u32 %r156, [%rd25];
	// end inline asm
	add.s64 	%rd26, %rd19, 7168;
	// begin inline asm
	ld.global.nc.u32 %r157, [%rd26];
	// end inline asm
	add.s64 	%rd27, %rd19, 8192;
	// begin inline asm
	ld.global.nc.u32 %r158, [%rd27];
	// end inline asm
	add.s64 	%rd28, %rd19, 9216;
	// begin inline asm
	ld.global.nc.u32 %r159, [%rd28];
	// end inline asm
	add.s64 	%rd29, %rd19, 10240;
	// begin inline asm
	ld.global.nc.u32 %r160, [%rd29];
	// end inline asm
	add.s64 	%rd30, %rd19, 11264;
	// begin inline asm
	ld.global.nc.u32 %r161, [%rd30];
	// end inline asm
	add.s64 	%rd31, %rd19, 12288;
	// begin inline asm
	ld.global.nc.u32 %r162, [%rd31];
	// end inline asm
	add.s64 	%rd32, %rd19, 13312;
	// begin inline asm
	ld.global.nc.u32 %r163, [%rd32];
	// end inline asm
	add.s64 	%rd33, %rd19, 14336;
	// begin inline asm
	ld.global.nc.u32 %r164, [%rd33];
	// end inline asm
	add.s64 	%rd34, %rd19, 15360;
	// begin inline asm
	ld.global.nc.u32 %r165, [%rd34];
	// end inline asm
	add.s32 	%r167, %r151, %r150;
	add.s32 	%r168, %r152, %r167;
	add.s32 	%r169, %r153, %r168;
	add.s32 	%r170, %r154, %r169;
	add.s32 	%r171, %r155, %r170;
	add.s32 	%r172, %r156, %r171;
	add.s32 	%r173, %r157, %r172;
	add.s32 	%r174, %r158, %r173;
	add.s32 	%r175, %r159, %r174;
	add.s32 	%r176, %r160, %r175;
	add.s32 	%r177, %r161, %r176;
	add.s32 	%r178, %r162, %r177;
	add.s32 	%r179, %r163, %r178;
	add.s32 	%r180, %r164, %r179;
	add.s32 	%r686, %r165, %r180;
	setp.lt.u32 	%p4, %r148, 8192;
	mov.b32 	%r674, 4096;
	@%p4 bra 	$L__BB5_75;
	add.s32 	%r111, %r148, -4096;
	mov.b32 	%r674, 4096;
$L__BB5_73:
	mul.wide.s32 	%rd52, %r674, 4;
	add.s64 	%rd36, %rd19, %rd52;
	// begin inline asm
	ld.global.nc.u32 %r182, [%rd36];
	// end inline asm
	add.s64 	%rd37, %rd36, 1024;
	// begin inline asm
	ld.global.nc.u32 %r183, [%rd37];
	// end inline asm
	add.s64 	%rd38, %rd36, 2048;
	// begin inline asm
	ld.global.nc.u32 %r184, [%rd38];
	// end inline asm
	add.s64 	%rd39, %rd36, 3072;
	// begin inline asm
	ld.global.nc.u32 %r185, [%rd39];
	// end inline asm
	add.s64 	%rd40, %rd36, 4096;
	// begin inline asm
	ld.global.nc.u32 %r186, [%rd40];
	// end inline asm
	add.s64 	%rd41, %rd36, 5120;
	// begin inline asm
	ld.global.nc.u32 %r187, [%rd41];
	// end inline asm
	add.s64 	%rd42, %rd36, 6144;
	// begin inline asm
	ld.global.nc.u32 %r188, [%rd42];
	// end inline asm
	add.s64 	%rd43, %rd36, 7168;
	// begin inline asm
	ld.global.nc.u32 %r189, [%rd43];
	// end inline asm
	add.s64 	%rd44, %rd36, 8192;
	// begin inline asm
	ld.global.nc.u32 %r190, [%rd44];
	// end inline asm
	add.s64 	%rd45, %rd36, 9216;
	// begin inline asm
	ld.global.nc.u32 %r191, [%rd45];
	// end inline asm
	add.s64 	%rd46, %rd36, 10240;
	// begin inline asm
	ld.global.nc.u32 %r192, [%rd46];
	// end inline asm
	add.s64 	%rd47, %rd36, 11264;
	// begin inline asm
	ld.global.nc.u32 %r193, [%rd47];
	// end inline asm
	add.s64 	%rd48, %rd36, 12288;
	// begin inline asm
	ld.global.nc.u32 %r194, [%rd48];
	// end inline asm
	add.s64 	%rd49, %rd36, 13312;
	// begin inline asm
	ld.global.nc.u32 %r195, [%rd49];
	// end inline asm
	add.s64 	%rd50, %rd36, 14336;
	// begin inline asm
	ld.global.nc.u32 %r196, [%rd50];
	// end inline asm
	add.s64 	%rd51, %rd36, 15360;
	// begin inline asm
	ld.global.nc.u32 %r197, [%rd51];
	// end inline asm
	add.s32 	%r198, %r182, %r686;
	add.s32 	%r199, %r183, %r198;
	add.s32 	%r200, %r184, %r199;
	add.s32 	%r201, %r185, %r200;
	add.s32 	%r202, %r186, %r201;
	add.s32 	%r203, %r187, %r202;
	add.s32 	%r204, %r188, %r203;
	add.s32 	%r205, %r189, %r204;
	add.s32 	%r206, %r190, %r205;
	add.s32 	%r207, %r191, %r206;
	add.s32 	%r208, %r192, %r207;
	add.s32 	%r209, %r193, %r208;
	add.s32 	%r210, %r194, %r209;
	add.s32 	%r211, %r195, %r210;
	add.s32 	%r212, %r196, %r211;
	add.s32 	%r686, %r197, %r212;
	sub.s32 	%r213, %r148, %r674;
	setp.lt.s32 	%p5, %r213, 4096;
	@%p5 bra 	$L__BB5_83;
	add.s32 	%r674, %r674, 4096;
	setp.le.s32 	%p6, %r674, %r111;
	@%p6 bra 	$L__BB5_73;
$L__BB5_75:
	setp.le.s32 	%p7, %r148, %r674;
	@%p7 bra 	$L__BB5_83;
	sub.s32 	%r118, %r148, %r674;
	setp.ge.s32 	%p8, %r109, %r118;
	@%p8 bra 	$L__BB5_83;
	not.b32 	%r215, %r109;
	add.s32 	%r216, %r148, %r215;
	sub.s32 	%r119, %r216, %r674;
	and.b32  	%r217, %r119, 768;
	setp.eq.s32 	%p9, %r217, 768;
	mov.u32 	%r680, %r109;
	@%p9 bra 	$L__BB5_80;
	add.s32 	%r677, %r109, %r674;
	shr.u32 	%r218, %r119, 8;
	add.s32 	%r219, %r218, 1;
	and.b32  	%r220, %r219, 3;
	neg.s32 	%r676, %r220;
	mov.u32 	%r680, %r109;
$L__BB5_79:
	.pragma "nounroll";
	mul.wide.u32 	%rd54, %r677, 4;
	add.s64 	%rd53, %rd16, %rd54;
	// begin inline asm
	ld.global.nc.u32 %r221, [%rd53];
	// end inline asm
	add.s32 	%r686, %r221, %r686;
	add.s32 	%r680, %r680, 256;
	add.s32 	%r677, %r677, 256;
	add.s32 	%r676, %r676, 1;
	setp.ne.s32 	%p10, %r676, 0;
	@%p10 bra 	$L__BB5_79;
$L__BB5_80:
	setp.lt.u32 	%p11, %r119, 768;
	@%p11 bra 	$L__BB5_83;
	cvt.u64.u32 	%rd55, %r680;
	cvt.u64.u32 	%rd56, %r674;
	add.s64 	%rd57, %rd55, %rd56;
	shl.b64 	%rd58, %rd57, 2;
	add.s64 	%rd59, %rd58, %rd16;
	add.s64 	%rd124, %rd59, 2048;
	add.s32 	%r683, %r680, %r674;
$L__BB5_82:
	mul.wide.u32 	%rd64, %r683, 4;
	add.s64 	%rd60, %rd16, %rd64;
	// begin inline asm
	ld.global.nc.u32 %r222, [%rd60];
	// end inline asm
	add.s32 	%r226, %r222, %r686;
	add.s64 	%rd61, %rd124, -1024;
	// begin inline asm
	ld.global.nc.u32 %r223, [%rd61];
	// end inline asm
	add.s32 	%r227, %r223, %r226;
	// begin inline asm
	ld.global.nc.u32 %r224, [%rd124];
	// end inline asm
	add.s32 	%r228, %r224, %r227;
	add.s64 	%rd63, %rd124, 1024;
	// begin inline asm
	ld.global.nc.u32 %r225, [%rd63];
	// end inline asm
	add.s32 	%r686, %r225, %r228;
	add.s32 	%r680, %r680, 1024;
	add.s64 	%rd124, %rd124, 4096;
	add.s32 	%r683, %r683, 1024;
	setp.lt.s32 	%p12, %r680, %r118;
	@%p12 bra 	$L__BB5_82;
$L__BB5_83:
	// begin inline asm
	mov.u32 %r229, %laneid;
	// end inline asm
	mov.b32 	%r232, 1;
	mov.b32 	%r253, 31;
	mov.b32 	%r254, -1;
	// begin inline asm
	shfl.sync.down.b32 %r230, %r686, %r232, %r253, %r254;
	// end inline asm
	setp.gt.s32 	%p13, %r229, 30;
	selp.b32 	%r255, 0, %r230, %p13;
	add.s32 	%r236, %r255, %r686;
	mov.b32 	%r237, 2;
	// begin inline asm
	shfl.sync.down.b32 %r235, %r236, %r237, %r253, %r254;
	// end inline asm
	setp.gt.s32 	%p14, %r229, 29;
	selp.b32 	%r256, 0, %r235, %p14;
	add.s32 	%r241, %r236, %r256;
	mov.b32 	%r242, 4;
	// begin inline asm
	shfl.sync.down.b32 %r240, %r241, %r242, %r253, %r254;
	// end inline asm
	setp.gt.s32 	%p15, %r229, 27;
	selp.b32 	%r257, 0, %r240, %p15;
	add.s32 	%r246, %r241, %r257;
	mov.b32 	%r247, 8;
	// begin inline asm
	shfl.sync.down.b32 %r245, %r246, %r247, %r253, %r254;
	// end inline asm
	setp.gt.s32 	%p16, %r229, 23;
	selp.b32 	%r258, 0, %r245, %p16;
	add.s32 	%r688, %r246, %r258;
	mov.b32 	%r252, 16;
	// begin inline asm
	shfl.sync.down.b32 %r250, %r688, %r252, %r253, %r254;
	// end inline asm
	setp.gt.s32 	%p17, %r229, 15;
	@%p17 bra 	$L__BB5_86;
	add.s32 	%r688, %r688, %r250;
	setp.ne.s32 	%p18, %r229, 0;
	@%p18 bra 	$L__BB5_86;
	shr.u32 	%r259, %r109, 3;
	and.b32  	%r260, %r259, 124;
	mov.u32 	%r261, _ZZN3cub18CUB_300001_SM_10006detail6reduce28DeviceReduceSingleTileKernelINS2_10policy_hubIij3FunIiEE10Policy1000EPiS9_iS6_iiN4cuda3std3__410__identityEEEvT0_T1_T2_T3_T4_T6_E12temp_storage;
	add.s32 	%r262, %r261, %r260;
	st.shared.u32 	[%r262+8], %r688;
$L__BB5_86:
	bar.sync 	0;
	setp.ne.s32 	%p19, %r109, 0;
	@%p19 bra 	$L__BB5_88;
	ld.shared.u32 	%r263, [_ZZN3cub18CUB_300001_SM_10006detail6reduce28DeviceReduceSingleTileKernelINS2_10policy_hubIij3FunIiEE10Policy1000EPiS9_iS6_iiN4cuda3std3__410__identityEEEvT0_T1_T2_T3_T4_T6_E12temp_storage+12];
	add.s32 	%r264, %r263, %r688;
	ld.shared.u32 	%r265, [_ZZN3cub18CUB_300001_SM_10006detail6reduce28DeviceReduceSingleTileKernelINS2_10policy_hubIij3FunIiEE10Policy1000EPiS9_iS6_iiN4cuda3std3__410__identityEEEvT0_T1_T2_T3_T4_T6_E12temp_storage+16];
	add.s32 	%r266, %r264, %r265;
	ld.shared.u32 	%r267, [_ZZN3cub18CUB_300001_SM_10006detail6reduce28DeviceReduceSingleTileKernelINS2_10policy_hubIij3FunIiEE10Policy1000EPiS9_iS6_iiN4cuda3std3__410__identityEEEvT0_T1_T2_T3_T4_T6_E12temp_storage+20];
	add.s32 	%r268, %r266, %r267;
	ld.shared.u32 	%r269, [_ZZN3cub18CUB_300001_SM_10006detail6reduce28DeviceReduceSingleTileKernelINS2_10policy_hubIij3FunIiEE10Policy1000EPiS9_iS6_iiN4cuda3std3__410__identityEEEvT0_T1_T2_T3_T4_T6_E12temp_storage+24];
	add.s32 	%r270, %r268, %r269;
	ld.shared.u32 	%r271, [_ZZN3cub18CUB_300001_SM_10006detail6reduce28DeviceReduceSingleTileKernelINS2_10policy_hubIij3FunIiEE10Policy1000EPiS9_iS6_iiN4cuda3std3__410__identityEEEvT0_T1_T2_T3_T4_T6_E12temp_storage+28];
	add.s32 	%r272, %r270, %r271;
	ld.shared.u32 	%r273, [_ZZN3cub18CUB_300001_SM_10006detail6reduce28DeviceReduceSingleTileKernelINS2_10policy_hubIij3FunIiEE10Policy1000EPiS9_iS6_iiN4cuda3std3__410__identityEEEvT0_T1_T2_T3_T4_T6_E12temp_storage+32];
	add.s32 	%r274, %r272, %r273;
	ld.shared.u32 	%r275, [_ZZN3cub18CUB_300001_SM_10006detail6reduce28DeviceReduceSingleTileKernelINS2_10policy_hubIij3FunIiEE10Policy1000EPiS9_iS6_iiN4cuda3std3__410__identityEEEvT0_T1_T2_T3_T4_T6_E12temp_storage+36];
	add.s32 	%r688, %r274, %r275;
$L__BB5_88:
	mov.u32 	%r629, %tid.x;
	setp.ne.s32 	%p97, %r629, 0;
	@%p97 bra 	$L__BB5_90;
	add.s32 	%r630, %r688, %r149;
	st.global.u32 	[%rd1], %r630;
$L__BB5_90:
	ret;

}
	// .globl	_ZN3cub18CUB_300001_SM_10006detail6reduce28DeviceReduceSingleTileKernelINS2_10policy_hubIiy3FunIiEE10Policy1000EN6thrust24THRUST_300001_SM_1000_NS6detail15normal_iteratorINSA_10device_ptrIiEEEEPiyS6_iiN4cuda3std3__410__identityEEEvT0_T1_T2_T3_T4_T6_
.visible .entry _ZN3cub18CUB_300001_SM_10006detail6reduce28DeviceReduceSingleTileKernelINS2_10policy_hubIiy3FunIiEE10Policy1000EN6thrust24THRUST_300001_SM_1000_NS6detail15normal_iteratorINSA_10device_ptrIiEEEEPiyS6_iiN4cuda3std3__410__identityEEEvT0_T1_T2_T3_T4_T6_(
	.param .align 8 .b8 _ZN3cub18CUB_300001_SM_10006detail6reduce28DeviceReduceSingleTileKernelINS2_10policy_hubIiy3FunIiEE10Policy1000EN6thrust24THRUST_300001_SM_1000_NS6detail15normal_iteratorINSA_10device_ptrIiEEEEPiyS6_iiN4cuda3std3__410__identityEEEvT0_T1_T2_T3_T4_T6__param_0[8],
	.param .u64 .ptr .align 1 _ZN3cub18CUB_300001_SM_10006detail6reduce28DeviceReduceSingleTileKernelINS2_10policy_hubIiy3FunIiEE10Policy1000EN6thrust24THRUST_300001_SM_1000_NS6detail15normal_iteratorINSA_10device_ptrIiEEEEPiyS6_iiN4cuda3std3__410__identityEEEvT0_T1_T2_T3_T4_T6__param_1,
	.param .u64 _ZN3cub18CUB_300001_SM_10006detail6reduce28DeviceReduceSingleTileKernelINS2_10policy_hubIiy3FunIiEE10Policy1000EN6thrust24THRUST_300001_SM_1000_NS6detail15normal_iteratorINSA_10device_ptrIiEEEEPiyS6_iiN4cuda3std3__410__identityEEEvT0_T1_T2_T3_T4_T6__param_2,
	.param .align 1 .b8 _ZN3cub18CUB_300001_SM_10006detail6reduce28DeviceReduceSingleTileKernelINS2_10policy_hubIiy3FunIiEE10Policy1000EN6thrust24THRUST_300001_SM_1000_NS6detail15normal_iteratorINSA_10device_ptrIiEEEEPiyS6_iiN4cuda3std3__410__identityEEEvT0_T1_T2_T3_T4_T6__param_3[1],
	.param .u32 _ZN3cub18CUB_300001_SM_10006detail6reduce28DeviceReduceSingleTileKernelINS2_10policy_hubIiy3FunIiEE10Policy1000EN6thrust24THRUST_300001_SM_1000_NS6detail15normal_iteratorINSA_10device_ptrIiEEEEPiyS6_iiN4cuda3std3__410__identityEEEvT0_T1_T2_T3_T4_T6__param_4,
	.param .align 1 .b8 _ZN3cub18CUB_300001_SM_10006detail6reduce28DeviceReduceSingleTileKernelINS2_10policy_hubIiy3FunIiEE10Policy1000EN6thrust24THRUST_300001_SM_1000_NS6detail15normal_iteratorINSA_10device_ptrIiEEEEPiyS6_iiN4cuda3std3__410__identityEEEvT0_T1_T2_T3_T4_T6__param_5[1]
)
.maxntid 256
.minnctapersm 1
{
	.reg .pred 	%p<60>;
	.reg .b32 	%r<472>;
	.reg .b64 	%rd<56>;
	// demoted variable
	.shared .align 4 .b8 _ZZN3cub18CUB_300001_SM_10006detail6reduce28DeviceReduceSingleTileKernelINS2_10policy_hubIiy3FunIiEE10Policy1000EN6thrust24THRUST_300001_SM_1000_NS6detail15normal_iteratorINSA_10device_ptrIiEEEEPiyS6_iiN4cuda3std3__410__identityEEEvT0_T1_T2_T3_T4_T6_E12temp_storage[44];
	ld.param.u64 	%rd18, [_ZN3cub18CUB_300001_SM_10006detail6reduce28DeviceReduceSingleTileKernelINS2_10policy_hubIiy3FunIiEE10Policy1000EN6thrust24THRUST_300001_SM_1000_NS6detail15normal_iteratorINSA_10device_ptrIiEEEEPiyS6_iiN4cuda3std3__410__identityEEEvT0_T1_T2_T3_T4_T6__param_0];
	ld.param.u64 	%rd20, [_ZN3cub18CUB_300001_SM_10006detail6reduce28DeviceReduceSingleTileKernelINS2_10policy_hubIiy3FunIiEE10Policy1000EN6thrust24THRUST_300001_SM_1000_NS6detail15normal_iteratorINSA_10device_ptrIiEEEEPiyS6_iiN4cuda3std3__410__identityEEEvT0_T1_T2_T3_T4_T6__param_1];
	ld.param.u64 	%rd19, [_ZN3cub18CUB_300001_SM_10006detail6reduce28DeviceReduceSingleTileKernelINS2_10policy_hubIiy3FunIiEE10Policy1000EN6thrust24THRUST_300001_SM_1000_NS6detail15normal_iteratorINSA_10device_ptrIiEEEEPiyS6_iiN4cuda3std3__410__identityEEEvT0_T1_T2_T3_T4_T6__param_2];
	ld.param.u32 	%r95, [_ZN3cub18CUB_300001_SM_10006detail6reduce28DeviceReduceSingleTileKernelINS2_10policy_hubIiy3FunIiEE10Policy1000EN6thrust24THRUST_300001_SM_1000_NS6detail15normal_iteratorINSA_10device_ptrIiEEEEPiyS6_iiN4cuda3std3__410__identityEEEvT0_T1_T2_T3_T4_T6__param_4];
	cvta.to.global.u64 	%rd1, %rd20;
	setp.ne.s64 	%p1, %rd19, 0;
	@%p1 bra 	$L__BB6_3;
	mov.u32 	%r433, %tid.x;
	setp.ne.s32 	%p59, %r433, 0;
	@%p59 bra 	$L__BB6_59;
	st.global.u32 	[%rd1], %r95;
	bra.uni 	$L__BB6_59;
$L__BB6_3:
	cvta.to.global.u64 	%rd2, %rd18;
	setp.gt.u64 	%p2, %rd19, 4095;
	@%p2 bra 	$L__BB6_35;
	cvt.u32.u64 	%r1, %rd19;
	mov.u32 	%r2, %tid.x;
	setp.ge.u32 	%p24, %r2, %r1;
	mov.b32 	%r451, 0;
	mov.u32 	%r440, %r2;
	@%p24 bra 	$L__BB6_6;
	mul.wide.u32 	%rd41, %r2, 4;
	add.s64 	%rd42, %rd2, %rd41;
	ld.global.u32 	%r451, [%rd42];
	add.s32 	%r440, %r2, 256;
$L__BB6_6:
	setp.ge.u32 	%p25, %r440, %r1;
	@%p25 bra 	$L__BB6_19;
	not.b32 	%r274, %r440;
	add.s32 	%r275, %r274, %r1;
	shr.u32 	%r276, %r275, 8;
	add.s32 	%r7, %r276, 1;
	and.b32  	%r8, %r7, 15;
	setp.lt.u32 	%p26, %r275, 3840;
	@%p26 bra 	$L__BB6_10;
	and.b32  	%r277, %r7, 33554416;
	neg.s32 	%r436, %r277;
	mul.wide.u32 	%rd43, %r440, 4;
	add.s64 	%rd44, %rd43, %rd2;
	add.s64 	%rd51, %rd44, 8192;
$L__BB6_9:
	.pragma "nounroll";
	ld.global.u32 	%r278, [%rd51+-8192];
	add.s32 	%r279, %r278, %r451;
	ld.global.u32 	%r280, [%rd51+-7168];
	add.s32 	%r281, %r280, %r279;
	ld.global.u32 	%r282, [%rd51+-6144];
	add.s32 	%r283, %r282, %r281;
	ld.global.u32 	%r284, [%rd51+-5120];
	add.s32 	%r285, %r284, %r283;
	ld.global.u32 	%r286, [%rd51+-4096];
	add.s32 	%r287, %r286, %r285;
	ld.global.u32 	%r288, [%rd51+-3072];
	add.s32 	%r289, %r288, %r287;
	ld.global.u32 	%r290, [%rd51+-2048];
	add.s32 	%r291, %r290, %r289;
	ld.global.u32 	%r292, [%rd51+-1024];
	add.s32 	%r293, %r292, %r291;
	ld.global.u32 	%r294, [%rd51];
	add.s32 	%r295, %r294, %r293;
	ld.global.u32 	%r296, [%rd51+1024];
	add.s32 	%r297, %r296, %r295;
	ld.global.u32 	%r298, [%rd51+2048];
	add.s32 	%r299, %r298, %r297;
	ld.global.u32 	%r300, [%rd51+3072];
	add.s32 	%r301, %r300, %r299;
	ld.global.u32 	%r302, [%rd51+4096];
	add.s32 	%r303, %r302, %r301;
	ld.global.u32 	%r304, [%rd51+5120];
	add.s32 	%r305, %r304, %r303;
	ld.global.u32 	%r306, [%rd51+6144];
	add.s32 	%r307, %r306, %r305;
	ld.global.u32 	%r308, [%rd51+7168];
	add.s32 	%r451, %r308, %r307;
	add.s32 	%r440, %r440, 4096;
	add.s32 	%r436, %r436, 16;
	add.s64 	%rd51, %rd51, 16384;
	setp.ne.s32 	%p27, %r436, 0;
	@%p27 bra 	$L__BB6_9;
$L__BB6_10:
	setp.eq.s32 	%p28, %r8, 0;
	@%p28 bra 	$L__BB6_19;
	and.b32  	%r19, %r7, 7;
	setp.lt.u32 	%p29, %r8, 8;
	@%p29 bra 	$L__BB6_13;
	mul.wide.s32 	%rd45, %r440, 4;
	add.s64 	%rd46, %rd2, %rd45;
	ld.global.u32 	%r310, [%rd46];
	add.s32 	%r311, %r310, %r451;
	ld.global.u32 	%r312, [%rd46+1024];
	add.s32 	%r313, %r312, %r311;
	ld.global.u32 	%r314, [%rd46+2048];
	add.s32 	%r315, %r314, %r313;
	ld.global.u32 	%r316, [%rd46+3072];
	add.s32 	%r317, %r316, %r315;
	ld.global.u32 	%r318, [%rd46+4096];
	add.s32 	%r319, %r318, %r317;
	ld.global.u32 	%r320, [%rd46+5120];
	add.s32 	%r321, %r320, %r319;
	ld.global.u32 	%r322, [%rd46+6144];
	add.s32 	%r323, %r322, %r321;
	ld.global.u32 	%r324, [%rd46+7168];
	add.s32 	%r451, %r324, %r323;
	add.s32 	%r440, %r440, 2048;
$L__BB6_13:
	setp.eq.s32 	%p30, %r19, 0;
	@%p30 bra 	$L__BB6_19;
	and.b32  	%r25, %r7, 3;
	setp.lt.u32 	%p31, %r19, 4;
	@%p31 bra 	$L__BB6_16;
	mul.wide.s32 	%rd47, %r440, 4;
	add.s64 	%rd48, %rd2, %rd47;
	ld.global.u32 	%r326, [%rd48];
	add.s32 	%r327, %r326, %r451;
	ld.global.u32 	%r328, [%rd48+1024];
	add.s32 	%r329, %r328, %r327;
	ld.global.u32 	%r330, [%rd48+2048];
	add.s32 	%r331, %r330, %r329;
	ld.global.u32 	%r332, [%rd48+3072];
	add.s32 	%r451, %r332, %r331;
	add.s32 	%r440, %r440, 1024;
$L__BB6_16:
	setp.eq.s32 	%p32, %r25, 0;
	@%p32 bra 	$L__BB6_19;
	neg.s32 	%r448, %r25;
$L__BB6_18:
	.pragma "nounroll";
	mul.wide.s32 	%rd49, %r440, 4;
	add.s64 	%rd50, %rd2, %rd49;
	ld.global.u32 	%r333, [%rd50];
	add.s32 	%r451, %r333, %r451;
	add.s32 	%r440, %r440, 256;
	add.s32 	%r448, %r448, 1;
	setp.ne.s32 	%p33, %r448, 0;
	@%p33 bra 	$L__BB6_18;
$L__BB6_19:
	setp.lt.u64 	%p34, %rd19, 256;
	@%p34 bra 	$L__BB6_25;
	// begin inline asm
	mov.u32 %r384, %laneid;
	// end inline asm
	mov.b32 	%r387, 1;
	mov.b32 	%r408, 31;
	mov.b32 	%r409, -1;
	// begin inline asm
	shfl.sync.down.b32 %r385, %r451, %r387, %r408, %r409;
	// end inline asm
	setp.gt.s32 	%p51, %r384, 30;
	selp.b32 	%r410, 0, %r385, %p51;
	add.s32 	%r391, %r410, %r451;
	mov.b32 	%r392, 2;
	// begin inline asm
	shfl.sync.down.b32 %r390, %r391, %r392, %r408, %r409;
	// end inline asm
	setp.gt.s32 	%p52, %r384, 29;
	selp.b32 	%r411, 0, %r390, %p52;
	add.s32 	%r396, %r391, %r411;
	mov.b32 	%r397, 4;
	// begin inline asm
	shfl.sync.down.b32 %r395, %r396, %r397, %r408, %r409;
	// end inline asm
	setp.gt.s32 	%p53, %r384, 27;
	selp.b32 	%r412, 0, %r395, %p53;
	add.s32 	%r401, %r396, %r412;
	mov.b32 	%r402, 8;
	// begin inline asm
	shfl.sync.down.b32 %r400, %r401, %r402, %r408, %r409;
	// end inline asm
	setp.gt.s32 	%p54, %r384, 23;
	selp.b32 	%r413, 0, %r400, %p54;
	add.s32 	%r471, %r401, %r413;
	mov.b32 	%r407, 16;
	// begin inline asm
	shfl.sync.down.b32 %r405, %r471, %r407, %r408, %r409;
	// end inline asm
	setp.gt.s32 	%p55, %r384, 15;
	@%p55 bra 	$L__BB6_23;
	add.s32 	%r471, %r471, %r405;
	setp.ne.s32 	%p56, %r384, 0;
	@%p56 bra 	$L__BB6_23;
	shr.u32 	%r414, %r2, 3;
	and.b32  	%r415, %r414, 124;
	mov.u32 	%r416, _ZZN3cub18CUB_300001_SM_10006detail6reduce28DeviceReduceSingleTileKernelINS2_10policy_hubIiy3FunIiEE10Policy1000EN6thrust24THRUST_300001_SM_1000_NS6detail15normal_iteratorINSA_10device_ptrIiEEEEPiyS6_iiN4cuda3std3__410__identityEEEvT0_T1_T2_T3_T4_T6_E12temp_storage;
	add.s32 	%r417, %r416, %r415;
	st.shared.u32 	[%r417+8], %r471;
$L__BB6_23:
	bar.sync 	0;
	setp.ne.s32 	%p57, %r2, 0;
	@%p57 bra 	$L__BB6_57;
	ld.shared.u32 	%r418, [_ZZN3cub18CUB_300001_SM_10006detail6reduce28DeviceReduceSingleTileKernelINS2_10policy_hubIiy3FunIiEE10Policy1000EN6thrust24THRUST_300001_SM_1000_NS6detail15normal_iteratorINSA_10device_ptrIiEEEEPiyS6_iiN4cuda3std3__410__identityEEEvT0_T1_T2_T3_T4_T6_E12temp_storage+12];
	add.s32 	%r419, %r418, %r471;
	ld.shared.u32 	%r420, [_ZZN3cub18CUB_300001_SM_10006detail6reduce28DeviceReduceSingleTileKernelINS2_10policy_hubIiy3FunIiEE10Policy1000EN6thrust24THRUST_300001_SM_1000_NS6detail15normal_iteratorINSA_10device_ptrIiEEEEPiyS6_iiN4cuda3std3__410__identityEEEvT0_T1_T2_T3_T4_T6_E12temp_storage+16];
	add.s32 	%r421, %r419, %r420;
	ld.shared.u32 	%r422, [_ZZN3cub18CUB_300001_SM_10006detail6reduce28DeviceReduceSingleTileKernelINS2_10policy_hubIiy3FunIiEE10Policy1000EN6thrust24THRUST_300001_SM_1000_NS6detail15normal_iteratorINSA_10device_ptrIiEEEEPiyS6_iiN4cuda3std3__410__identityEEEvT0_T1_T2_T3_T4_T6_E12temp_storage+20];
	add.s32 	%r423, %r421, %r422;
	ld.shared.u32 	%r424, [_ZZN3cub18CUB_300001_SM_10006detail6reduce28DeviceReduceSingleTileKernelINS2_10policy_hubIiy3FunIiEE10Policy1000EN6thrust24THRUST_300001_SM_1000_NS6detail15normal_iteratorINSA_10device_ptrIiEEEEPiyS6_iiN4cuda3std3__410__identityEEEvT0_T1_T2_T3_T4_T6_E12temp_storage+24];
	add.s32 	%r425, %r423, %r424;
	ld.shared.u32 	%r426, [_ZZN3cub18CUB_300001_SM_10006detail6reduce28DeviceReduceSingleTileKernelINS2_10policy_hubIiy3FunIiEE10Policy1000EN6thrust24THRUST_300001_SM_1000_NS6detail15normal_iteratorINSA_10device_ptrIiEEEEPiyS6_iiN4cuda3std3__410__identityEEEvT0_T1_T2_T3_T4_T6_E12temp_storage+28];
	add.s32 	%r427, %r425, %r426;
	ld.shared.u32 	%r428, [_ZZN3cub18CUB_300001_SM_10006detail6reduce28DeviceReduceSingleTileKernelINS2_10policy_hubIiy3FunIiEE10Policy1000EN6thrust24THRUST_300001_SM_1000_NS6detail15normal_iteratorINSA_10device_ptrIiEEEEPiyS6_iiN4cuda3std3__410__identityEEEvT0_T1_T2_T3_T4_T6_E12temp_storage+32];
	add.s32 	%r429, %r427, %r428;
	ld.shared.u32 	%r430, [_ZZN3cub18CUB_300001_SM_10006detail6reduce28DeviceReduceSingleTileKernelINS2_10policy_hubIiy3FunIiEE10Policy1000EN6thrust24THRUST_300001_SM_1000_NS6detail15normal_iteratorINSA_10device_ptrIiEEEEPiyS6_iiN4cuda3std3__410__identityEEEvT0_T1_T2_T3_T4_T6_E12temp_storage+36];
	add.s32 	%r471, %r429, %r430;
	bra.uni 	$L__BB6_57;
$L__BB6_25:
	// begin inline asm
	mov.u32 %r334, %laneid;
	// end inline asm
	and.b32  	%r360, %r2, 992;
	add.s32 	%r361, %r360, 32;
	setp.gt.u32 	%p35, %r361, %r1;
	not.b32 	%r362, %r360;
	add.s32 	%r363, %r1, %r362;
	selp.b32 	%r358, %r363, 31, %p35;
	mov.b32 	%r337, 1;
	mov.b32 	%r359, -1;
	// begin inline asm
	shfl.sync.down.b32 %r335, %r451, %r337, %r358, %r359;
	// end inline asm
	setp.lt.s32 	%p36, %r334, %r358;
	selp.b32 	%r364, %r335, 0, %p36;
	add.s32 	%r341, %r364, %r451;
	mov.b32 	%r342, 2;
	// begin inline asm
	shfl.sync.down.b32 %r340, %r341, %r342, %r358, %r359;
	// end inline asm
	add.s32 	%r365, %r334, 2;
	setp.gt.s32 	%p37, %r365, %r358;
	selp.b32 	%r366, 0, %r340, %p37;
	add.s32 	%r346, %r341, %r366;
	mov.b32 	%r347, 4;
	// begin inline asm
	shfl.sync.down.b32 %r345, %r346, %r347, %r358, %r359;
	// end inline asm
	add.s32 	%r367, %r334, 4;
	setp.gt.s32 	%p38, %r367, %r358;
	selp.b32 	%r368, 0, %r345, %p38;
	add.s32 	%r351, %r346, %r368;
	mov.b32 	%r352, 8;
	// begin inline asm
	shfl.sync.down.b32 %r350, %r351, %r352, %r358, %r359;
	// end inline asm
	add.s32 	%r369, %r334, 8;
	setp.gt.s32 	%p39, %r369, %r358;
	selp.b32 	%r370, 0, %r350, %p39;
	add.s32 	%r356, %r351, %r370;
	mov.b32 	%r357, 16;
	// begin inline asm
	shfl.sync.down.b32 %r355, %r356, %r357, %r358, %r359;
	// end inline asm
	add.s32 	%r371, %r334, 16;
	setp.gt.s32 	%p40, %r371, %r358;
	selp.b32 	%r372, 0, %r355, %p40;
	add.s32 	%r471, %r356, %r372;
	setp.ne.s32 	%p41, %r334, 0;
	@%p41 bra 	$L__BB6_27;
	shr.u32 	%r373, %r2, 3;
	and.b32  	%r374, %r373, 124;
	mov.u32 	%r375, _ZZN3cub18CUB_300001_SM_10006detail6reduce28DeviceReduceSingleTileKernelINS2_10policy_hubIiy3FunIiEE10Policy1000EN6thrust24THRUST_300001_SM_1000_NS6detail15normal_iteratorINSA_10device_ptrIiEEEEPiyS6_iiN4cuda3std3__410__identityEEEvT0_T1_T2_T3_T4_T6_E12temp_storage;
	add.s32 	%r376, %r375, %r374;
	st.shared.u32 	[%r376+8], %r471;
$L__BB6_27:
	bar.sync 	0;
	setp.ne.s32 	%p42, %r2, 0;
	setp.lt.u64 	%p43, %rd19, 33;
	or.pred  	%p44, %p42, %p43;
	@%p44 bra 	$L__BB6_57;
	ld.shared.u32 	%r377, [_ZZN3cub18CUB_300001_SM_10006detail6reduce28DeviceReduceSingleTileKernelINS2_10policy_hubIiy3FunIiEE10Policy1000EN6thrust24THRUST_300001_SM_1000_NS6detail15normal_iteratorINSA_10device_ptrIiEEEEPiyS6_iiN4cuda3std3__410__identityEEEvT0_T1_T2_T3_T4_T6_E12temp_storage+12];
	add.s32 	%r471, %r377, %r471;
	setp.lt.u64 	%p45, %rd19, 65;
	@%p45 bra 	$L__BB6_57;
	ld.shared.u32 	%r378, [_ZZN3cub18CUB_300001_SM_10006detail6reduce28DeviceReduceSingleTileKernelINS2_10policy_hubIiy3FunIiEE10Policy1000EN6thrust24THRUST_300001_SM_1000_NS6detail15normal_iteratorINSA_10device_ptrIiEEEEPiyS6_iiN4cuda3std3__410__identityEEEvT0_T1_T2_T3_T4_T6_E12temp_storage+16];
	add.s32 	%r471, %r378, %r471;
	setp.lt.u64 	%p46, %rd19, 97;
	@%p46 bra 	$L__BB6_57;
	ld.shared.u32 	%r379, [_ZZN3cub18CUB_300001_SM_10006detail6reduce28DeviceReduceSingleTileKernelINS2_10policy_hubIiy3FunIiEE10Policy1000EN6thrust24THRUST_300001_SM_1000_NS6detail15normal_iteratorINSA_10device_ptrIiEEEEPiyS6_iiN4cuda3std3__410__identityEEEvT0_T1_T2_T3_T4_T6_E12temp_storage+20];
	add.s32 	%r471, %r379, %r471;
	setp.lt.u64 	%p47, %rd19, 129;
	@%p47 bra 	$L__BB6_57;
	ld.shared.u32 	%r380, [_ZZN3cub18CUB_300001_SM_10006detail6reduce28DeviceReduceSingleTileKernelINS2_10policy_hubIiy3FunIiEE10Policy1000EN6thrust24THRUST_300001_SM_1000_NS6detail15normal_iteratorINSA_10device_ptrIiEEEEPiyS6_iiN4cuda3std3__410__identityEEEvT0_T1_T2_T3_T4_T6_E12temp_storage+24];
	add.s32 	%r471, %r380, %r471;
	setp.lt.u64 	%p48, %rd19, 161;
	@%p48 bra 	$L__BB6_57;
	ld.shared.u32 	%r381, [_ZZN3cub18CUB_300001_SM_10006detail6reduce28DeviceReduceSingleTileKernelINS2_10policy_hubIiy3FunIiEE10Policy1000EN6thrust24THRUST_300001_SM_1000_NS6detail15normal_iteratorINSA_10device_ptrIiEEEEPiyS6_iiN4cuda3std3__410__identityEEEvT0_T1_T2_T3_T4_T6_E12temp_storage+28];
	add.s32 	%r471, %r381, %r471;
	setp.lt.u64 	%p49, %rd19, 193;
	@%p49 bra 	$L__BB6_57;
	ld.shared.u32 	%r382, [_ZZN3cub18CUB_300001_SM_10006detail6reduce28DeviceReduceSingleTileKernelINS2_10policy_hubIiy3FunIiEE10Policy1000EN6thrust24THRUST_300001_SM_1000_NS6detail15normal_iteratorINSA_10device_ptrIiEEEEPiyS6_iiN4cuda3std3__410__identityEEEvT0_T1_T2_T3_T4_T6_E12temp_storage+32];
	add.s32 	%r471, %r382, %r471;
	setp.lt.u64 	%p50, %rd19, 225;
	@%p50 bra 	$L__BB6_57;
	ld.shared.u32 	%r383, [_ZZN3cub18CUB_300001_SM_10006detail6reduce28DeviceReduceSingleTileKernelINS2_10policy_hubIiy3FunIiEE10Policy1000EN6thrust24THRUST_300001_SM_1000_NS6detail15normal_iteratorINSA_10device_ptrIiEEEEPiyS6_iiN4cuda3std3__410__identityEEEvT0_T1_T2_T3_T4_T6_E12temp_storage+36];
	add.s32 	%r471, %r383, %r471;
	bra.uni 	$L__BB6_57;
$L__BB6_35:
	mov.u32 	%r53, %tid.x;
	cvt.u64.u32 	%rd6, %r53;
	mul.wide.u32 	%rd22, %r53, 4;
	add.s64 	%rd7, %rd2, %rd22;
	ld.global.u32 	%r96, [%rd7];
	ld.global.u32 	%r97, [%rd7+1024];
	ld.global.u32 	%r98, [%rd7+2048];
	ld.global.u32 	%r99, [%rd7+3072];
	ld.global.u32 	%r100, [%rd7+4096];
	ld.global.u32 	%r101, [%rd7+5120];
	ld.global.u32 	%r102, [%rd7+6144];
	ld.global.u32 	%r103, [%rd7+7168];
	ld.global.u32 	%r104, [%rd7+8192];
	ld.global.u32 	%r105, [%rd7+9216];
	ld.global.u32 	%r106, [%rd7+10240];
	ld.global.u32 	%r107, [%rd7+11264];
	ld.global.u32 	%r108, [%rd7+12288];
	ld.global.u32 	%r109, [%rd7+13312];
	ld.global.u32 	%r110, [%rd7+14336];
	ld.global.u32 	%r111, [%rd7+15360];
	add.s32 	%r112, %r97, %r96;
	add.s32 	%r113, %r98, %r112;
	add.s32 	%r114, %r99, %r113;
	add.s32 	%r115, %r100, %r114;
	add.s32 	%r116, %r101, %r115;
	add.s32 	%r117, %r102, %r116;
	add.s32 	%r118, %r103, %r117;
	add.s32 	%r119, %r104, %r118;
	add.s32 	%r120, %r105, %r119;
	add.s32 	%r121, %r106, %r120;
	add.s32 	%r122, %r107, %r121;
	add.s32 	%r123, %r108, %r122;
	add.s32 	%r124, %r109, %r123;
	add.s32 	%r125, %r110, %r124;
	add.s32 	%r469, %r111, %r125;
	add.s64 	%rd8, %rd19, -4096;
	setp.lt.u64 	%p3, %rd8, 4096;
	mov.b64 	%rd53, 4096;
	@%p3 bra 	$L__BB6_39;
	mov.b64 	%rd53, 4096;
$L__BB6_37:
	shl.b64 	%rd24, %rd53, 2;
	add.s64 	%rd25, %rd7, %rd24;
	ld.global.u32 	%r126, [%rd25];
	ld.global.u32 	%r127, [%rd25+1024];
	ld.global.u32 	%r128, [%rd25+2048];
	ld.global.u32 	%r129, [%rd25+3072];
	ld.global.u32 	%r130, [%rd25+4096];
	ld.global.u32 	%r131, [%rd25+5120];
	ld.global.u32 	%r132, [%rd25+6144];
	ld.global.u32 	%r133, [%rd25+7168];
	ld.global.u32 	%r134, [%rd25+8192];
	ld.global.u32 	%r135, [%rd25+9216];
	ld.global.u32 	%r136, [%rd25+10240];
	ld.global.u32 	%r137, [%rd25+11264];
	ld.global.u32 	%r138, [%rd25+12288];
	ld.global.u32 	%r139, [%rd25+13312];
	ld.global.u32 	%r140, [%rd25+14336];
	ld.global.u32 	%r141, [%rd25+15360];
	add.s32 	%r142, %r126, %r469;
	add.s32 	%r143, %r127, %r142;
	add.s32 	%r144, %r128, %r143;
	add.s32 	%r145, %r129, %r144;
	add.s32 	%r146, %r130, %r145;
	add.s32 	%r147, %r131, %r146;
	add.s32 	%r148, %r132, %r147;
	add.s32 	%r149, %r133, %r148;
	add.s32 	%r150, %r134, %r149;
	add.s32 	%r151, %r135, %r150;
	add.s32 	%r152, %r136, %r151;
	add.s32 	%r153, %r137, %r152;
	add.s32 	%r154, %r138, %r153;
	add.s32 	%r155, %r139, %r154;
	add.s32 	%r156, %r140, %r155;
	add.s32 	%r469, %r141, %r156;
	sub.s64 	%rd26, %rd19, %rd53;
	setp.lt.u64 	%p4, %rd26, 4096;
	@%p4 bra 	$L__BB6_52;
	add.s64 	%rd53, %rd53, 4096;
	setp.le.u64 	%p5, %rd53, %rd8;
	@%p5 bra 	$L__BB6_37;
$L__BB6_39:
	setp.le.u64 	%p6, %rd19, %rd53;
	cvt.u32.u64 	%r157, %rd53;
	cvt.u32.u64 	%r158, %rd19;
	sub.s32 	%r159, %r158, %r157;
	setp.ge.s32 	%p7, %r53, %r159;
	or.pred  	%p8, %p6, %p7;
	@%p8 bra 	$L__BB6_52;
	not.b32 	%r163, %r53;
	add.s32 	%r164, %r163, %r158;
	sub.s32 	%r166, %r164, %r157;
	shr.u32 	%r167, %r166, 8;
	add.s32 	%r58, %r167, 1;
	and.b32  	%r59, %r58, 15;
	setp.lt.u32 	%p9, %r166, 3840;
	mov.u32 	%r459, %r53;
	@%p9 bra 	$L__BB6_43;
	and.b32  	%r168, %r58, 33554416;
	neg.s32 	%r455, %r168;
	add.s64 	%rd27, %rd53, %rd6;
	shl.b64 	%rd28, %rd27, 2;
	add.s64 	%rd29, %rd28, %rd2;
	add.s64 	%rd54, %rd29, 8192;
	mov.u32 	%r459, %r53;
$L__BB6_42:
	.pragma "nounroll";
	ld.global.u32 	%r169, [%rd54+-8192];
	add.s32 	%r170, %r169, %r469;
	ld.global.u32 	%r171, [%rd54+-7168];
	add.s32 	%r172, %r171, %r170;
	ld.global.u32 	%r173, [%rd54+-6144];
	add.s32 	%r174, %r173, %r172;
	ld.global.u32 	%r175, [%rd54+-5120];
	add.s32 	%r176, %r175, %r174;
	ld.global.u32 	%r177, [%rd54+-4096];
	add.s32 	%r178, %r177, %r176;
	ld.global.u32 	%r179, [%rd54+-3072];
	add.s32 	%r180, %r179, %r178;
	ld.global.u32 	%r181, [%rd54+-2048];
	add.s32 	%r182, %r181, %r180;
	ld.global.u32 	%r183, [%rd54+-1024];
	add.s32 	%r184, %r183, %r182;
	ld.global.u32 	%r185, [%rd54];
	add.s32 	%r186, %r185, %r184;
	ld.global.u32 	%r187, [%rd54+1024];
	add.s32 	%r188, %r187, %r186;
	ld.global.u32 	%r189, [%rd54+2048];
	add.s32 	%r190, %r189, %r188;
	ld.global.u32 	%r191, [%rd54+3072];
	add.s32 	%r192, %r191, %r190;
	ld.global.u32 	%r193, [%rd54+4096];
	add.s32 	%r194, %r193, %r192;
	ld.global.u32 	%r195, [%rd54+5120];
	add.s32 	%r196, %r195, %r194;
	ld.global.u32 	%r197, [%rd54+6144];
	add.s32 	%r198, %r197, %r196;
	ld.global.u32 	%r199, [%rd54+7168];
	add.s32 	%r469, %r199, %r198;
	add.s32 	%r459, %r459, 4096;
	add.s32 	%r455, %r455, 16;
	add.s64 	%rd54, %rd54, 16384;
	setp.ne.s32 	%p10, %r455, 0;
	@%p10 bra 	$L__BB6_42;
$L__BB6_43:
	setp.eq.s32 	%p11, %r59, 0;
	@%p11 bra 	$L__BB6_52;
	and.b32  	%r70, %r58, 7;
	setp.lt.u32 	%p12, %r59, 8;
	@%p12 bra 	$L__BB6_46;
	cvt.u64.u32 	%rd30, %r459;
	add.s64 	%rd31, %rd53, %rd30;
	shl.b64 	%rd32, %rd31, 2;
	add.s64 	%rd33, %rd2, %rd32;
	ld.global.u32 	%r201, [%rd33];
	add.s32 	%r202, %r201, %r469;
	ld.global.u32 	%r203, [%rd33+1024];
	add.s32 	%r204, %r203, %r202;
	ld.global.u32 	%r205, [%rd33+2048];
	add.s32 	%r206, %r205, %r204;
	ld.global.u32 	%r207, [%rd33+3072];
	add.s32 	%r208, %r207, %r206;
	ld.global.u32 	%r209, [%rd33+4096];
	add.s32 	%r210, %r209, %r208;
	ld.global.u32 	%r211, [%rd33+5120];
	add.s32 	%r212, %r211, %r210;
	ld.global.u32 	%r213, [%rd33+6144];
	add.s32 	%r214, %r213, %r212;
	ld.global.u32 	%r215, [%rd33+7168];
	add.s32 	%r469, %r215, %r214;
	add.s32 	%r459, %r459, 2048;
$L__BB6_46:
	setp.eq.s32 	%p13, %r70, 0;
	@%p13 bra 	$L__BB6_52;
	and.b32  	%r76, %r58, 3;
	setp.lt.u32 	%p14, %r70, 4;
	@%p14 bra 	$L__BB6_49;
	cvt.u64.u32 	%rd34, %r459;
	add.s64 	%rd35, %rd53, %rd34;
	shl.b64 	%rd36, %rd35, 2;
	add.s64 	%rd37, %rd2, %rd36;
	ld.global.u32 	%r217, [%rd37];
	add.s32 	%r218, %r217, %r469;
	ld.global.u32 	%r219, [%rd37+1024];
	add.s32 	%r220, %r219, %r218;
	ld.global.u32 	%r221, [%rd37+2048];
	add.s32 	%r222, %r221, %r220;
	ld.global.u32 	%r223, [%rd37+3072];
	add.s32 	%r469, %r223, %r222;
	add.s32 	%r459, %r459, 1024;
$L__BB6_49:
	setp.eq.s32 	%p15, %r76, 0;
	@%p15 bra 	$L__BB6_52;
	cvt.u64.u32 	%rd38, %r459;
	add.s64 	%rd39, %rd53, %rd38;
	shl.b64 	%rd40, %rd39, 2;
	add.s64 	%rd55, %rd2, %rd40;
	neg.s32 	%r467, %r76;
$L__BB6_51:
	.pragma "nounroll";
	ld.global.u32 	%r224, [%rd55];
	add.s32 	%r469, %r224, %r469;
	add.s64 	%rd55, %rd55, 1024;
	add.s32 	%r467, %r467, 1;
	setp.ne.s32 	%p16, %r467, 0;
	@%p16 bra 	$L__BB6_51;
$L__BB6_52:
	// begin inline asm
	mov.u32 %r225, %laneid;
	// end inline asm
	mov.b32 	%r228, 1;
	mov.b32 	%r249, 31;
	mov.b32 	%r250, -1;
	// begin inline asm
	shfl.sync.down.b32 %r226, %r469, %r228, %r249, %r250;
	// end inline asm
	setp.gt.s32 	%p17, %r225, 30;
	selp.b32 	%r251, 0, %r226, %p17;
	add.s32 	%r232, %r251, %r469;
	mov.b32 	%r233, 2;
	// begin inline asm
	shfl.sync.down.b32 %r231, %r232, %r233, %r249, %r250;
	// end inline asm
	setp.gt.s32 	%p18, %r225, 29;
	selp.b32 	%r252, 0, %r231, %p18;
	add.s32 	%r237, %r232, %r252;
	mov.b32 	%r238, 4;
	// begin inline asm
	shfl.sync.down.b32 %r236, %r237, %r238, %r249, %r250;
	// end inline asm
	setp.gt.s32 	%p19, %r225, 27;
	selp.b32 	%r253, 0, %r236, %p19;
	add.s32 	%r242, %r237, %r253;
	mov.b32 	%r243, 8;
	// begin inline asm
	shfl.sync.down.b32 %r241, %r242, %r243, %r249, %r250;
	// end inline asm
	setp.gt.s32 	%p20, %r225, 23;
	selp.b32 	%r254, 0, %r241, %p20;
	add.s32 	%r471, %r242, %r254;
	mov.b32 	%r248, 16;
	// begin inline asm
	shfl.sync.down.b32 %r246, %r471, %r248, %r249, %r250;
	// end inline asm
	setp.gt.s32 	%p21, %r225, 15;
	@%p21 bra 	$L__BB6_55;
	add.s32 	%r471, %r471, %r246;
	setp.ne.s32 	%p22, %r225, 0;
	@%p22 bra 	$L__BB6_55;
	shr.u32 	%r255, %r53, 3;
	and.b32  	%r256, %r255, 124;
	mov.u32 	%r257, _ZZN3cub18CUB_300001_SM_10006detail6reduce28DeviceReduceSingleTileKernelINS2_10policy_hubIiy3FunIiEE10Policy1000EN6thrust24THRUST_300001_SM_1000_NS6detail15normal_iteratorINSA_10device_ptrIiEEEEPiyS6_iiN4cuda3std3__410__identityEEEvT0_T1_T2_T3_T4_T6_E12temp_storage;
	add.s32 	%r258, %r257, %r256;
	st.shared.u32 	[%r258+8], %r471;
$L__BB6_55:
	bar.sync 	0;
	setp.ne.s32 	%p23, %r53, 0;
	@%p23 bra 	$L__BB6_57;
	ld.shared.u32 	%r259, [_ZZN3cub18CUB_300001_SM_10006detail6reduce28DeviceReduceSingleTileKernelINS2_10policy_hubIiy3FunIiEE10Policy1000EN6thrust24THRUST_300001_SM_1000_NS6detail15normal_iteratorINSA_10device_ptrIiEEEEPiyS6_iiN4cuda3std3__410__identityEEEvT0_T1_T2_T3_T4_T6_E12temp_storage+12];
	add.s32 	%r260, %r259, %r471;
	ld.shared.u32 	%r261, [_ZZN3cub18CUB_300001_SM_10006detail6reduce28DeviceReduceSingleTileKernelINS2_10policy_hubIiy3FunIiEE10Policy1000EN6thrust24THRUST_300001_SM_1000_NS6detail15normal_iteratorINSA_10device_ptrIiEEEEPiyS6_iiN4cuda3std3__410__identityEEEvT0_T1_T2_T3_T4_T6_E12temp_storage+16];
	add.s32 	%r262, %r260, %r261;
	ld.shared.u32 	%r263, [_ZZN3cub18CUB_300001_SM_10006detail6reduce28DeviceReduceSingleTileKernelINS2_10policy_hubIiy3FunIiEE10Policy1000EN6thrust24THRUST_300001_SM_1000_NS6detail15normal_iteratorINSA_10device_ptrIiEEEEPiyS6_iiN4cuda3std3__410__identityEEEvT0_T1_T2_T3_T4_T6_E12temp_storage+20];
	add.s32 	%r264, %r262, %r263;
	ld.shared.u32 	%r265, [_ZZN3cub18CUB_300001_SM_10006detail6reduce28DeviceReduceSingleTileKernelINS2_10policy_hubIiy3FunIiEE10Policy1000EN6thrust24THRUST_300001_SM_1000_NS6detail15normal_iteratorINSA_10device_ptrIiEEEEPiyS6_iiN4cuda3std3__410__identityEEEvT0_T1_T2_T3_T4_T6_E12temp_storage+24];
	add.s32 	%r266, %r264, %r265;
	ld.shared.u32 	%r267, [_ZZN3cub18CUB_300001_SM_10006detail6reduce28DeviceReduceSingleTileKernelINS2_10policy_hubIiy3FunIiEE10Policy1000EN6thrust24THRUST_300001_SM_1000_NS6detail15normal_iteratorINSA_10device_ptrIiEEEEPiyS6_iiN4cuda3std3__410__identityEEEvT0_T1_T2_T3_T4_T6_E12temp_storage+28];
	add.s32 	%r268, %r266, %r267;
	ld.shared.u32 	%r269, [_ZZN3cub18CUB_300001_SM_10006detail6reduce28DeviceReduceSingleTileKernelINS2_10policy_hubIiy3FunIiEE10Policy1000EN6thrust24THRUST_300001_SM_1000_NS6detail15normal_iteratorINSA_10device_ptrIiEEEEPiyS6_iiN4cuda3std3__410__identityEEEvT0_T1_T2_T3_T4_T6_E12temp_storage+32];
	add.s32 	%r270, %r268, %r269;
	ld.shared.u32 	%r271, [_ZZN3cub18CUB_300001_SM_10006detail6reduce28DeviceReduceSingleTileKernelINS2_10policy_hubIiy3FunIiEE10Policy1000EN6thrust24THRUST_300001_SM_1000_NS6detail15normal_iteratorINSA_10device_ptrIiEEEEPiyS6_iiN4cuda3std3__410__identityEEEvT0_T1_T2_T3_T4_T6_E12temp_storage+36];
	add.s32 	%r471, %r270, %r271;
$L__BB6_57:
	mov.u32 	%r431, %tid.x;
	setp.ne.s32 	%p58, %r431, 0;
	@%p58 bra 	$L__BB6_59;
	add.s32 	%r432, %r471, %r95;
	st.global.u32 	[%rd1], %r432;
$L__BB6_59:
	ret;

}
	// .globl	_ZN3cub18CUB_300001_SM_10006detail6reduce18DeviceReduceKernelINS2_10policy_hubIiy3FunIiEE10Policy1000EN6thrust24THRUST_300001_SM_1000_NS6detail15normal_iteratorINSA_10device_ptrIiEEEEyS6_iN4cuda3std3__410__identityEEEvT0_PT3_T1_NS0_13GridEvenShareISN_EET2_T4_
.visible .entry _ZN3cub18CUB_300001_SM_10006detail6reduce18DeviceReduceKernelINS2_10policy_hubIiy3FunIiEE10Policy1000EN6thrust24THRUST_300001_SM_1000_NS6detail15normal_iteratorINSA_10device_ptrIiEEEEyS6_iN4cuda3std3__410__identityEEEvT0_PT3_T1_NS0_13GridEvenShareISN_EET2_T4_(
	.param .align 8 .b8 _ZN3cub18CUB_300001_SM_10006detail6reduce18DeviceReduceKernelINS2_10policy_hubIiy3FunIiEE10Policy1000EN6thrust24THRUST_300001_SM_1000_NS6detail15normal_iteratorINSA_10device_ptrIiEEEEyS6_iN4cuda3std3__410__identityEEEvT0_PT3_T1_NS0_13GridEvenShareISN_EET2_T4__param_0[8],
	.param .u64 .ptr .align 1 _ZN3cub18CUB_300001_SM_10006detail6reduce18DeviceReduceKernelINS2_10policy_hubIiy3FunIiEE10Policy1000EN6thrust24THRUST_300001_SM_1000_NS6detail15normal_iteratorINSA_10device_ptrIiEEEEyS6_iN4cuda3std3__410__identityEEEvT0_PT3_T1_NS0_13GridEvenShareISN_EET2_T4__param_1,
	.param .u64 _ZN3cub18CUB_300001_SM_10006detail6reduce18DeviceReduceKernelINS2_10policy_hubIiy3FunIiEE10Policy1000EN6thrust24THRUST_300001_SM_1000_NS6detail15normal_iteratorINSA_10device_ptrIiEEEEyS6_iN4cuda3std3__410__identityEEEvT0_PT3_T1_NS0_13GridEvenShareISN_EET2_T4__param_2,
	.param .align 8 .b8 _ZN3cub18CUB_300001_SM_10006detail6reduce18DeviceReduceKernelINS2_10policy_hubIiy3FunIiEE10Policy1000EN6thrust24THRUST_300001_SM_1000_NS6detail15normal_iteratorINSA_10device_ptrIiEEEEyS6_iN4cuda3std3__410__identityEEEvT0_PT3_T1_NS0_13GridEvenShareISN_EET2_T4__param_3[72],
	.param .align 1 .b8 _ZN3cub18CUB_300001_SM_10006detail6reduce18DeviceReduceKernelINS2_10policy_hubIiy3FunIiEE10Policy1000EN6thrust24THRUST_300001_SM_1000_NS6detail15normal_iteratorINSA_10device_ptrIiEEEEyS6_iN4cuda3std3__410__identityEEEvT0_PT3_T1_NS0_13GridEvenShareISN_EET2_T4__param_4[1],
	.param .align 1 .b8 _ZN3cub18CUB_300001_SM_10006detail6reduce18DeviceReduceKernelINS2_10policy_hubIiy3FunIiEE10Policy1000EN6thrust24THRUST_300001_SM_1000_NS6detail15normal_iteratorINSA_10device_ptrIiEEEEyS6_iN4cuda3std3__410__identityEEEvT0_PT3_T1_NS0_13GridEvenShareISN_EET2_T4__param_5[1]
)
.maxntid 256
{
	.reg .pred 	%p<58>;
	.reg .b16 	%rs<4>;
	.reg .b32 	%r<503>;
	.reg .b64 	%rd<78>;
	// demoted variable
	.shared .align 4 .b8 _ZZN3cub18CUB_300001_SM_10006detail6reduce18DeviceReduceKernelINS2_10policy_hubIiy3FunIiEE10Policy1000EN6thrust24THRUST_300001_SM_1000_NS6detail15normal_iteratorINSA_10device_ptrIiEEEEyS6_iN4cuda3std3__410__identityEEEvT0_PT3_T1_NS0_13GridEvenShareISN_EET2_T4_E12temp_storage[44];
	ld.param.u64 	%rd1, [_ZN3cub18CUB_300001_SM_10006detail6reduce18DeviceReduceKernelINS2_10policy_hubIiy3FunIiEE10Policy1000EN6thrust24THRUST_300001_SM_1000_NS6detail15normal_iteratorINSA_10device_ptrIiEEEEyS6_iN4cuda3std3__410__identityEEEvT0_PT3_T1_NS0_13GridEvenShareISN_EET2_T4__param_3+32];
	ld.param.u32 	%r1, [_ZN3cub18CUB_300001_SM_10006detail6reduce18DeviceReduceKernelINS2_10policy_hubIiy3FunIiEE10Policy1000EN6thrust24THRUST_300001_SM_1000_NS6detail15normal_iteratorINSA_10device_ptrIiEEEEyS6_iN4cuda3std3__410__identityEEEvT0_PT3_T1_NS0_13GridEvenShareISN_EET2_T4__param_3+40];
	ld.param.u64 	%rd25, [_ZN3cub18CUB_300001_SM_10006detail6reduce18DeviceReduceKernelINS2_10policy_hubIiy3FunIiEE10Policy1000EN6thrust24THRUST_300001_SM_1000_NS6detail15normal_iteratorINSA_10device_ptrIiEEEEyS6_iN4cuda3std3__410__identityEEEvT0_PT3_T1_NS0_13GridEvenShareISN_EET2_T4__param_0];
	cvta.to.global.u64 	%rd2, %rd25;
	mov.u32 	%r2, %ctaid.x;
	shl.b32 	%r102, %r1, 12;
	cvt.s64.s32 	%rd3, %r102;
	shl.b32 	%r103, %r2, 12;
	cvt.u64.u32 	%rd4, %r103;
	sub.s64 	%rd5, %rd1, %rd4;
	setp.gt.u64 	%p1, %rd5, 4095;
	@%p1 bra 	$L__BB7_32;
	cvt.u32.u64 	%r300, %rd4;
	cvt.u32.u64 	%r3, %rd1;
	sub.s32 	%r4, %r3, %r300;
	mov.u32 	%r5, %tid.x;
	setp.ge.s32 	%p23, %r5, %r4;
	mov.b32 	%r481, 0;
	mov.u32 	%r470, %r5;
	@%p23 bra 	$L__BB7_3;
	add.s32 	%r302, %r300, %r5;
	mul.wide.u32 	%rd51, %r302, 4;
	add.s64 	%rd52, %rd2, %rd51;
	ld.global.u32 	%r481, [%rd52];
	add.s32 	%r470, %r5, 256;
$L__BB7_3:
	setp.ge.s32 	%p24, %r470, %r4;
	@%p24 bra 	$L__BB7_16;
	not.b32 	%r305, %r470;
	add.s32 	%r306, %r305, %r3;
	sub.s32 	%r307, %r306, %r300;
	shr.u32 	%r308, %r307, 8;
	add.s32 	%r10, %r308, 1;
	and.b32  	%r11, %r10, 15;
	setp.lt.u32 	%p25, %r307, 3840;
	@%p25 bra 	$L__BB7_7;
	and.b32  	%r309, %r10, 33554416;
	neg.s32 	%r466, %r309;
	mul.wide.u32 	%rd53, %r2, 16384;
	mul.wide.u32 	%rd54, %r470, 4;
	or.b64  	%rd55, %rd53, %rd54;
	add.s64 	%rd56, %rd55, %rd2;
	add.s64 	%rd72, %rd56, 8192;
$L__BB7_6:
	.pragma "nounroll";
	ld.global.u32 	%r310, [%rd72+-8192];
	add.s32 	%r311, %r310, %r481;
	ld.global.u32 	%r312, [%rd72+-7168];
	add.s32 	%r313, %r312, %r311;
	ld.global.u32 	%r314, [%rd72+-6144];
	add.s32 	%r315, %r314, %r313;
	ld.global.u32 	%r316, [%rd72+-5120];
	add.s32 	%r317, %r316, %r315;
	ld.global.u32 	%r318, [%rd72+-4096];
	add.s32 	%r319, %r318, %r317;
	ld.global.u32 	%r320, [%rd72+-3072];
	add.s32 	%r321, %r320, %r319;
	ld.global.u32 	%r322, [%rd72+-2048];
	add.s32 	%r323, %r322, %r321;
	ld.global.u32 	%r324, [%rd72+-1024];
	add.s32 	%r325, %r324, %r323;
	ld.global.u32 	%r326, [%rd72];
	add.s32 	%r327, %r326, %r325;
	ld.global.u32 	%r328, [%rd72+1024];
	add.s32 	%r329, %r328, %r327;
	ld.global.u32 	%r330, [%rd72+2048];
	add.s32 	%r331, %r330, %r329;
	ld.global.u32 	%r332, [%rd72+3072];
	add.s32 	%r333, %r332, %r331;
	ld.global.u32 	%r334, [%rd72+4096];
	add.s32 	%r335, %r334, %r333;
	ld.global.u32 	%r336, [%rd72+5120];
	add.s32 	%r337, %r336, %r335;
	ld.global.u32 	%r338, [%rd72+6144];
	add.s32 	%r339, %r338, %r337;
	ld.global.u32 	%r340, [%rd72+7168];
	add.s32 	%r481, %r340, %r339;
	add.s32 	%r470, %r470, 4096;
	add.s32 	%r466, %r466, 16;
	add.s64 	%rd72, %rd72, 16384;
	setp.ne.s32 	%p26, %r466, 0;
	@%p26 bra 	$L__BB7_6;
$L__BB7_7:
	setp.eq.s32 	%p27, %r11, 0;
	@%p27 bra 	$L__BB7_16;
	and.b32  	%r22, %r10, 7;
	setp.lt.u32 	%p28, %r11, 8;
	@%p28 bra 	$L__BB7_10;
	cvt.s64.s32 	%rd57, %r470;
	add.s64 	%rd58, %rd57, %rd4;
	shl.b64 	%rd59, %rd58, 2;
	add.s64 	%rd60, %rd2, %rd59;
	ld.global.u32 	%r342, [%rd60];
	add.s32 	%r343, %r342, %r481;
	ld.global.u32 	%r344, [%rd60+1024];
	add.s32 	%r345, %r344, %r343;
	ld.global.u32 	%r346, [%rd60+2048];
	add.s32 	%r347, %r346, %r345;
	ld.global.u32 	%r348, [%rd60+3072];
	add.s32 	%r349, %r348, %r347;
	ld.global.u32 	%r350, [%rd60+4096];
	add.s32 	%r351, %r350, %r349;
	ld.global.u32 	%r352, [%rd60+5120];
	add.s32 	%r353, %r352, %r351;
	ld.global.u32 	%r354, [%rd60+6144];
	add.s32 	%r355, %r354, %r353;
	ld.global.u32 	%r356, [%rd60+7168];
	add.s32 	%r481, %r356, %r355;
	add.s32 	%r470, %r470, 2048;
$L__BB7_10:
	setp.eq.s32 	%p29, %r22, 0;
	@%p29 bra 	$L__BB7_16;
	and.b32  	%r28, %r10, 3;
	setp.lt.u32 	%p30, %r22, 4;
	@%p30 bra 	$L__BB7_13;
	cvt.s64.s32 	%rd61, %r470;
	add.s64 	%rd62, %rd61, %rd4;
	shl.b64 	%rd63, %rd62, 2;
	add.s64 	%rd64, %rd2, %rd63;
	ld.global.u32 	%r358, [%rd64];
	add.s32 	%r359, %r358, %r481;
	ld.global.u32 	%r360, [%rd64+1024];
	add.s32 	%r361, %r360, %r359;
	ld.global.u32 	%r362, [%rd64+2048];
	add.s32 	%r363, %r362, %r361;
	ld.global.u32 	%r364, [%rd64+3072];
	add.s32 	%r481, %r364, %r363;
	add.s32 	%r470, %r470, 1024;
$L__BB7_13:
	setp.eq.s32 	%p31, %r28, 0;
	@%p31 bra 	$L__BB7_16;
	mul.wide.u32 	%rd65, %r2, 16384;
	add.s64 	%rd9, %rd2, %rd65;
	neg.s32 	%r478, %r28;
$L__BB7_15:
	.pragma "nounroll";
	mul.wide.s32 	%rd66, %r470, 4;
	add.s64 	%rd67, %rd9, %rd66;
	ld.global.u32 	%r365, [%rd67];
	add.s32 	%r481, %r365, %r481;
	add.s32 	%r470, %r470, 256;
	add.s32 	%r478, %r478, 1;
	setp.ne.s32 	%p32, %r478, 0;
	@%p32 bra 	$L__BB7_15;
$L__BB7_16:
	setp.lt.s32 	%p33, %r4, 256;
	@%p33 bra 	$L__BB7_22;
	// begin inline asm
	mov.u32 %r416, %laneid;
	// end inline asm
	mov.b32 	%r419, 1;
	mov.b32 	%r440, 31;
	mov.b32 	%r441, -1;
	// begin inline asm
	shfl.sync.down.b32 %r417, %r481, %r419, %r440, %r441;
	// end inline asm
	setp.gt.s32 	%p50, %r416, 30;
	selp.b32 	%r442, 0, %r417, %p50;
	add.s32 	%r423, %r442, %r481;
	mov.b32 	%r424, 2;
	// begin inline asm
	shfl.sync.down.b32 %r422, %r423, %r424, %r440, %r441;
	// end inline asm
	setp.gt.s32 	%p51, %r416, 29;
	selp.b32 	%r443, 0, %r422, %p51;
	add.s32 	%r428, %r423, %r443;
	mov.b32 	%r429, 4;
	// begin inline asm
	shfl.sync.down.b32 %r427, %r428, %r429, %r440, %r441;
	// end inline asm
	setp.gt.s32 	%p52, %r416, 27;
	selp.b32 	%r444, 0, %r427, %p52;
	add.s32 	%r433, %r428, %r444;
	mov.b32 	%r434, 8;
	// begin inline asm
	shfl.sync.down.b32 %r432, %r433, %r434, %r440, %r441;
	// end inline asm
	setp.gt.s32 	%p53, %r416, 23;
	selp.b32 	%r445, 0, %r432, %p53;
	add.s32 	%r502, %r433, %r445;
	mov.b32 	%r439, 16;
	// begin inline asm
	shfl.sync.down.b32 %r437, %r502, %r439, %r440, %r441;
	// end inline asm
	setp.gt.s32 	%p54, %r416, 15;
	@%p54 bra 	$L__BB7_20;
	add.s32 	%r502, %r502, %r437;
	setp.ne.s32 	%p55, %r416, 0;
	@%p55 bra 	$L__BB7_20;
	shr.u32 	%r446, %r5, 3;
	and.b32  	%r447, %r446, 124;
	mov.u32 	%r448, _ZZN3cub18CUB_300001_SM_10006detail6reduce18DeviceReduceKernelINS2_10policy_hubIiy3FunIiEE10Policy1000EN6thrust24THRUST_300001_SM_1000_NS6detail15normal_iteratorINSA_10device_ptrIiEEEEyS6_iN4cuda3std3__410__identityEEEvT0_PT3_T1_NS0_13GridEvenShareISN_EET2_T4_E12temp_storage;
	add.s32 	%r449, %r448, %r447;
	st.shared.u32 	[%r449+8], %r502;
$L__BB7_20:
	bar.sync 	0;
	setp.ne.s32 	%p56, %r5, 0;
	@%p56 bra 	$L__BB7_54;
	ld.shared.u32 	%r450, [_ZZN3cub18CUB_300001_SM_10006detail6reduce18DeviceReduceKernelINS2_10policy_hubIiy3FunIiEE10Policy1000EN6thrust24THRUST_300001_SM_1000_NS6detail15normal_iteratorINSA_10device_ptrIiEEEEyS6_iN4cuda3std3__410__identityEEEvT0_PT3_T1_NS0_13GridEvenShareISN_EET2_T4_E12temp_storage+12];
	add.s32 	%r451, %r450, %r502;
	ld.shared.u32 	%r452, [_ZZN3cub18CUB_300001_SM_10006detail6reduce18DeviceReduceKernelINS2_10policy_hubIiy3FunIiEE10Policy1000EN6thrust24THRUST_300001_SM_1000_NS6detail15normal_iteratorINSA_10device_ptrIiEEEEyS6_iN4cuda3std3__410__identityEEEvT0_PT3_T1_NS0_13GridEvenShareISN_EET2_T4_E12temp_storage+16];
	add.s32 	%r453, %r451, %r452;
	ld.shared.u32 	%r454, [_ZZN3cub18CUB_300001_SM_10006detail6reduce18DeviceReduceKernelINS2_10policy_hubIiy3FunIiEE10Policy1000EN6thrust24THRUST_300001_SM_1000_NS6detail15normal_iteratorINSA_10device_ptrIiEEEEyS6_iN4cuda3std3__410__identityEEEvT0_PT3_T1_NS0_13GridEvenShareISN_EET2_T4_E12temp_storage+20];
	add.s32 	%r455, %r453, %r454;
	ld.shared.u32 	%r456, [_ZZN3cub18CUB_300001_SM_10006detail6reduce18DeviceReduceKernelINS2_10policy_hubIiy3FunIiEE10Policy1000EN6thrust24THRUST_300001_SM_1000_NS6detail15normal_iteratorINSA_10device_ptrIiEEEEyS6_iN4cuda3std3__410__identityEEEvT0_PT3_T1_NS0_13GridEvenShareISN_EET2_T4_E12temp_storage+24];
	add.s32 	%r457, %r455, %r456;
	ld.shared.u32 	%r458, [_ZZN3cub18CUB_300001_SM_10006detail6reduce18DeviceReduceKernelINS2_10policy_hubIiy3FunIiEE10Policy1000EN6thrust24THRUST_300001_SM_1000_NS6detail15normal_iteratorINSA_10device_ptrIiEEEEyS6_iN4cuda3std3__410__identityEEEvT0_PT3_T1_NS0_13GridEvenShareISN_EET2_T4_E12temp_storage+28];
	add.s32 	%r459, %r457, %r458;
	ld.shared.u32 	%r460, [_ZZN3cub18CUB_300001_SM_10006detail6reduce18DeviceReduceKernelINS2_10policy_hubIiy3FunIiEE10Policy1000EN6thrust24THRUST_300001_SM_1000_NS6detail15normal_iteratorINSA_10device_ptrIiEEEEyS6_iN4cuda3std3__410__identityEEEvT0_PT3_T1_NS0_13GridEvenShareISN_EET2_T4_E12temp_storage+32];
	add.s32 	%r461, %r459, %r460;
	ld.shared.u32 	%r462, [_ZZN3cub18CUB_300001_SM_10006detail6reduce18DeviceReduceKernelINS2_10policy_hubIiy3FunIiEE10Policy1000EN6thrust24THRUST_300001_SM_1000_NS6detail15normal_iteratorINSA_10device_ptrIiEEEEyS6_iN4cuda3std3__410__identityEEEvT0_PT3_T1_NS0_13GridEvenShareISN_EET2_T4_E12temp_storage+36];
	add.s32 	%r502, %r461, %r462;
	bra.uni 	$L__BB7_54;
$L__BB7_22:
	// begin inline asm
	mov.u32 %r366, %laneid;
	// end inline asm
	and.b32  	%r392, %r5, 992;
	add.s32 	%r393, %r392, 32;
	setp.gt.s32 	%p34, %r393, %r4;
	not.b32 	%r394, %r392;
	add.s32 	%r395, %r4, %r394;
	selp.b32 	%r390, %r395, 31, %p34;
	mov.b32 	%r369, 1;
	mov.b32 	%r391, -1;
	// begin inline asm
	shfl.sync.down.b32 %r367, %r481, %r369, %r390, %r391;
	// end inline asm
	setp.lt.s32 	%p35, %r366, %r390;
	selp.b32 	%r396, %r367, 0, %p35;
	add.s32 	%r373, %r396, %r481;
	mov.b32 	%r374, 2;
	// begin inline asm
	shfl.sync.down.b32 %r372, %r373, %r374, %r390, %r391;
	// end inline asm
	add.s32 	%r397, %r366, 2;
	setp.gt.s32 	%p36, %r397, %r390;
	selp.b32 	%r398, 0, %r372, %p36;
	add.s32 	%r378, %r373, %r398;
	mov.b32 	%r379, 4;
	// begin inline asm
	shfl.sync.down.b32 %r377, %r378, %r379, %r390, %r391;
	// end inline asm
	add.s32 	%r399, %r366, 4;
	setp.gt.s32 	%p37, %r399, %r390;
	selp.b32 	%r400, 0, %r377, %p37;
	add.s32 	%r383, %r378, %r400;
	mov.b32 	%r384, 8;
	// begin inline asm
	shfl.sync.down.b32 %r382, %r383, %r384, %r390, %r391;
	// end inline asm
	add.s32 	%r401, %r366, 8;
	setp.gt.s32 	%p38, %r401, %r390;
	selp.b32 	%r402, 0, %r382, %p38;
	add.s32 	%r388, %r383, %r402;
	mov.b32 	%r389, 16;
	// begin inline asm
	shfl.sync.down.b32 %r387, %r388, %r389, %r390, %r391;
	// end inline asm
	add.s32 	%r403, %r366, 16;
	setp.gt.s32 	%p39, %r403, %r390;
	selp.b32 	%r404, 0, %r387, %p39;
	add.s32 	%r502, %r388, %r404;
	setp.ne.s32 	%p40, %r366, 0;
	@%p40 bra 	$L__BB7_24;
	shr.u32 	%r405, %r5, 3;
	and.b32  	%r406, %r405, 124;
	mov.u32 	%r407, _ZZN3cub18CUB_300001_SM_10006detail6reduce18DeviceReduceKernelINS2_10policy_hubIiy3FunIiEE10Policy1000EN6thrust24THRUST_300001_SM_1000_NS6detail15normal_iteratorINSA_10device_ptrIiEEEEyS6_iN4cuda3std3__410__identityEEEvT0_PT3_T1_NS0_13GridEvenShareISN_EET2_T4_E12temp_storage;
	add.s32 	%r408, %r407, %r406;
	st.shared.u32 	[%r408+8], %r502;
$L__BB7_24:
	bar.sync 	0;
	setp.ne.s32 	%p41, %r5, 0;
	setp.lt.s32 	%p42, %r4, 33;
	or.pred  	%p43, %p41, %p42;
	@%p43 bra 	$L__BB7_54;
	ld.shared.u32 	%r409, [_ZZN3cub18CUB_300001_SM_10006detail6reduce18DeviceReduceKernelINS2_10policy_hubIiy3FunIiEE10Policy1000EN6thrust24THRUST_300001_SM_1000_NS6detail15normal_iteratorINSA_10device_ptrIiEEEEyS6_iN4cuda3std3__410__identityEEEvT0_PT3_T1_NS0_13GridEvenShareISN_EET2_T4_E12temp_storage+12];
	add.s32 	%r502, %r409, %r502;
	setp.lt.u32 	%p44, %r4, 65;
	@%p44 bra 	$L__BB7_54;
	ld.shared.u32 	%r410, [_ZZN3cub18CUB_300001_SM_10006detail6reduce18DeviceReduceKernelINS2_10policy_hubIiy3FunIiEE10Policy1000EN6thrust24THRUST_300001_SM_1000_NS6detail15normal_iteratorINSA_10device_ptrIiEEEEyS6_iN4cuda3std3__410__identityEEEvT0_PT3_T1_NS0_13GridEvenShareISN_EET2_T4_E12temp_storage+16];
	add.s32 	%r502, %r410, %r502;
	setp.lt.u32 	%p45, %r4, 97;
	@%p45 bra 	$L__BB7_54;
	ld.shared.u32 	%r411, [_ZZN3cub18CUB_300001_SM_10006detail6reduce18DeviceReduceKernelINS2_10policy_hubIiy3FunIiEE10Policy1000EN6thrust24THRUST_300001_SM_1000_NS6detail15normal_iteratorINSA_10device_ptrIiEEEEyS6_iN4cuda3std3__410__identityEEEvT0_PT3_T1_NS0_13GridEvenShareISN_EET2_T4_E12temp_storage+20];
	add.s32 	%r502, %r411, %r502;
	setp.lt.u32 	%p46, %r4, 129;
	@%p46 bra 	$L__BB7_54;
	ld.shared.u32 	%r412, [_ZZN3cub18CUB_300001_SM_10006detail6reduce18DeviceReduceKernelINS2_10policy_hubIiy3FunIiEE10Policy1000EN6thrust24THRUST_300001_SM_1000_NS6detail15normal_iteratorINSA_10device_ptrIiEEEEyS6_iN4cuda3std3__410__identityEEEvT0_PT3_T1_NS0_13GridEvenShareISN_EET2_T4_E12temp_storage+24];
	add.s32 	%r502, %r412, %r502;
	setp.lt.u32 	%p47, %r4, 161;
	@%p47 bra 	$L__BB7_54;
	ld.shared.u32 	%r413, [_ZZN3cub18CUB_300001_SM_10006detail6reduce18DeviceReduceKernelINS2_10policy_hubIiy3FunIiEE10Policy1000EN6thrust24THRUST_300001_SM_1000_NS6detail15normal_iteratorINSA_10device_ptrIiEEEEyS6_iN4cuda3std3__410__identityEEEvT0_PT3_T1_NS0_13GridEvenShareISN_EET2_T4_E12temp_storage+28];
	add.s32 	%r502, %r413, %r502;
	setp.lt.u32 	%p48, %r4, 193;
	@%p48 bra 	$L__BB7_54;
	ld.shared.u32 	%r414, [_ZZN3cub18CUB_300001_SM_10006detail6reduce18DeviceReduceKernelINS2_10policy_hubIiy3FunIiEE10Policy1000EN6thrust24THRUST_300001_SM_1000_NS6detail15normal_iteratorINSA_10device_ptrIiEEEEyS6_iN4cuda3std3__410__identityEEEvT0_PT3_T1_NS0_13GridEvenShareISN_EET2_T4_E12temp_storage+32];
	add.s32 	%r502, %r414, %r502;
	setp.lt.u32 	%p49, %r4, 225;
	@%p49 bra 	$L__BB7_54;
	ld.shared.u32 	%r415, [_ZZN3cub18CUB_300001_SM_10006detail6reduce18DeviceReduceKernelINS2_10policy_hubIiy3FunIiEE10Policy1000EN6thrust24THRUST_300001_SM_1000_NS6detail15normal_iteratorINSA_10device_ptrIiEEEEyS6_iN4cuda3std3__410__identityEEEvT0_PT3_T1_NS0_13GridEvenShareISN_EET2_T4_E12temp_storage+36];
	add.s32 	%r502, %r415, %r502;
	bra.uni 	$L__BB7_54;
$L__BB7_32:
	cvt.u32.u64 	%r104, %rd4;
	mov.u32 	%r56, %tid.x;
	add.s32 	%r105, %r56, %r104;
	mul.wide.u32 	%rd26, %r105, 4;
	add.s64 	%rd27, %rd2, %rd26;
	ld.global.u32 	%r106, [%rd27];
	ld.global.u32 	%r107, [%rd27+1024];
	ld.global.u32 	%r108, [%rd27+2048];
	ld.global.u32 	%r109, [%rd27+3072];
	ld.global.u32 	%r110, [%rd27+4096];
	ld.global.u32 	%r111, [%rd27+5120];
	ld.global.u32 	%r112, [%rd27+6144];
	ld.global.u32 	%r113, [%rd27+7168];
	ld.global.u32 	%r114, [%rd27+8192];
	ld.global.u32 	%r115, [%rd27+9216];
	ld.global.u32 	%r116, [%rd27+10240];
	ld.global.u32 	%r117, [%rd27+11264];
	ld.global.u32 	%r118, [%rd27+12288];
	ld.global.u32 	%r119, [%rd27+13312];
	ld.global.u32 	%r120, [%rd27+14336];
	ld.global.u32 	%r121, [%rd27+15360];
	add.s32 	%r122, %r107, %r106;
	add.s32 	%r123, %r108, %r122;
	add.s32 	%r124, %r109, %r123;
	add.s32 	%r125, %r110, %r124;
	add.s32 	%r126, %r111, %r125;
	add.s32 	%r127, %r112, %r126;
	add.s32 	%r128, %r113, %r127;
	add.s32 	%r129, %r114, %r128;
	add.s32 	%r130, %r115, %r129;
	add.s32 	%r131, %r116, %r130;
	add.s32 	%r132, %r117, %r131;
	add.s32 	%r133, %r118, %r132;
	add.s32 	%r134, %r119, %r133;
	add.s32 	%r135, %r120, %r134;
	add.s32 	%r500, %r121, %r135;
	setp.lt.u64 	%p2, %rd5, %rd3;
	@%p2 bra 	$L__BB7_49;
	cvt.u32.u64 	%r137, %rd3;
	cvt.u64.u32 	%rd28, %r56;
	add.s64 	%rd74, %rd4, %rd3;
	cvt.u32.u64 	%r58, %rd1;
	not.b32 	%r139, %r56;
	add.s32 	%r140, %r139, %r58;
	sub.s32 	%r141, %r140, %r137;
	sub.s32 	%r483, %r141, %r104;
	add.s64 	%rd29, %rd74, %rd28;
	shl.b64 	%rd30, %rd29, 2;
	add.s64 	%rd31, %rd30, %rd2;
	add.s64 	%rd73, %rd31, 8192;
	mov.b32 	%r484, 0;
	shl.b32 	%r142, %r1, 12;
	mov.u64 	%rd75, %rd4;
$L__BB7_34:
	cvt.s64.s32 	%rd15, %r142;
	add.s64 	%rd75, %rd75, %rd15;
	add.s64 	%rd32, %rd1, -4096;
	setp.gt.u64 	%p3, %rd75, %rd32;
	@%p3 bra 	$L__BB7_36;
	shl.b32 	%r143, %r1, 12;
	cvt.s64.s32 	%rd33, %r143;
	cvt.u64.u32 	%rd34, %r56;
	add.s64 	%rd35, %rd75, %rd34;
	shl.b64 	%rd36, %rd35, 2;
	add.s64 	%rd37, %rd2, %rd36;
	ld.global.u32 	%r144, [%rd37];
	ld.global.u32 	%r145, [%rd37+1024];
	ld.global.u32 	%r146, [%rd37+2048];
	ld.global.u32 	%r147, [%rd37+3072];
	ld.global.u32 	%r148, [%rd37+4096];
	ld.global.u32 	%r149, [%rd37+5120];
	ld.global.u32 	%r150, [%rd37+6144];
	ld.global.u32 	%r151, [%rd37+7168];
	ld.global.u32 	%r152, [%rd37+8192];
	ld.global.u32 	%r153, [%rd37+9216];
	ld.global.u32 	%r154, [%rd37+10240];
	ld.global.u32 	%r155, [%rd37+11264];
	ld.global.u32 	%r156, [%rd37+12288];
	ld.global.u32 	%r157, [%rd37+13312];
	ld.global.u32 	%r158, [%rd37+14336];
	ld.global.u32 	%r159, [%rd37+15360];
	add.s32 	%r160, %r144, %r500;
	add.s32 	%r161, %r145, %r160;
	add.s32 	%r162, %r146, %r161;
	add.s32 	%r163, %r147, %r162;
	add.s32 	%r164, %r148, %r163;
	add.s32 	%r165, %r149, %r164;
	add.s32 	%r166, %r150, %r165;
	add.s32 	%r167, %r151, %r166;
	add.s32 	%r168, %r152, %r167;
	add.s32 	%r169, %r153, %r168;
	add.s32 	%r170, %r154, %r169;
	add.s32 	%r171, %r155, %r170;
	add.s32 	%r172, %r156, %r171;
	add.s32 	%r173, %r157, %r172;
	add.s32 	%r174, %r158, %r173;
	add.s32 	%r500, %r159, %r174;
	sub.s64 	%rd38, %rd1, %rd75;
	setp.lt.u64 	%p4, %rd38, %rd33;
	add.s32 	%r484, %r484, 1;
	add.s64 	%rd74, %rd74, %rd33;
	sub.s32 	%r483, %r483, %r143;
	mul.wide.s32 	%rd39, %r143, 4;
	add.s64 	%rd73, %rd73, %rd39;
	@%p4 bra 	$L__BB7_49;
	bra.uni 	$L__BB7_34;
$L__BB7_36:
	setp.le.u64 	%p5, %rd1, %rd75;
	cvt.u32.u64 	%r175, %rd75;
	cvt.u32.u64 	%r176, %rd1;
	sub.s32 	%r177, %r176, %r175;
	setp.ge.s32 	%p6, %r56, %r177;
	or.pred  	%p7, %p5, %p6;
	@%p7 bra 	$L__BB7_49;
	cvt.u32.u64 	%r180, %rd15;
	cvt.u32.u64 	%r181, %rd4;
	not.b32 	%r182, %r56;
	add.s32 	%r183, %r182, %r58;
	add.s32 	%r184, %r180, %r181;
	sub.s32 	%r185, %r183, %r184;
	mul.lo.s32 	%r186, %r1, %r484;
	shl.b32 	%r187, %r186, 12;
	sub.s32 	%r188, %r185, %r187;
	shr.u32 	%r189, %r188, 8;
	add.s32 	%r66, %r189, 1;
	and.b32  	%r67, %r66, 15;
	setp.lt.u32 	%p8, %r188, 3840;
	mov.u32 	%r490, %r56;
	@%p8 bra 	$L__BB7_40;
	shr.u32 	%r190, %r483, 8;
	add.s32 	%r191, %r190, 1;
	and.b32  	%r192, %r191, 33554416;
	neg.s32 	%r486, %r192;
	mov.u32 	%r490, %r56;
$L__BB7_39:
	.pragma "nounroll";
	ld.global.u32 	%r193, [%rd73+-8192];
	add.s32 	%r194, %r193, %r500;
	ld.global.u32 	%r195, [%rd73+-7168];
	add.s32 	%r196, %r195, %r194;
	ld.global.u32 	%r197, [%rd73+-6144];
	add.s32 	%r198, %r197, %r196;
	ld.global.u32 	%r199, [%rd73+-5120];
	add.s32 	%r200, %r199, %r198;
	ld.global.u32 	%r201, [%rd73+-4096];
	add.s32 	%r202, %r201, %r200;
	ld.global.u32 	%r203, [%rd73+-3072];
	add.s32 	%r204, %r203, %r202;
	ld.global.u32 	%r205, [%rd73+-2048];
	add.s32 	%r206, %r205, %r204;
	ld.global.u32 	%r207, [%rd73+-1024];
	add.s32 	%r208, %r207, %r206;
	ld.global.u32 	%r209, [%rd73];
	add.s32 	%r210, %r209, %r208;
	ld.global.u32 	%r211, [%rd73+1024];
	add.s32 	%r212, %r211, %r210;
	ld.global.u32 	%r213, [%rd73+2048];
	add.s32 	%r214, %r213, %r212;
	ld.global.u32 	%r215, [%rd73+3072];
	add.s32 	%r216, %r215, %r214;
	ld.global.u32 	%r217, [%rd73+4096];
	add.s32 	%r218, %r217, %r216;
	ld.global.u32 	%r219, [%rd73+5120];
	add.s32 	%r220, %r219, %r218;
	ld.global.u32 	%r221, [%rd73+6144];
	add.s32 	%r222, %r221, %r220;
	ld.global.u32 	%r223, [%rd73+7168];
	add.s32 	%r500, %r223, %r222;
	add.s32 	%r490, %r490, 4096;
	add.s32 	%r486, %r486, 16;
	add.s64 	%rd73, %rd73, 16384;
	setp.ne.s32 	%p9, %r486, 0;
	@%p9 bra 	$L__BB7_39;
$L__BB7_40:
	setp.eq.s32 	%p10, %r67, 0;
	@%p10 bra 	$L__BB7_49;
	and.b32  	%r78, %r66, 7;
	setp.lt.u32 	%p11, %r67, 8;
	@%p11 bra 	$L__BB7_43;
	cvt.u64.u32 	%rd40, %r490;
	add.s64 	%rd41, %rd75, %rd40;
	shl.b64 	%rd42, %rd41, 2;
	add.s64 	%rd43, %rd2, %rd42;
	ld.global.u32 	%r225, [%rd43];
	add.s32 	%r226, %r225, %r500;
	ld.global.u32 	%r227, [%rd43+1024];
	add.s32 	%r228, %r227, %r226;
	ld.global.u32 	%r229, [%rd43+2048];
	add.s32 	%r230, %r229, %r228;
	ld.global.u32 	%r231, [%rd43+3072];
	add.s32 	%r232, %r231, %r230;
	ld.global.u32 	%r233, [%rd43+4096];
	add.s32 	%r234, %r233, %r232;
	ld.global.u32 	%r235, [%rd43+5120];
	add.s32 	%r236, %r235, %r234;
	ld.global.u32 	%r237, [%rd43+6144];
	add.s32 	%r238, %r237, %r236;
	ld.global.u32 	%r239, [%rd43+7168];
	add.s32 	%r500, %r239, %r238;
	add.s32 	%r490, %r490, 2048;
$L__BB7_43:
	setp.eq.s32 	%p12, %r78, 0;
	@%p12 bra 	$L__BB7_49;
	setp.lt.u32 	%p13, %r78, 4;
	@%p13 bra 	$L__BB7_46;
	cvt.u64.u32 	%rd44, %r490;
	add.s64 	%rd45, %rd75, %rd44;
	shl.b64 	%rd46, %rd45, 2;
	add.s64 	%rd47, %rd2, %rd46;
	ld.global.u32 	%r241, [%rd47];
	add.s32 	%r242, %r241, %r500;
	ld.global.u32 	%r243, [%rd47+1024];
	add.s32 	%r244, %r243, %r242;
	ld.global.u32 	%r245, [%rd47+2048];
	add.s32 	%r246, %r245, %r244;
	ld.global.u32 	%r247, [%rd47+3072];
	add.s32 	%r500, %r247, %r246;
	add.s32 	%r490, %r490, 1024;
$L__BB7_46:
	and.b32  	%r248, %r66, 3;
	setp.eq.s32 	%p14, %r248, 0;
	@%p14 bra 	$L__BB7_49;
	cvt.u64.u32 	%rd48, %r490;
	add.s64 	%rd49, %rd48, %rd74;
	shl.b64 	%rd50, %rd49, 2;
	add.s64 	%rd77, %rd2, %rd50;
	cvt.u16.u32 	%rs1, %r483;
	shr.u16 	%rs2, %rs1, 8;
	add.s16 	%rs3, %rs2, 1;
	cvt.u32.u16 	%r249, %rs3;
	and.b32  	%r250, %r249, 3;
	neg.s32 	%r498, %r250;
$L__BB7_48:
	.pragma "nounroll";
	ld.global.u32 	%r251, [%rd77];
	add.s32 	%r500, %r251, %r500;
	add.s64 	%rd77, %rd77, 1024;
	add.s32 	%r498, %r498, 1;
	setp.ne.s32 	%p15, %r498, 0;
	@%p15 bra 	$L__BB7_48;
$L__BB7_49:
	// begin inline asm
	mov.u32 %r252, %laneid;
	// end inline asm
	mov.b32 	%r255, 1;
	mov.b32 	%r276, 31;
	mov.b32 	%r277, -1;
	// begin inline asm
	shfl.sync.down.b32 %r253, %r500, %r255, %r276, %r277;
	// end inline asm
	setp.gt.s32 	%p16, %r252, 30;
	selp.b32 	%r278, 0, %r253, %p16;
	add.s32 	%r259, %r278, %r500;
	mov.b32 	%r260, 2;
	// begin inline asm
	shfl.sync.down.b32 %r258, %r259, %r260, %r276, %r277;
	// end inline asm
	setp.gt.s32 	%p17, %r252, 29;
	selp.b32 	%r279, 0, %r258, %p17;
	add.s32 	%r264, %r259, %r279;
	mov.b32 	%r265, 4;
	// begin inline asm
	shfl.sync.down.b32 %r263, %r264, %r265, %r276, %r277;
	// end inline asm
	setp.gt.s32 	%p18, %r252, 27;
	selp.b32 	%r280, 0, %r263, %p18;
	add.s32 	%r269, %r264, %r280;
	mov.b32 	%r270, 8;
	// begin inline asm
	shfl.sync.down.b32 %r268, %r269, %r270, %r276, %r277;
	// end inline asm
	setp.gt.s32 	%p19, %r252, 23;
	selp.b32 	%r281, 0, %r268, %p19;
	add.s32 	%r502, %r269, %r281;
	mov.b32 	%r275, 16;
	// begin inline asm
	shfl.sync.down.b32 %r273, %r502, %r275, %r276, %r277;
	// end inline asm
	setp.gt.s32 	%p20, %r252, 15;
	@%p20 bra 	$L__BB7_52;
	add.s32 	%r502, %r502, %r273;
	setp.ne.s32 	%p21, %r252, 0;
	@%p21 bra 	$L__BB7_52;
	shr.u32 	%r282, %r56, 3;
	and.b32  	%r283, %r282, 124;
	mov.u32 	%r284, _ZZN3cub18CUB_300001_SM_10006detail6reduce18DeviceReduceKernelINS2_10policy_hubIiy3FunIiEE10Policy1000EN6thrust24THRUST_300001_SM_1000_NS6detail15normal_iteratorINSA_10device_ptrIiEEEEyS6_iN4cuda3std3__410__identityEEEvT0_PT3_T1_NS0_13GridEvenShareISN_EET2_T4_E12temp_storage;
	add.s32 	%r285, %r284, %r283;
	st.shared.u32 	[%r285+8], %r502;
$L__BB7_52:
	bar.sync 	0;
	setp.ne.s32 	%p22, %r56, 0;
	@%p22 bra 	$L__BB7_54;
	ld.shared.u32 	%r286, [_ZZN3cub18CUB_300001_SM_10006detail6reduce18DeviceReduceKernelINS2_10policy_hubIiy3FunIiEE10Policy1000EN6thrust24THRUST_300001_SM_1000_NS6detail15normal_iteratorINSA_10device_ptrIiEEEEyS6_iN4cuda3std3__410__identityEEEvT0_PT3_T1_NS0_13GridEvenShareISN_EET2_T4_E12temp_storage+12];
	add.s32 	%r287, %r286, %r502;
	ld.shared.u32 	%r288, [_ZZN3cub18CUB_300001_SM_10006detail6reduce18DeviceReduceKernelINS2_10policy_hubIiy3FunIiEE10Policy1000EN6thrust24THRUST_300001_SM_1000_NS6detail15normal_iteratorINSA_10device_ptrIiEEEEyS6_iN4cuda3std3__410__identityEEEvT0_PT3_T1_NS0_13GridEvenShareISN_EET2_T4_E12temp_storage+16];
	add.s32 	%r289, %r287, %r288;
	ld.shared.u32 	%r290, [_ZZN3cub18CUB_300001_SM_10006detail6reduce18DeviceReduceKernelINS2_10policy_hubIiy3FunIiEE10Policy1000EN6thrust24THRUST_300001_SM_1000_NS6detail15normal_iteratorINSA_10device_ptrIiEEEEyS6_iN4cuda3std3__410__identityEEEvT0_PT3_T1_NS0_13GridEvenShareISN_EET2_T4_E12temp_storage+20];
	add.s32 	%r291, %r289, %r290;
	ld.shared.u32 	%r292, [_ZZN3cub18CUB_300001_SM_10006detail6reduce18DeviceReduceKernelINS2_10policy_hubIiy3FunIiEE10Policy1000EN6thrust24THRUST_300001_SM_1000_NS6detail15normal_iteratorINSA_10device_ptrIiEEEEyS6_iN4cuda3std3__410__identityEEEvT0_PT3_T1_NS0_13GridEvenShareISN_EET2_T4_E12temp_storage+24];
	add.s32 	%r293, %r291, %r292;
	ld.shared.u32 	%r294, [_ZZN3cub18CUB_300001_SM_10006detail6reduce18DeviceReduceKernelINS2_10policy_hubIiy3FunIiEE10Policy1000EN6thrust24THRUST_300001_SM_1000_NS6detail15normal_iteratorINSA_10device_ptrIiEEEEyS6_iN4cuda3std3__410__identityEEEvT0_PT3_T1_NS0_13GridEvenShareISN_EET2_T4_E12temp_storage+28];
	add.s32 	%r295, %r293, %r294;
	ld.shared.u32 	%r296, [_ZZN3cub18CUB_300001_SM_10006detail6reduce18DeviceReduceKernelINS2_10policy_hubIiy3FunIiEE10Policy1000EN6thrust24THRUST_300001_SM_1000_NS6detail15normal_iteratorINSA_10device_ptrIiEEEEyS6_iN4cuda3std3__410__identityEEEvT0_PT3_T1_NS0_13GridEvenShareISN_EET2_T4_E12temp_storage+32];
	add.s32 	%r297, %r295, %r296;
	ld.shared.u32 	%r298, [_ZZN3cub18CUB_300001_SM_10006detail6reduce18DeviceReduceKernelINS2_10policy_hubIiy3FunIiEE10Policy1000EN6thrust24THRUST_300001_SM_1000_NS6detail15normal_iteratorINSA_10device_ptrIiEEEEyS6_iN4cuda3std3__410__identityEEEvT0_PT3_T1_NS0_13GridEvenShareISN_EET2_T4_E12temp_storage+36];
	add.s32 	%r502, %r297, %r298;
$L__BB7_54:
	mov.u32 	%r463, %tid.x;
	setp.ne.s32 	%p57, %r463, 0;
	@%p57 bra 	$L__BB7_56;
	ld.param.u64 	%rd71, [_ZN3cub18CUB_300001_SM_10006detail6reduce18DeviceReduceKernelINS2_10policy_hubIiy3FunIiEE10Policy1000EN6thrust24THRUST_300001_SM_1000_NS6detail15normal_iteratorINSA_10device_ptrIiEEEEyS6_iN4cuda3std3__410__identityEEEvT0_PT3_T1_NS0_13GridEvenShareISN_EET2_T4__param_1];
	cvta.to.global.u64 	%rd68, %rd71;
	mul.wide.u32 	%rd69, %r2, 4;
	add.s64 	%rd70, %rd68, %rd69;
	st.global.u32 	[%rd70], %r502;
$L__BB7_56:
	ret;

}
	// .globl	_ZN3cub18CUB_300001_SM_10006detail6reduce28DeviceReduceSingleTileKernelINS2_10policy_hubIiy3FunIiEE10Policy1000EPiS9_iS6_iiN4cuda3std3__410__identityEEEvT0_T1_T2_T3_T4_T6_
.visible .entry _ZN3cub18CUB_300001_SM_10006detail6reduce28DeviceReduceSingleTileKernelINS2_10policy_hubIiy3FunIiEE10Policy1000EPiS9_iS6_iiN4cuda3std3__410__identityEEEvT0_T1_T2_T3_T4_T6_(
	.param .u64 .ptr .align 1 _ZN3cub18CUB_300001_SM_10006detail6reduce28DeviceReduceSingleTileKernelINS2_10policy_hubIiy3FunIiEE10Policy1000EPiS9_iS6_iiN4cuda3std3__410__identityEEEvT0_T1_T2_T3_T4_T6__param_0,
	.param .u64 .ptr .align 1 _ZN3cub18CUB_300001_SM_10006detail6reduce28DeviceReduceSingleTileKernelINS2_10policy_hubIiy3FunIiEE10Policy1000EPiS9_iS6_iiN4cuda3std3__410__identityEEEvT0_T1_T2_T3_T4_T6__param_1,
	.param .u32 _ZN3cub18CUB_300001_SM_10006detail6reduce28DeviceReduceSingleTileKernelINS2_10policy_hubIiy3FunIiEE10Policy1000EPiS9_iS6_iiN4cuda3std3__410__identityEEEvT0_T1_T2_T3_T4_T6__param_2,
	.param .align 1 .b8 _ZN3cub18CUB_300001_SM_10006detail6reduce28DeviceReduceSingleTileKernelINS2_10policy_hubIiy3FunIiEE10Policy1000EPiS9_iS6_iiN4cuda3std3__410__identityEEEvT0_T1_T2_T3_T4_T6__param_3[1],
	.param .u32 _ZN3cub18CUB_300001_SM_10006detail6reduce28DeviceReduceSingleTileKernelINS2_10policy_hubIiy3FunIiEE10Policy1000EPiS9_iS6_iiN4cuda3std3__410__identityEEEvT0_T1_T2_T3_T4_T6__param_4,
	.param .align 1 .b8 _ZN3cub18CUB_300001_SM_10006detail6reduce28DeviceReduceSingleTileKernelINS2_10policy_hubIiy3FunIiEE10Policy1000EPiS9_iS6_iiN4cuda3std3__410__identityEEEvT0_T1_T2_T3_T4_T6__param_5[1]
)
.maxntid 256
.minnctapersm 1
{
	.reg .pred 	%p<99>;
	.reg .b32 	%r<689>;
	.reg .b64 	%rd<125>;
	// demoted variable
	.shared .align 4 .b8 _ZZN3cub18CUB_300001_SM_10006detail6reduce28DeviceReduceSingleTileKernelINS2_10policy_hubIiy3FunIiEE10Policy1000EPiS9_iS6_iiN4cuda3std3__410__identityEEEvT0_T1_T2_T3_T4_T6_E12temp_storage[44];
	ld.param.u64 	%rd16, [_ZN3cub18CUB_300001_SM_10006detail6reduce28DeviceReduceSingleTileKernelINS2_10policy_hubIiy3FunIiEE10Policy1000EPiS9_iS6_iiN4cuda3std3__410__identityEEEvT0_T1_T2_T3_T4_T6__param_0];
	ld.param.u64 	%rd17, [_ZN3cub18CUB_300001_SM_10006detail6reduce28DeviceReduceSingleTileKernelINS2_10policy_hubIiy3FunIiEE10Policy1000EPiS9_iS6_iiN4cuda3std3__410__identityEEEvT0_T1_T2_T3_T4_T6__param_1];
	ld.param.u32 	%r148, [_ZN3cub18CUB_300001_SM_10006detail6reduce28DeviceReduceSingleTileKernelINS2_10policy_hubIiy3FunIiEE10Policy1000EPiS9_iS6_iiN4cuda3std3__410__identityEEEvT0_T1_T2_T3_T4_T6__param_2];
	ld.param.u32 	%r149, [_ZN3cub18CUB_300001_SM_10006detail6reduce28DeviceReduceSingleTileKernelINS2_10policy_hubIiy3FunIiEE10Policy1000EPiS9_iS6_iiN4cuda3std3__410__identityEEEvT0_T1_T2_T3_T4_T6__param_4];
	cvta.to.global.u64 	%rd1, %rd17;
	setp.ne.s32 	%p1, %r148, 0;
	@%p1 bra 	$L__BB8_3;
	mov.u32 	%r631, %tid.x;
	setp.ne.s32 	%p98, %r631, 0;
	@%p98 bra 	$L__BB8_90;
	st.global.u32 	[%rd1], %r149;
	bra.uni 	$L__BB8_90;
$L__BB8_3:
	and.b64  	%rd18, %rd16, 15;
	setp.ne.s64 	%p2, %rd18, 0;
	@%p2 bra 	$L__BB8_46;
	setp.gt.s32 	%p50, %r148, 4095;
	@%p50 bra 	$L__BB8_29;
	mov.u32 	%r1, %tid.x;
	setp.ge.s32 	%p67, %r1, %r148;
	mov.b32 	%r642, 0;
	mov.u32 	%r637, %r1;
	@%p67 bra 	$L__BB8_7;
	mul.wide.u32 	%rd113, %r1, 4;
	add.s64 	%rd112, %rd16, %rd113;
	// begin inline asm
	ld.global.nc.u32 %r642, [%rd112];
	// end inline asm
	add.s32 	%r637, %r1, 256;
$L__BB8_7:
	setp.ge.s32 	%p68, %r637, %r148;
	@%p68 bra 	$L__BB8_13;
	not.b32 	%r519, %r637;
	add.s32 	%r6, %r148, %r519;
	and.b32  	%r520, %r6, 768;
	setp.eq.s32 	%p69, %r520, 768;
	@%p69 bra 	$L__BB8_11;
	mul.wide.u32 	%rd114, %r637, 4;
	add.s64 	%rd121, %rd16, %rd114;
	shr.u32 	%r521, %r6, 8;
	add.s32 	%r522, %r521, 1;
	and.b32  	%r523, %r522, 3;
	neg.s32 	%r634, %r523;
$L__BB8_10:
	.pragma "nounroll";
	// begin inline asm
	ld.global.nc.u32 %r524, [%rd121];
	// end inline asm
	add.s32 	%r642, %r524, %r642;
	add.s32 	%r637, %r637, 256;
	add.s64 	%rd121, %rd121, 1024;
	add.s32 	%r634, %r634, 1;
	setp.ne.s32 	%p70, %r634, 0;
	@%p70 bra 	$L__BB8_10;
$L__BB8_11:
	setp.lt.u32 	%p71, %r6, 768;
	@%p71 bra 	$L__BB8_13;
$L__BB8_12:
	mul.wide.s32 	%rd120, %r637, 4;
	add.s64 	%rd116, %rd16, %rd120;
	// begin inline asm
	ld.global.nc.u32 %r525, [%rd116];
	// end inline asm
	add.s32 	%r529, %r525, %r642;
	add.s64 	%rd117, %rd116, 1024;
	// begin inline asm
	ld.global.nc.u32 %r526, [%rd117];
	// end inline asm
	add.s32 	%r530, %r526, %r529;
	add.s64 	%rd118, %rd116, 2048;
	// begin inline asm
	ld.global.nc.u32 %r527, [%rd118];
	// end inline asm
	add.s32 	%r531, %r527, %r530;
	add.s64 	%rd119, %rd116, 3072;
	// begin inline asm
	ld.global.nc.u32 %r528, [%rd119];
	// end inline asm
	add.s32 	%r642, %r528, %r531;
	add.s32 	%r637, %r637, 1024;
	setp.lt.s32 	%p72, %r637, %r148;
	@%p72 bra 	$L__BB8_12;
$L__BB8_13:
	setp.lt.s32 	%p73, %r148, 256;
	@%p73 bra 	$L__BB8_19;
	// begin inline asm
	mov.u32 %r582, %laneid;
	// end inline asm
	mov.b32 	%r585, 1;
	mov.b32 	%r606, 31;
	mov.b32 	%r607, -1;
	// begin inline asm
	shfl.sync.down.b32 %r583, %r642, %r585, %r606, %r607;
	// end inline asm
	setp.gt.s32 	%p90, %r582, 30;
	selp.b32 	%r608, 0, %r583, %p90;
	add.s32 	%r589, %r608, %r642;
	mov.b32 	%r590, 2;
	// begin inline asm
	shfl.sync.down.b32 %r588, %r589, %r590, %r606, %r607;
	// end inline asm
	setp.gt.s32 	%p91, %r582, 29;
	selp.b32 	%r609, 0, %r588, %p91;
	add.s32 	%r594, %r589, %r609;
	mov.b32 	%r595, 4;
	// begin inline asm
	shfl.sync.down.b32 %r593, %r594, %r595, %r606, %r607;
	// end inline asm
	setp.gt.s32 	%p92, %r582, 27;
	selp.b32 	%r610, 0, %r593, %p92;
	add.s32 	%r599, %r594, %r610;
	mov.b32 	%r600, 8;
	// begin inline asm
	shfl.sync.down.b32 %r598, %r599, %r600, %r606, %r607;
	// end inline asm
	setp.gt.s32 	%p93, %r582, 23;
	selp.b32 	%r611, 0, %r598, %p93;
	add.s32 	%r688, %r599, %r611;
	mov.b32 	%r605, 16;
	// begin inline asm
	shfl.sync.down.b32 %r603, %r688, %r605, %r606, %r607;
	// end inline asm
	setp.gt.s32 	%p94, %r582, 15;
	@%p94 bra 	$L__BB8_17;
	add.s32 	%r688, %r688, %r603;
	setp.ne.s32 	%p95, %r582, 0;
	@%p95 bra 	$L__BB8_17;
	shr.u32 	%r612, %r1, 3;
	and.b32  	%r613, %r612, 124;
	mov.u32 	%r614, _ZZN3cub18CUB_300001_SM_10006detail6reduce28DeviceReduceSingleTileKernelINS2_10policy_hubIiy3FunIiEE10Policy1000EPiS9_iS6_iiN4cuda3std3__410__identityEEEvT0_T1_T2_T3_T4_T6_E12temp_storage;
	add.s32 	%r615, %r614, %r613;
	st.shared.u32 	[%r615+8], %r688;
$L__BB8_17:
	bar.sync 	0;
	setp.ne.s32 	%p96, %r1, 0;
	@%p96 bra 	$L__BB8_88;
	ld.shared.u32 	%r616, [_ZZN3cub18CUB_300001_SM_10006detail6reduce28DeviceReduceSingleTileKernelINS2_10policy_hubIiy3FunIiEE10Policy1000EPiS9_iS6_iiN4cuda3std3__410__identityEEEvT0_T1_T2_T3_T4_T6_E12temp_storage+12];
	add.s32 	%r617, %r616, %r688;
	ld.shared.u32 	%r618, [_ZZN3cub18CUB_300001_SM_10006detail6reduce28DeviceReduceSingleTileKernelINS2_10policy_hubIiy3FunIiEE10Policy1000EPiS9_iS6_iiN4cuda3std3__410__identityEEEvT0_T1_T2_T3_T4_T6_E12temp_storage+16];
	add.s32 	%r619, %r617, %r618;
	ld.shared.u32 	%r620, [_ZZN3cub18CUB_300001_SM_10006detail6reduce28DeviceReduceSingleTileKernelINS2_10policy_hubIiy3FunIiEE10Policy1000EPiS9_iS6_iiN4cuda3std3__410__identityEEEvT0_T1_T2_T3_T4_T6_E12temp_storage+20];
	add.s32 	%r621, %r619, %r620;
	ld.shared.u32 	%r622, [_ZZN3cub18CUB_300001_SM_10006detail6reduce28DeviceReduceSingleTileKernelINS2_10policy_hubIiy3FunIiEE10Policy1000EPiS9_iS6_iiN4cuda3std3__410__identityEEEvT0_T1_T2_T3_T4_T6_E12temp_storage+24];
	add.s32 	%r623, %r621, %r622;
	ld.shared.u32 	%r624, [_ZZN3cub18CUB_300001_SM_10006detail6reduce28DeviceReduceSingleTileKernelINS2_10policy_hubIiy3FunIiEE10Policy1000EPiS9_iS6_iiN4cuda3std3__410__identityEEEvT0_T1_T2_T3_T4_T6_E12temp_storage+28];
	add.s32 	%r625, %r623, %r624;
	ld.shared.u32 	%r626, [_ZZN3cub18CUB_300001_SM_10006detail6reduce28DeviceReduceSingleTileKernelINS2_10policy_hubIiy3FunIiEE10Policy1000EPiS9_iS6_iiN4cuda3std3__410__identityEEEvT0_T1_T2_T3_T4_T6_E12temp_storage+32];
	add.s32 	%r627, %r625, %r626;
	ld.shared.u32 	%r628, [_ZZN3cub18CUB_300001_SM_10006detail6reduce28DeviceReduceSingleTileKernelINS2_10policy_hubIiy3FunIiEE10Policy1000EPiS9_iS6_iiN4cuda3std3__410__identityEEEvT0_T1_T2_T3_T4_T6_E12temp_storage+36];
	add.s32 	%r688, %r627, %r628;
	bra.uni 	$L__BB8_88;
$L__BB8_19:
	// begin inline asm
	mov.u32 %r532, %laneid;
	// end inline asm
	and.b32  	%r558, %r1, 992;
	add.s32 	%r559, %r558, 32;
	setp.gt.s32 	%p74, %r559, %r148;
	not.b32 	%r560, %r558;
	add.s32 	%r561, %r148, %r560;
	selp.b32 	%r556, %r561, 31, %p74;
	mov.b32 	%r535, 1;
	mov.b32 	%r557, -1;
	// begin inline asm
	shfl.sync.down.b32 %r533, %r642, %r535, %r556, %r557;
	// end inline asm
	setp.lt.s32 	%p75, %r532, %r556;
	selp.b32 	%r562, %r533, 0, %p75;
	add.s32 	%r539, %r562, %r642;
	mov.b32 	%r540, 2;
	// begin inline asm
	shfl.sync.down.b32 %r538, %r539, %r540, %r556, %r557;
	// end inline asm
	add.s32 	%r563, %r532, 2;
	setp.gt.s32 	%p76, %r563, %r556;
	selp.b32 	%r564, 0, %r538, %p76;
	add.s32 	%r544, %r539, %r564;
	mov.b32 	%r545, 4;
	// begin inline asm
	shfl.sync.down.b32 %r543, %r544, %r545, %r556, %r557;
	// end inline asm
	add.s32 	%r565, %r532, 4;
	setp.gt.s32 	%p77, %r565, %r556;
	selp.b32 	%r566, 0, %r543, %p77;
	add.s32 	%r549, %r544, %r566;
	mov.b32 	%r550, 8;
	// begin inline asm
	shfl.sync.down.b32 %r548, %r549, %r550, %r556, %r557;
	// end inline asm
	add.s32 	%r567, %r532, 8;
	setp.gt.s32 	%p78, %r567, %r556;
	selp.b32 	%r568, 0, %r548, %p78;
	add.s32 	%r554, %r549, %r568;
	mov.b32 	%r555, 16;
	// begin inline asm
	shfl.sync.down.b32 %r553, %r554, %r555, %r556, %r557;
	// end inline asm
	add.s32 	%r569, %r532, 16;
	setp.gt.s32 	%p79, %r569, %r556;
	selp.b32 	%r570, 0, %r553, %p79;
	add.s32 	%r688, %r554, %r570;
	setp.ne.s32 	%p80, %r532, 0;
	@%p80 bra 	$L__BB8_21;
	shr.u32 	%r571, %r1, 3;
	and.b32  	%r572, %r571, 124;
	mov.u32 	%r573, _ZZN3cub18CUB_300001_SM_10006detail6reduce28DeviceReduceSingleTileKernelINS2_10policy_hubIiy3FunIiEE10Policy1000EPiS9_iS6_iiN4cuda3std3__410__identityEEEvT0_T1_T2_T3_T4_T6_E12temp_storage;
	add.s32 	%r574, %r573, %r572;
	st.shared.u32 	[%r574+8], %r688;
$L__BB8_21:
	bar.sync 	0;
	setp.ne.s32 	%p81, %r1, 0;
	setp.lt.s32 	%p82, %r148, 33;
	or.pred  	%p83, %p81, %p82;
	@%p83 bra 	$L__BB8_88;
	ld.shared.u32 	%r575, [_ZZN3cub18CUB_300001_SM_10006detail6reduce28DeviceReduceSingleTileKernelINS2_10policy_hubIiy3FunIiEE10Policy1000EPiS9_iS6_iiN4cuda3std3__410__identityEEEvT0_T1_T2_T3_T4_T6_E12temp_storage+12];
	add.s32 	%r688, %r575, %r688;
	setp.lt.u32 	%p84, %r148, 65;
	@%p84 bra 	$L__BB8_88;
	ld.shared.u32 	%r576, [_ZZN3cub18CUB_300001_SM_10006detail6reduce28DeviceReduceSingleTileKernelINS2_10policy_hubIiy3FunIiEE10Policy1000EPiS9_iS6_iiN4cuda3std3__410__identityEEEvT0_T1_T2_T3_T4_T6_E12temp_storage+16];
	add.s32 	%r688, %r576, %r688;
	setp.lt.u32 	%p85, %r148, 97;
	@%p85 bra 	$L__BB8_88;
	ld.shared.u32 	%r577, [_ZZN3cub18CUB_300001_SM_10006detail6reduce28DeviceReduceSingleTileKernelINS2_10policy_hubIiy3FunIiEE10Policy1000EPiS9_iS6_iiN4cuda3std3__410__identityEEEvT0_T1_T2_T3_T4_T6_E12temp_storage+20];
	add.s32 	%r688, %r577, %r688;
	setp.lt.u32 	%p86, %r148, 129;
	@%p86 bra 	$L__BB8_88;
	ld.shared.u32 	%r578, [_ZZN3cub18CUB_300001_SM_10006detail6reduce28DeviceReduceSingleTileKernelINS2_10policy_hubIiy3FunIiEE10Policy1000EPiS9_iS6_iiN4cuda3std3__410__identityEEEvT0_T1_T2_T3_T4_T6_E12temp_storage+24];
	add.s32 	%r688, %r578, %r688;
	setp.lt.u32 	%p87, %r148, 161;
	@%p87 bra 	$L__BB8_88;
	ld.shared.u32 	%r579, [_ZZN3cub18CUB_300001_SM_10006detail6reduce28DeviceReduceSingleTileKernelINS2_10policy_hubIiy3FunIiEE10Policy1000EPiS9_iS6_iiN4cuda3std3__410__identityEEEvT0_T1_T2_T3_T4_T6_E12temp_storage+28];
	add.s32 	%r688, %r579, %r688;
	setp.lt.u32 	%p88, %r148, 193;
	@%p88 bra 	$L__BB8_88;
	ld.shared.u32 	%r580, [_ZZN3cub18CUB_300001_SM_10006detail6reduce28DeviceReduceSingleTileKernelINS2_10policy_hubIiy3FunIiEE10Policy1000EPiS9_iS6_iiN4cuda3std3__410__identityEEEvT0_T1_T2_T3_T4_T6_E12temp_storage+32];
	add.s32 	%r688, %r580, %r688;
	setp.lt.u32 	%p89, %r148, 225;
	@%p89 bra 	$L__BB8_88;
	ld.shared.u32 	%r581, [_ZZN3cub18CUB_300001_SM_10006detail6reduce28DeviceReduceSingleTileKernelINS2_10policy_hubIiy3FunIiEE10Policy1000EPiS9_iS6_iiN4cuda3std3__410__identityEEEvT0_T1_T2_T3_T4_T6_E12temp_storage+36];
	add.s32 	%r688, %r581, %r688;
	bra.uni 	$L__BB8_88;
$L__BB8_29:
	mov.u32 	%r36, %tid.x;
	shl.b32 	%r390, %r36, 2;
	mul.wide.u32 	%rd86, %r390, 4;
	add.s64 	%rd76, %rd16, %rd86;
	// begin inline asm
	ld.global.nc.v2.u64 {%rd74, %rd75}, [%rd76];
	// end inline asm
	mov.b64 	{%r391, %r392}, %rd75;
	mov.b64 	{%r393, %r394}, %rd74;
	add.s64 	%rd79, %rd76, 4096;
	// begin inline asm
	ld.global.nc.v2.u64 {%rd77, %rd78}, [%rd79];
	// end inline asm
	mov.b64 	{%r395, %r396}, %rd78;
	mov.b64 	{%r397, %r398}, %rd77;
	add.s64 	%rd82, %rd76, 8192;
	// begin inline asm
	ld.global.nc.v2.u64 {%rd80, %rd81}, [%rd82];
	// end inline asm
	mov.b64 	{%r399, %r400}, %rd81;
	mov.b64 	{%r401, %r402}, %rd80;
	add.s64 	%rd85, %rd76, 12288;
	// begin inline asm
	ld.global.nc.v2.u64 {%rd83, %rd84}, [%rd85];
	// end inline asm
	mov.b64 	{%r403, %r404}, %rd84;
	mov.b64 	{%r405, %r406}, %rd83;
	add.s32 	%r407, %r394, %r393;
	add.s32 	%r408, %r391, %r407;
	add.s32 	%r409, %r392, %r408;
	add.s32 	%r410, %r397, %r409;
	add.s32 	%r411, %r398, %r410;
	add.s32 	%r412, %r395, %r411;
	add.s32 	%r413, %r396, %r412;
	add.s32 	%r414, %r401, %r413;
	add.s32 	%r415, %r402, %r414;
	add.s32 	%r416, %r399, %r415;
	add.s32 	%r417, %r400, %r416;
	add.s32 	%r418, %r405, %r417;
	add.s32 	%r419, %r406, %r418;
	add.s32 	%r420, %r403, %r419;
	add.s32 	%r658, %r404, %r420;
	setp.lt.u32 	%p51, %r148, 8192;
	mov.b32 	%r647, 4096;
	@%p51 bra 	$L__BB8_33;
	add.s32 	%r38, %r148, -4096;
	mov.b32 	%r647, 4096;
$L__BB8_31:
	mul.wide.s32 	%rd99, %r647, 4;
	add.s64 	%rd89, %rd76, %rd99;
	// begin inline asm
	ld.global.nc.v2.u64 {%rd87, %rd88}, [%rd89];
	// end inline asm
	mov.b64 	{%r422, %r423}, %rd88;
	mov.b64 	{%r424, %r425}, %rd87;
	add.s64 	%rd92, %rd89, 4096;
	// begin inline asm
	ld.global.nc.v2.u64 {%rd90, %rd91}, [%rd92];
	// end inline asm
	mov.b64 	{%r426, %r427}, %rd91;
	mov.b64 	{%r428, %r429}, %rd90;
	add.s64 	%rd95, %rd89, 8192;
	// begin inline asm
	ld.global.nc.v2.u64 {%rd93, %rd94}, [%rd95];
	// end inline asm
	mov.b64 	{%r430, %r431}, %rd94;
	mov.b64 	{%r432, %r433}, %rd93;
	add.s64 	%rd98, %rd89, 12288;
	// begin inline asm
	ld.global.nc.v2.u64 {%rd96, %rd97}, [%rd98];
	// end inline asm
	mov.b64 	{%r434, %r435}, %rd97;
	mov.b64 	{%r436, %r437}, %rd96;
	add.s32 	%r438, %r424, %r658;
	add.s32 	%r439, %r425, %r438;
	add.s32 	%r440, %r422, %r439;
	add.s32 	%r441, %r423, %r440;
	add.s32 	%r442, %r428, %r441;
	add.s32 	%r443, %r429, %r442;
	add.s32 	%r444, %r426, %r443;
	add.s32 	%r445, %r427, %r444;
	add.s32 	%r446, %r432, %r445;
	add.s32 	%r447, %r433, %r446;
	add.s32 	%r448, %r430, %r447;
	add.s32 	%r449, %r431, %r448;
	add.s32 	%r450, %r436, %r449;
	add.s32 	%r451, %r437, %r450;
	add.s32 	%r452, %r434, %r451;
	add.s32 	%r658, %r435, %r452;
	sub.s32 	%r453, %r148, %r647;
	setp.lt.s32 	%p52, %r453, 4096;
	@%p52 bra 	$L__BB8_41;
	add.s32 	%r647, %r647, 4096;
	setp.le.s32 	%p53, %r647, %r38;
	@%p53 bra 	$L__BB8_31;
$L__BB8_33:
	setp.le.s32 	%p54, %r148, %r647;
	@%p54 bra 	$L__BB8_41;
	sub.s32 	%r45, %r148, %r647;
	setp.ge.s32 	%p55, %r36, %r45;
	@%p55 bra 	$L__BB8_41;
	not.b32 	%r455, %r36;
	add.s32 	%r456, %r148, %r455;
	sub.s32 	%r46, %r456, %r647;
	and.b32  	%r457, %r46, 768;
	setp.eq.s32 	%p56, %r457, 768;
	mov.u32 	%r652, %r36;
	@%p56 bra 	$L__BB8_38;
	add.s32 	%r649, %r36, %r647;
	shr.u32 	%r458, %r46, 8;
	add.s32 	%r459, %r458, 1;
	and.b32  	%r460, %r459, 3;
	neg.s32 	%r648, %r460;
	mov.u32 	%r652, %r36;
$L__BB8_37:
	.pragma "nounroll";
	mul.wide.u32 	%rd101, %r649, 4;
	add.s64 	%rd100, %rd16, %rd101;
	// begin inline asm
	ld.global.nc.u32 %r461, [%rd100];
	// end inline asm
	add.s32 	%r658, %r461, %r658;
	add.s32 	%r652, %r652, 256;
	add.s32 	%r649, %r649, 256;
	add.s32 	%r648, %r648, 1;
	setp.ne.s32 	%p57, %r648, 0;
	@%p57 bra 	$L__BB8_37;
$L__BB8_38:
	setp.lt.u32 	%p58, %r46, 768;
	@%p58 bra 	$L__BB8_41;
	cvt.u64.u32 	%rd102, %r652;
	cvt.u64.u32 	%rd103, %r647;
	add.s64 	%rd104, %rd102, %rd103;
	shl.b64 	%rd105, %rd104, 2;
	add.s64 	%rd106, %rd105, %rd16;
	add.s64 	%rd122, %rd106, 2048;
	add.s32 	%r655, %r652, %r647;
$L__BB8_40:
	mul.wide.u32 	%rd111, %r655, 4;
	add.s64 	%rd107, %rd16, %rd111;
	// begin inline asm
	ld.global.nc.u32 %r462, [%rd107];
	// end inline asm
	add.s32 	%r466, %r462, %r658;
	add.s64 	%rd108, %rd122, -1024;
	// begin inline asm
	ld.global.nc.u32 %r463, [%rd108];
	// end inline asm
	add.s32 	%r467, %r463, %r466;
	// begin inline asm
	ld.global.nc.u32 %r464, [%rd122];
	// end inline asm
	add.s32 	%r468, %r464, %r467;
	add.s64 	%rd110, %rd122, 1024;
	// begin inline asm
	ld.global.nc.u32 %r465, [%rd110];
	// end inline asm
	add.s32 	%r658, %r465, %r468;
	add.s32 	%r652, %r652, 1024;
	add.s64 	%rd122, %rd122, 4096;
	add.s32 	%r655, %r655, 1024;
	setp.lt.s32 	%p59, %r652, %r45;
	@%p59 bra 	$L__BB8_40;
$L__BB8_41:
	// begin inline asm
	mov.u32 %r469, %laneid;
	// end inline asm
	mov.b32 	%r472, 1;
	mov.b32 	%r493, 31;
	mov.b32 	%r494, -1;
	// begin inline asm
	shfl.sync.down.b32 %r470, %r658, %r472, %r493, %r494;
	// end inline asm
	setp.gt.s32 	%p60, %r469, 30;
	selp.b32 	%r495, 0, %r470, %p60;
	add.s32 	%r476, %r495, %r658;
	mov.b32 	%r477, 2;
	// begin inline asm
	shfl.sync.down.b32 %r475, %r476, %r477, %r493, %r494;
	// end inline asm
	setp.gt.s32 	%p61, %r469, 29;
	selp.b32 	%r496, 0, %r475, %p61;
	add.s32 	%r481, %r476, %r496;
	mov.b32 	%r482, 4;
	// begin inline asm
	shfl.sync.down.b32 %r480, %r481, %r482, %r493, %r494;
	// end inline asm
	setp.gt.s32 	%p62, %r469, 27;
	selp.b32 	%r497, 0, %r480, %p62;
	add.s32 	%r486, %r481, %r497;
	mov.b32 	%r487, 8;
	// begin inline asm
	shfl.sync.down.b32 %r485, %r486, %r487, %r493, %r494;
	// end inline asm
	setp.gt.s32 	%p63, %r469, 23;
	selp.b32 	%r498, 0, %r485, %p63;
	add.s32 	%r688, %r486, %r498;
	mov.b32 	%r492, 16;
	// begin inline asm
	shfl.sync.down.b32 %r490, %r688, %r492, %r493, %r494;
	// end inline asm
	setp.gt.s32 	%p64, %r469, 15;
	@%p64 bra 	$L__BB8_44;
	add.s32 	%r688, %r688, %r490;
	setp.ne.s32 	%p65, %r469, 0;
	@%p65 bra 	$L__BB8_44;
	shr.u32 	%r499, %r36, 3;
	and.b32  	%r500, %r499, 124;
	mov.u32 	%r501, _ZZN3cub18CUB_300001_SM_10006detail6reduce28DeviceReduceSingleTileKernelINS2_10policy_hubIiy3FunIiEE10Policy1000EPiS9_iS6_iiN4cuda3std3__410__identityEEEvT0_T1_T2_T3_T4_T6_E12temp_storage;
	add.s32 	%r502, %r501, %r500;
	st.shared.u32 	[%r502+8], %r688;
$L__BB8_44:
	bar.sync 	0;
	setp.ne.s32 	%p66, %r36, 0;
	@%p66 bra 	$L__BB8_88;
	ld.shared.u32 	%r503, [_ZZN3cub18CUB_300001_SM_10006detail6reduce28DeviceReduceSingleTileKernelINS2_10policy_hubIiy3FunIiEE10Policy1000EPiS9_iS6_iiN4cuda3std3__410__identityEEEvT0_T1_T2_T3_T4_T6_E12temp_storage+12];
	add.s32 	%r504, %r503, %r688;
	ld.shared.u32 	%r505, [_ZZN3cub18CUB_300001_SM_10006detail6reduce28DeviceReduceSingleTileKernelINS2_10policy_hubIiy3FunIiEE10Policy1000EPiS9_iS6_iiN4cuda3std3__410__identityEEEvT0_T1_T2_T3_T4_T6_E12temp_storage+16];
	add.s32 	%r506, %r504, %r505;
	ld.shared.u32 	%r507, [_ZZN3cub18CUB_300001_SM_10006detail6reduce28DeviceReduceSingleTileKernelINS2_10policy_hubIiy3FunIiEE10Policy1000EPiS9_iS6_iiN4cuda3std3__410__identityEEEvT0_T1_T2_T3_T4_T6_E12temp_storage+20];
	add.s32 	%r508, %r506, %r507;
	ld.shared.u32 	%r509, [_ZZN3cub18CUB_300001_SM_10006detail6reduce28DeviceReduceSingleTileKernelINS2_10policy_hubIiy3FunIiEE10Policy1000EPiS9_iS6_iiN4cuda3std3__410__identityEEEvT0_T1_T2_T3_T4_T6_E12temp_storage+24];
	add.s32 	%r510, %r508, %r509;
	ld.shared.u32 	%r511, [_ZZN3cub18CUB_300001_SM_10006detail6reduce28DeviceReduceSingleTileKernelINS2_10policy_hubIiy3FunIiEE10Policy1000EPiS9_iS6_iiN4cuda3std3__410__identityEEEvT0_T1_T2_T3_T4_T6_E12temp_storage+28];
	add.s32 	%r512, %r510, %r511;
	ld.shared.u32 	%r513, [_ZZN3cub18CUB_300001_SM_10006detail6reduce28DeviceReduceSingleTileKernelINS2_10policy_hubIiy3FunIiEE10Policy1000EPiS9_iS6_iiN4cuda3std3__410__identityEEEvT0_T1_T2_T3_T4_T6_E12temp_storage+32];
	add.s32 	%r514, %r512, %r513;
	ld.shared.u32 	%r515, [_ZZN3cub18CUB_300001_SM_10006detail6reduce28DeviceReduceSingleTileKernelINS2_10policy_hubIiy3FunIiEE10Policy1000EPiS9_iS6_iiN4cuda3std3__410__identityEEEvT0_T1_T2_T3_T4_T6_E12temp_storage+36];
	add.s32 	%r688, %r514, %r515;
	bra.uni 	$L__BB8_88;
$L__BB8_46:
	setp.gt.s32 	%p3, %r148, 4095;
	@%p3 bra 	$L__BB8_71;
	mov.u32 	%r74, %tid.x;
	setp.ge.s32 	%p20, %r74, %r148;
	mov.b32 	%r670, 0;
	mov.u32 	%r665, %r74;
	@%p20 bra 	$L__BB8_49;
	mul.wide.u32 	%rd66, %r74, 4;
	add.s64 	%rd65, %rd16, %rd66;
	// begin inline asm
	ld.global.nc.u32 %r670, [%rd65];
	// end inline asm
	add.s32 	%r665, %r74, 256;
$L__BB8_49:
	setp.ge.s32 	%p21, %r665, %r148;
	@%p21 bra 	$L__BB8_55;
	not.b32 	%r279, %r665;
	add.s32 	%r79, %r148, %r279;
	and.b32  	%r280, %r79, 768;
	setp.eq.s32 	%p22, %r280, 768;
	@%p22 bra 	$L__BB8_53;
	mul.wide.u32 	%rd67, %r665, 4;
	add.s64 	%rd123, %rd16, %rd67;
	shr.u32 	%r281, %r79, 8;
	add.s32 	%r282, %r281, 1;
	and.b32  	%r283, %r282, 3;
	neg.s32 	%r662, %r283;
$L__BB8_52:
	.pragma "nounroll";
	// begin inline asm
	ld.global.nc.u32 %r284, [%rd123];
	// end inline asm
	add.s32 	%r670, %r284, %r670;
	add.s32 	%r665, %r665, 256;
	add.s64 	%rd123, %rd123, 1024;
	add.s32 	%r662, %r662, 1;
	setp.ne.s32 	%p23, %r662, 0;
	@%p23 bra 	$L__BB8_52;
$L__BB8_53:
	setp.lt.u32 	%p24, %r79, 768;
	@%p24 bra 	$L__BB8_55;
$L__BB8_54:
	mul.wide.s32 	%rd73, %r665, 4;
	add.s64 	%rd69, %rd16, %rd73;
	// begin inline asm
	ld.global.nc.u32 %r285, [%rd69];
	// end inline asm
	add.s32 	%r289, %r285, %r670;
	add.s64 	%rd70, %rd69, 1024;
	// begin inline asm
	ld.global.nc.u32 %r286, [%rd70];
	// end inline asm
	add.s32 	%r290, %r286, %r289;
	add.s64 	%rd71, %rd69, 2048;
	// begin inline asm
	ld.global.nc.u32 %r287, [%rd71];
	// end inline asm
	add.s32 	%r291, %r287, %r290;
	add.s64 	%rd72, %rd69, 3072;
	// begin inline asm
	ld.global.nc.u32 %r288, [%rd72];
	// end inline asm
	add.s32 	%r670, %r288, %r291;
	add.s32 	%r665, %r665, 1024;
	setp.lt.s32 	%p25, %r665, %r148;
	@%p25 bra 	$L__BB8_54;
$L__BB8_55:
	setp.lt.s32 	%p26, %r148, 256;
	@%p26 bra 	$L__BB8_61;
	// begin inline asm
	mov.u32 %r342, %laneid;
	// end inline asm
	mov.b32 	%r345, 1;
	mov.b32 	%r366, 31;
	mov.b32 	%r367, -1;
	// begin inline asm
	shfl.sync.down.b32 %r343, %r670, %r345, %r366, %r367;
	// end inline asm
	setp.gt.s32 	%p43, %r342, 30;
	selp.b32 	%r368, 0, %r343, %p43;
	add.s32 	%r349, %r368, %r670;
	mov.b32 	%r350, 2;
	// begin inline asm
	shfl.sync.down.b32 %r348, %r349, %r350, %r366, %r367;
	// end inline asm
	setp.gt.s32 	%p44, %r342, 29;
	selp.b32 	%r369, 0, %r348, %p44;
	add.s32 	%r354, %r349, %r369;
	mov.b32 	%r355, 4;
	// begin inline asm
	shfl.sync.down.b32 %r353, %r354, %r355, %r366, %r367;
	// end inline asm
	setp.gt.s32 	%p45, %r342, 27;
	selp.b32 	%r370, 0, %r353, %p45;
	add.s32 	%r359, %r354, %r370;
	mov.b32 	%r360, 8;
	// begin inline asm
	shfl.sync.down.b32 %r358, %r359, %r360, %r366, %r367;
	// end inline asm
	setp.gt.s32 	%p46, %r342, 23;
	selp.b32 	%r371, 0, %r358, %p46;
	add.s32 	%r688, %r359, %r371;
	mov.b32 	%r365, 16;
	// begin inline asm
	shfl.sync.down.b32 %r363, %r688, %r365, %r366, %r367;
	// end inline asm
	setp.gt.s32 	%p47, %r342, 15;
	@%p47 bra 	$L__BB8_59;
	add.s32 	%r688, %r688, %r363;
	setp.ne.s32 	%p48, %r342, 0;
	@%p48 bra 	$L__BB8_59;
	shr.u32 	%r372, %r74, 3;
	and.b32  	%r373, %r372, 124;
	mov.u32 	%r374, _ZZN3cub18CUB_300001_SM_10006detail6reduce28DeviceReduceSingleTileKernelINS2_10policy_hubIiy3FunIiEE10Policy1000EPiS9_iS6_iiN4cuda3std3__410__identityEEEvT0_T1_T2_T3_T4_T6_E12temp_storage;
	add.s32 	%r375, %r374, %r373;
	st.shared.u32 	[%r375+8], %r688;
$L__BB8_59:
	bar.sync 	0;
	setp.ne.s32 	%p49, %r74, 0;
	@%p49 bra 	$L__BB8_88;
	ld.shared.u32 	%r376, [_ZZN3cub18CUB_300001_SM_10006detail6reduce28DeviceReduceSingleTileKernelINS2_10policy_hubIiy3FunIiEE10Policy1000EPiS9_iS6_iiN4cuda3std3__410__identityEEEvT0_T1_T2_T3_T4_T6_E12temp_storage+12];
	add.s32 	%r377, %r376, %r688;
	ld.shared.u32 	%r378, [_ZZN3cub18CUB_300001_SM_10006detail6reduce28DeviceReduceSingleTileKernelINS2_10policy_hubIiy3FunIiEE10Policy1000EPiS9_iS6_iiN4cuda3std3__410__identityEEEvT0_T1_T2_T3_T4_T6_E12temp_storage+16];
	add.s32 	%r379, %r377, %r378;
	ld.shared.u32 	%r380, [_ZZN3cub18CUB_300001_SM_10006detail6reduce28DeviceReduceSingleTileKernelINS2_10policy_hubIiy3FunIiEE10Policy1000EPiS9_iS6_iiN4cuda3std3__410__identityEEEvT0_T1_T2_T3_T4_T6_E12temp_storage+20];
	add.s32 	%r381, %r379, %r380;
	ld.shared.u32 	%r382, [_ZZN3cub18CUB_300001_SM_10006detail6reduce28DeviceReduceSingleTileKernelINS2_10policy_hubIiy3FunIiEE10Policy1000EPiS9_iS6_iiN4cuda3std3__410__identityEEEvT0_T1_T2_T3_T4_T6_E12temp_storage+24];
	add.s32 	%r383, %r381, %r382;
	ld.shared.u32 	%r384, [_ZZN3cub18CUB_300001_SM_10006detail6reduce28DeviceReduceSingleTileKernelINS2_10policy_hubIiy3FunIiEE10Policy1000EPiS9_iS6_iiN4cuda3std3__410__identityEEEvT0_T1_T2_T3_T4_T6_E12temp_storage+28];
	add.s32 	%r385, %r383, %r384;
	ld.shared.u32 	%r386, [_ZZN3cub18CUB_300001_SM_10006detail6reduce28DeviceReduceSingleTileKernelINS2_10policy_hubIiy3FunIiEE10Policy1000EPiS9_iS6_iiN4cuda3std3__410__identityEEEvT0_T1_T2_T3_T4_T6_E12temp_storage+32];
	add.s32 	%r387, %r385, %r386;
	ld.shared.u32 	%r388, [_ZZN3cub18CUB_300001_SM_10006detail6reduce28DeviceReduceSingleTileKernelINS2_10policy_hubIiy3FunIiEE10Policy1000EPiS9_iS6_iiN4cuda3std3__410__identityEEEvT0_T1_T2_T3_T4_T6_E12temp_storage+36];
	add.s32 	%r688, %r387, %r388;
	bra.uni 	$L__BB8_88;
$L__BB8_61:
	// begin inline asm
	mov.u32 %r292, %laneid;
	// end inline asm
	and.b32  	%r318, %r74, 992;
	add.s32 	%r319, %r318, 32;
	setp.gt.s32 	%p27, %r319, %r148;
	not.b32 	%r320, %r318;
	add.s32 	%r321, %r148, %r320;
	selp.b32 	%r316, %r321, 31, %p27;
	mov.b32 	%r295, 1;
	mov.b32 	%r317, -1;
	// begin inline asm
	shfl.sync.down.b32 %r293, %r670, %r295, %r316, %r317;
	// end inline asm
	setp.lt.s32 	%p28, %r292, %r316;
	selp.b32 	%r322, %r293, 0, %p28;
	add.s32 	%r299, %r322, %r670;
	mov.b32 	%r300, 2;
	// begin inline asm
	shfl.sync.down.b32 %r298, %r299, %r300, %r316, %r317;
	// end inline asm
	add.s32 	%r323, %r292, 2;
	setp.gt.s32 	%p29, %r323, %r316;
	selp.b32 	%r324, 0, %r298, %p29;
	add.s32 	%r304, %r299, %r324;
	mov.b32 	%r305, 4;
	// begin inline asm
	shfl.sync.down.b32 %r303, %r304, %r305, %r316, %r317;
	// end inline asm
	add.s32 	%r325, %r292, 4;
	setp.gt.s32 	%p30, %r325, %r316;
	selp.b32 	%r326, 0, %r303, %p30;
	add.s32 	%r309, %r304, %r326;
	mov.b32 	%r310, 8;
	// begin inline asm
	shfl.sync.down.b32 %r308, %r309, %r310, %r316, %r317;
	// end inline asm
	add.s32 	%r327, %r292, 8;
	setp.gt.s32 	%p31, %r327, %r316;
	selp.b32 	%r328, 0, %r308, %p31;
	add.s32 	%r314, %r309, %r328;
	mov.b32 	%r315, 16;
	// begin inline asm
	shfl.sync.down.b32 %r313, %r314, %r315, %r316, %r317;
	// end inline asm
	add.s32 	%r329, %r292, 16;
	setp.gt.s32 	%p32, %r329, %r316;
	selp.b32 	%r330, 0, %r313, %p32;
	add.s32 	%r688, %r314, %r330;
	setp.ne.s32 	%p33, %r292, 0;
	@%p33 bra 	$L__BB8_63;
	shr.u32 	%r331, %r74, 3;
	and.b32  	%r332, %r331, 124;
	mov.u32 	%r333, _ZZN3cub18CUB_300001_SM_10006detail6reduce28DeviceReduceSingleTileKernelINS2_10policy_hubIiy3FunIiEE10Policy1000EPiS9_iS6_iiN4cuda3std3__410__identityEEEvT0_T1_T2_T3_T4_T6_E12temp_storage;
	add.s32 	%r334, %r333, %r332;
	st.shared.u32 	[%r334+8], %r688;
$L__BB8_63:
	bar.sync 	0;
	setp.ne.s32 	%p34, %r74, 0;
	setp.lt.s32 	%p35, %r148, 33;
	or.pred  	%p36, %p34, %p35;
	@%p36 bra 	$L__BB8_88;
	ld.shared.u32 	%r335, [_ZZN3cub18CUB_300001_SM_10006detail6reduce28DeviceReduceSingleTileKernelINS2_10policy_hubIiy3FunIiEE10Policy1000EPiS9_iS6_iiN4cuda3std3__410__identityEEEvT0_T1_T2_T3_T4_T6_E12temp_storage+12];
	add.s32 	%r688, %r335, %r688;
	setp.lt.u32 	%p37, %r148, 65;
	@%p37 bra 	$L__BB8_88;
	ld.shared.u32 	%r336, [_ZZN3cub18CUB_300001_SM_10006detail6reduce28DeviceReduceSingleTileKernelINS2_10policy_hubIiy3FunIiEE10Policy1000EPiS9_iS6_iiN4cuda3std3__410__identityEEEvT0_T1_T2_T3_T4_T6_E12temp_storage+16];
	add.s32 	%r688, %r336, %r688;
	setp.lt.u32 	%p38, %r148, 97;
	@%p38 bra 	$L__BB8_88;
	ld.shared.u32 	%r337, [_ZZN3cub18CUB_300001_SM_10006detail6reduce28DeviceReduceSingleTileKernelINS2_10policy_hubIiy3FunIiEE10Policy1000EPiS9_iS6_iiN4cuda3std3__410__identityEEEvT0_T1_T2_T3_T4_T6_E12temp_storage+20];
	add.s32 	%r688, %r337, %r688;
	setp.lt.u32 	%p39, %r148, 129;
	@%p39 bra 	$L__BB8_88;
	ld.shared.u32 	%r338, [_ZZN3cub18CUB_300001_SM_10006detail6reduce28DeviceReduceSingleTileKernelINS2_10policy_hubIiy3FunIiEE10Policy1000EPiS9_iS6_iiN4cuda3std3__410__identityEEEvT0_T1_T2_T3_T4_T6_E12temp_storage+24];
	add.s32 	%r688, %r338, %r688;
	setp.lt.u32 	%p40, %r148, 161;
	@%p40 bra 	$L__BB8_88;
	ld.shared.u32 	%r339, [_ZZN3cub18CUB_300001_SM_10006detail6reduce28DeviceReduceSingleTileKernelINS2_10policy_hubIiy3FunIiEE10Policy1000EPiS9_iS6_iiN4cuda3std3__410__identityEEEvT0_T1_T2_T3_T4_T6_E12temp_storage+28];
	add.s32 	%r688, %r339, %r688;
	setp.lt.u32 	%p41, %r148, 193;
	@%p41 bra 	$L__BB8_88;
	ld.shared.u32 	%r340, [_ZZN3cub18CUB_300001_SM_10006detail6reduce28DeviceReduceSingleTileKernelINS2_10policy_hubIiy3FunIiEE10Policy1000EPiS9_iS6_iiN4cuda3std3__410__identityEEEvT0_T1_T2_T3_T4_T6_E12temp_storage+32];
	add.s32 	%r688, %r340, %r688;
	setp.lt.u32 	%p42, %r148, 225;
	@%p42 bra 	$L__BB8_88;
	ld.shared.u32 	%r341, [_ZZN3cub18CUB_300001_SM_10006detail6reduce28DeviceReduceSingleTileKernelINS2_10policy_hubIiy3FunIiEE10Policy1000EPiS9_iS6_iiN4cuda3std3__410__identityEEEvT0_T1_T2_T3_T4_T6_E12temp_storage+36];
	add.s32 	%r688, %r341, %r688;
	bra.uni 	$L__BB8_88;
$L__BB8_71:
	mov.u32 	%r109, %tid.x;
	mul.wide.u32 	%rd35, %r109, 4;
	add.s64 	%rd19, %rd16, %rd35;
	// begin inline asm
	ld.global.nc.u32 %r150, [%rd19];
	// end inline asm
	add.s64 	%rd20, %rd19, 1024;
	// begin inline asm
	ld.global.nc.u32 %r151, [%rd20];
	// end inline asm
	add.s64 	%rd21, %rd19, 2048;
	// begin inline asm
	ld.global.nc.u32 %r152, [%rd21];
	// end inline asm
	add.s64 	%rd22, %rd19, 3072;
	// begin inline asm
	ld.global.nc.u32 %r153, [%rd22];
	// end inline asm
	add.s64 	%rd23, %rd19, 4096;
	// begin inline asm
	ld.global.nc.u32 %r154, [%rd23];
	// end inline asm
	add.s64 	%rd24, %rd19, 5120;
	// begin inline asm
	ld.global.nc.u32 %r155, [%rd24];
	// end inline asm
	add.s64 	%rd25, %rd19, 6144;
	// begin inline asm
	ld.global.nc.u32 %r156, [%rd25];
	// end inline asm
	add.s64 	%rd26, %rd19, 7168;
	// begin inline asm
	ld.global.nc.u32 %r157, [%rd26];
	// end inline asm
	add.s64 	%rd27, %rd19, 8192;
	// begin inline asm
	ld.global.nc.u32 %r158, [%rd27];
	// end inline asm
	add.s64 	%rd28, %rd19, 9216;
	// begin inline asm
	ld.global.nc.u32 %r159, [%rd28];
	// end inline asm
	add.s64 	%rd29, %rd19, 10240;
	// begin inline asm
	ld.global.nc.u32 %r160, [%rd29];
	// end inline asm
	add.s64 	%rd30, %rd19, 11264;
	// begin inline asm
	ld.global.nc.u32 %r161, [%rd30];
	// end inline asm
	add.s64 	%rd31, %rd19, 12288;
	// begin inline asm
	ld.global.nc.u32 %r162, [%rd31];
	// end inline asm
	add.s64 	%rd32, %rd19, 13312;
	// begin inline asm
	ld.global.nc.u32 %r163, [%rd32];
	// end inline asm
	add.s64 	%rd33, %rd19, 14336;
	// begin inline asm
	ld.global.nc.u32 %r164, [%rd33];
	// end inline asm
	add.s64 	%rd34, %rd19, 15360;
	// begin inline asm
	ld.global.nc.u32 %r165, [%rd34];
	// end inline asm
	add.s32 	%r167, %r151, %r150;
	add.s32 	%r168, %r152, %r167;
	add.s32 	%r169, %r153, %r168;
	add.s32 	%r170, %r154, %r169;
	add.s32 	%r171, %r155, %r170;
	add.s32 	%r172, %r156, %r171;
	add.s32 	%r173, %r157, %r172;
	add.s32 	%r174, %r158, %r173;
	add.s32 	%r175, %r159, %r174;
	add.s32 	%r176, %r160, %r175;
	add.s32 	%r177, %r161, %r176;
	add.s32 	%r178, %r162, %r177;
	add.s32 	%r179, %r163, %r178;
	add.s32 	%r180, %r164, %r179;
	add.s32 	%r686, %r165, %r180;
	setp.lt.u32 	%p4, %r148, 8192;
	mov.b32 	%r674, 4096;
	@%p4 bra 	$L__BB8_75;
	add.s32 	%r111, %r148, -4096;
	mov.b32 	%r674, 4096;
$L__BB8_73:
	mul.wide.s32 	%rd52, %r674, 4;
	add.s64 	%rd36, %rd19, %rd52;
	// begin inline asm
	ld.global.nc.u32 %r182, [%rd36];
	// end inline asm
	add.s64 	%rd37, %rd36, 1024;
	// begin inline asm
	ld.global.nc.u32 %r183, [%rd37];
	// end inline asm
	add.s64 	%rd38, %rd36, 2048;
	// begin inline asm
	ld.global.nc.u32 %r184, [%rd38];
	// end inline asm
	add.s64 	%rd39, %rd36, 3072;
	// begin inline asm
	ld.global.nc.u32 %r185, [%rd39];
	// end inline asm
	add.s64 	%rd40, %rd36, 4096;
	// begin inline asm
	ld.global.nc.u32 %r186, [%rd40];
	// end inline asm
	add.s64 	%rd41, %rd36, 5120;
	// begin inline asm
	ld.global.nc.u32 %r187, [%rd41];
	// end inline asm
	add.s64 	%rd42, %rd36, 6144;
	// begin inline asm
	ld.global.nc.u32 %r188, [%rd42];
	// end inline asm
	add.s64 	%rd43, %rd36, 7168;
	// begin inline asm
	ld.global.nc.u32 %r189, [%rd43];
	// end inline asm
	add.s64 	%rd44, %rd36, 8192;
	// begin inline asm
	ld.global.nc.u32 %r190, [%rd44];
	// end inline asm
	add.s64 	%rd45, %rd36, 9216;
	// begin inline asm
	ld.global.nc.u32 %r191, [%rd45];
	// end inline asm
	add.s64 	%rd46, %rd36, 10240;
	// begin inline asm
	ld.global.nc.u32 %r192, [%rd46];
	// end inline asm
	add.s64 	%rd47, %rd36, 11264;
	// begin inline asm
	ld.global.nc.u32 %r193, [%rd47];
	// end inline asm
	add.s64 	%rd48, %rd36, 12288;
	// begin inline asm
	ld.global.nc.u32 %r194, [%rd48];
	// end inline asm
	add.s64 	%rd49, %rd36, 13312;
	// begin inline asm
	ld.global.nc.u32 %r195, [%rd49];
	// end inline asm
	add.s64 	%rd50, %rd36, 14336;
	// begin inline asm
	ld.global.nc.u32 %r196, [%rd50];
	// end inline asm
	add.s64 	%rd51, %rd36, 15360;
	// begin inline asm
	ld.global.nc.u32 %r197, [%rd51];
	// end inline asm
	add.s32 	%r198, %r182, %r686;
	add.s32 	%r199, %r183, %r198;
	add.s32 	%r200, %r184, %r199;
	add.s32 	%r201, %r185, %r200;
	add.s32 	%r202, %r186, %r201;
	add.s32 	%r203, %r187, %r202;
	add.s32 	%r204, %r188, %r203;
	add.s32 	%r205, %r189, %r204;
	add.s32 	%r206, %r190, %r205;
	add.s32 	%r207, %r191, %r206;
	add.s32 	%r208, %r192, %r207;
	add.s32 	%r209, %r193, %r208;
	add.s32 	%r210, %r194, %r209;
	add.s32 	%r211, %r195, %r210;
	add.s32 	%r212, %r196, %r211;
	add.s32 	%r686, %r197, %r212;
	sub.s32 	%r213, %r148, %r674;
	setp.lt.s32 	%p5, %r213, 4096;
	@%p5 bra 	$L__BB8_83;
	add.s32 	%r674, %r674, 4096;
	setp.le.s32 	%p6, %r674, %r111;
	@%p6 bra 	$L__BB8_73;
$L__BB8_75:
	setp.le.s32 	%p7, %r148, %r674;
	@%p7 bra 	$L__BB8_83;
	sub.s32 	%r118, %r148, %r674;
	setp.ge.s32 	%p8, %r109, %r118;
	@%p8 bra 	$L__BB8_83;
	not.b32 	%r215, %r109;
	add.s32 	%r216, %r148, %r215;
	sub.s32 	%r119, %r216, %r674;
	and.b32  	%r217, %r119, 768;
	setp.eq.s32 	%p9, %r217, 768;
	mov.u32 	%r680, %r109;
	@%p9 bra 	$L__BB8_80;
	add.s32 	%r677, %r109, %r674;
	shr.u32 	%r218, %r119, 8;
	add.s32 	%r219, %r218, 1;
	and.b32  	%r220, %r219, 3;
	neg.s32 	%r676, %r220;
	mov.u32 	%r680, %r109;
$L__BB8_79:
	.pragma "nounroll";
	mul.wide.u32 	%rd54, %r677, 4;
	add.s64 	%rd53, %rd16, %rd54;
	// begin inline asm
	ld.global.nc.u32 %r221, [%rd53];
	// end inline asm
	add.s32 	%r686, %r221, %r686;
	add.s32 	%r680, %r680, 256;
	add.s32 	%r677, %r677, 256;
	add.s32 	%r676, %r676, 1;
	setp.ne.s32 	%p10, %r676, 0;
	@%p10 bra 	$L__BB8_79;
$L__BB8_80:
	setp.lt.u32 	%p11, %r119, 768;
	@%p11 bra 	$L__BB8_83;
	cvt.u64.u32 	%rd55, %r680;
	cvt.u64.u32 	%rd56, %r674;
	add.s64 	%rd57, %rd55, %rd56;
	shl.b64 	%rd58, %rd57, 2;
	add.s64 	%rd59, %rd58, %rd16;
	add.s64 	%rd124, %rd59, 2048;
	add.s32 	%r683, %r680, %r674;
$L__BB8_82:
	mul.wide.u32 	%rd64, %r683, 4;
	add.s64 	%rd60, %rd16, %rd64;
	// begin inline asm
	ld.global.nc.u32 %r222, [%rd60];
	// end inline asm
	add.s32 	%r226, %r222, %r686;
	add.s64 	%rd61, %rd124, -1024;
	// begin inline asm
	ld.global.nc.u32 %r223, [%rd61];
	// end inline asm
	add.s32 	%r227, %r223, %r226;
	// begin inline asm
	ld.global.nc.u32 %r224, [%rd124];
	// end inline asm
	add.s32 	%r228, %r224, %r227;
	add.s64 	%rd63, %rd124, 1024;
	// begin inline asm
	ld.global.nc.u32 %r225, [%rd63];
	// end inline asm
	add.s32 	%r686, %r225, %r228;
	add.s32 	%r680, %r680, 1024;
	add.s64 	%rd124, %rd124, 4096;
	add.s32 	%r683, %r683, 1024;
	setp.lt.s32 	%p12, %r680, %r118;
	@%p12 bra 	$L__BB8_82;
$L__BB8_83:
	// begin inline asm
	mov.u32 %r229, %laneid;
	// end inline asm
	mov.b32 	%r232, 1;
	mov.b32 	%r253, 31;
	mov.b32 	%r254, -1;
	// begin inline asm
	shfl.sync.down.b32 %r230, %r686, %r232, %r253, %r254;
	// end inline asm
	setp.gt.s32 	%p13, %r229, 30;
	selp.b32 	%r255, 0, %r230, %p13;
	add.s32 	%r236, %r255, %r686;
	mov.b32 	%r237, 2;
	// begin inline asm
	shfl.sync.down.b32 %r235, %r236, %r237, %r253, %r254;
	// end inline asm
	setp.gt.s32 	%p14, %r229, 29;
	selp.b32 	%r256, 0, %r235, %p14;
	add.s32 	%r241, %r236, %r256;
	mov.b32 	%r242, 4;
	// begin inline asm
	shfl.sync.down.b32 %r240, %r241, %r242, %r253, %r254;
	// end inline asm
	setp.gt.s32 	%p15, %r229, 27;
	selp.b32 	%r257, 0, %r240, %p15;
	add.s32 	%r246, %r241, %r257;
	mov.b32 	%r247, 8;
	// begin inline asm
	shfl.sync.down.b32 %r245, %r246, %r247, %r253, %r254;
	// end inline asm
	setp.gt.s32 	%p16, %r229, 23;
	selp.b32 	%r258, 0, %r245, %p16;
	add.s32 	%r688, %r246, %r258;
	mov.b32 	%r252, 16;
	// begin inline asm
	shfl.sync.down.b32 %r250, %r688, %r252, %r253, %r254;
	// end inline asm
	setp.gt.s32 	%p17, %r229, 15;
	@%p17 bra 	$L__BB8_86;
	add.s32 	%r688, %r688, %r250;
	setp.ne.s32 	%p18, %r229, 0;
	@%p18 bra 	$L__BB8_86;
	shr.u32 	%r259, %r109, 3;
	and.b32  	%r260, %r259, 124;
	mov.u32 	%r261, _ZZN3cub18CUB_300001_SM_10006detail6reduce28DeviceReduceSingleTileKernelINS2_10policy_hubIiy3FunIiEE10Policy1000EPiS9_iS6_iiN4cuda3std3__410__identityEEEvT0_T1_T2_T3_T4_T6_E12temp_storage;
	add.s32 	%r262, %r261, %r260;
	st.shared.u32 	[%r262+8], %r688;
$L__BB8_86:
	bar.sync 	0;
	setp.ne.s32 	%p19, %r109, 0;
	@%p19 bra 	$L__BB8_88;
	ld.shared.u32 	%r263, [_ZZN3cub18CUB_300001_SM_10006detail6reduce28DeviceReduceSingleTileKernelINS2_10policy_hubIiy3FunIiEE10Policy1000EPiS9_iS6_iiN4cuda3std3__410__identityEEEvT0_T1_T2_T3_T4_T6_E12temp_storage+12];
	add.s32 	%r264, %r263, %r688;
	ld.shared.u32 	%r265, [_ZZN3cub18CUB_300001_SM_10006detail6reduce28DeviceReduceSingleTileKernelINS2_10policy_hubIiy3FunIiEE10Policy1000EPiS9_iS6_iiN4cuda3std3__410__identityEEEvT0_T1_T2_T3_T4_T6_E12temp_storage+16];
	add.s32 	%r266, %r264, %r265;
	ld.shared.u32 	%r267, [_ZZN3cub18CUB_300001_SM_10006detail6reduce28DeviceReduceSingleTileKernelINS2_10policy_hubIiy3FunIiEE10Policy1000EPiS9_iS6_iiN4cuda3std3__410__identityEEEvT0_T1_T2_T3_T4_T6_E12temp_storage+20];
	add.s32 	%r268, %r266, %r267;
	ld.shared.u32 	%r269, [_ZZN3cub18CUB_300001_SM_10006detail6reduce28DeviceReduceSingleTileKernelINS2_10policy_hubIiy3FunIiEE10Policy1000EPiS9_iS6_iiN4cuda3std3__410__identityEEEvT0_T1_T2_T3_T4_T6_E12temp_storage+24];
	add.s32 	%r270, %r268, %r269;
	ld.shared.u32 	%r271, [_ZZN3cub18CUB_300001_SM_10006detail6reduce28DeviceReduceSingleTileKernelINS2_10policy_hubIiy3FunIiEE10Policy1000EPiS9_iS6_iiN4cuda3std3__410__identityEEEvT0_T1_T2_T3_T4_T6_E12temp_storage+28];
	add.s32 	%r272, %r270, %r271;
	ld.shared.u32 	%r273, [_ZZN3cub18CUB_300001_SM_10006detail6reduce28DeviceReduceSingleTileKernelINS2_10policy_hubIiy3FunIiEE10Policy1000EPiS9_iS6_iiN4cuda3std3__410__identityEEEvT0_T1_T2_T3_T4_T6_E12temp_storage+32];
	add.s32 	%r274, %r272, %r273;
	ld.shared.u32 	%r275, [_ZZN3cub18CUB_300001_SM_10006detail6reduce28DeviceReduceSingleTileKernelINS2_10policy_hubIiy3FunIiEE10Policy1000EPiS9_iS6_iiN4cuda3std3__410__identityEEEvT0_T1_T2_T3_T4_T6_E12temp_storage+36];
	add.s32 	%r688, %r274, %r275;
$L__BB8_88:
	mov.u32 	%r629, %tid.x;
	setp.ne.s32 	%p97, %r629, 0;
	@%p97 bra 	$L__BB8_90;
	add.s32 	%r630, %r688, %r149;
	st.global.u32 	[%rd1], %r630;
$L__BB8_90:
	ret;

}


// ===== COMPILED SASS (sm_100) =====

	.target	sm_100

	.elftype	@"ET_EXEC"


//--------------------- .note.nv.tkinfo           --------------------------
	.section	.note.nv.tkinfo,"",@"SHT_NOTE"
	.sectionflags	@"SHF_NOTE_NV_TKINFO"
	.tkinfo
        /*0018*/ 	.word	0x00000002
        /*0030*/ 	.string	""
        /*0030*/ 	.string	"ptxas"
        /*0030*/ 	.string	"Cuda compilation tools, release 13.0, V13.0.88"
        /*0030*/ 	.string	"Build cuda_13.0.r13.0/compiler.36424714_0"
        /*0030*/ 	.string	"-arch sm_100 -m 64 "



//--------------------- .note.nv.cuinfo           --------------------------
	.section	.note.nv.cuinfo,"",@"SHT_NOTE"
	.sectionflags	@"SHF_NOTE_NV_CUINFO"
        /*0018*/ 	.short	0x0002
        /*001a*/ 	.short	0x0064
        /*001c*/ 	.short	0x0082
	.zero		2


//--------------------- .nv.info                  --------------------------
	.section	.nv.info,"",@"SHT_CUDA_INFO"
	.align	4


	//----- nvinfo : EIATTR_REGCOUNT
	.align		4
        /*0000*/ 	.byte	0x04, 0x2f
        /*0002*/ 	.short	(.L_44 - .L_43)
	.align		4
.L_43:
        /*0004*/ 	.word	index@(_ZN3cub18CUB_300001_SM_10006detail11EmptyKernelIvEEvv)
        /*0008*/ 	.word	0x00000004


	//----- nvinfo : EIATTR_FRAME_SIZE
	.align		4
.L_44:
        /*000c*/ 	.byte	0x04, 0x11
        /*000e*/ 	.short	(.L_46 - .L_45)
	.align		4
.L_45:
        /*0010*/ 	.word	index@(_ZN3cub18CUB_300001_SM_10006detail11EmptyKernelIvEEvv)
        /*0014*/ 	.word	0x00000000


	//----- nvinfo : EIATTR_REGCOUNT
	.align		4
.L_46:
        /*0018*/ 	.byte	0x04, 0x2f
        /*001a*/ 	.short	(.L_48 - .L_47)
	.align		4
.L_47:
        /*001c*/ 	.word	index@(_ZN3cub18CUB_300001_SM_10006detail8for_each13static_kernelINS2_12policy_hub_t12policy_500_tEmN6thrust24THRUST_300001_SM_1000_NS8cuda_cub20__uninitialized_fill7functorINS7_10device_ptrIiEEiEEEEvT0_T1_)
        /*0020*/ 	.word	0x00000008


	//----- nvinfo : EIATTR_FRAME_SIZE
	.align		4
.L_48:
        /*0024*/ 	.byte	0x04, 0x11
        /*0026*/ 	.short	(.L_50 - .L_49)
	.align		4
.L_49:
        /*0028*/ 	.word	index@(_ZN3cub18CUB_300001_SM_10006detail8for_each13static_kernelINS2_12policy_hub_t12policy_500_tEmN6thrust24THRUST_300001_SM_1000_NS8cuda_cub20__uninitialized_fill7functorINS7_10device_ptrIiEEiEEEEvT0_T1_)
        /*002c*/ 	.word	0x00000000


	//----- nvinfo : EIATTR_REGCOUNT
	.align		4
.L_50:
        /*0030*/ 	.byte	0x04, 0x2f
        /*0032*/ 	.short	(.L_52 - .L_51)
	.align		4
.L_51:
        /*0034*/ 	.word	index@(_ZN3cub18CUB_300001_SM_10006detail8for_each13static_kernelINS2_12policy_hub_t12policy_500_tElN6thrust24THRUST_300001_SM_1000_NS8cuda_cub10__tabulate7functorINS7_6detail15normal_iteratorINS7_10device_ptrIiEEEENS7_6system6detail7generic6detail22compute_sequence_valueIivEElEEEEvT0_T1_)
        /*0038*/ 	.word	0x0000000a


	//----- nvinfo : EIATTR_FRAME_SIZE
	.align		4
.L_52:
        /*003c*/ 	.byte	0x04, 0x11
        /*003e*/ 	.short	(.L_54 - .L_53)
	.align		4
.L_53:
        /*0040*/ 	.word	index@(_ZN3cub18CUB_300001_SM_10006detail8for_each13static_kernelINS2_12policy_hub_t12policy_500_tElN6thrust24THRUST_300001_SM_1000_NS8cuda_cub10__tabulate7functorINS7_6detail15normal_iteratorINS7_10device_ptrIiEEEENS7_6system6detail7generic6detail22compute_sequence_valueIivEElEEEEvT0_T1_)
        /*0044*/ 	.word	0x00000000


	//----- nvinfo : EIATTR_REGCOUNT
	.align		4
.L_54:
        /*0048*/ 	.byte	0x04, 0x2f
        /*004a*/ 	.short	(.L_56 - .L_55)
	.align		4
.L_55:
        /*004c*/ 	.word	index@(_ZN3cub18CUB_300001_SM_10006detail6reduce28DeviceReduceSingleTileKernelINS2_10policy_hubIij3FunIiEE10Policy1000EN6thrust24THRUST_300001_SM_1000_NS6detail15normal_iteratorINSA_10device_ptrIiEEEEPijS6_iiN4cuda3std3__410__identityEEEvT0_T1_T2_T3_T4_T6_)
        /*0050*/ 	.word	0x00000020


	//----- nvinfo : EIATTR_FRAME_SIZE
	.align		4
.L_56:
        /*0054*/ 	.byte	0x04, 0x11
        /*0056*/ 	.short	(.L_58 - .L_57)
	.align		4
.L_57:
        /*0058*/ 	.word	index@(_ZN3cub18CUB_300001_SM_10006detail6reduce28DeviceReduceSingleTileKernelINS2_10policy_hubIij3FunIiEE10Policy1000EN6thrust24THRUST_300001_SM_1000_NS6detail15normal_iteratorINSA_10device_ptrIiEEEEPijS6_iiN4cuda3std3__410__identityEEEvT0_T1_T2_T3_T4_T6_)
        /*005c*/ 	.word	0x00000000


	//----- nvinfo : EIATTR_REGCOUNT
	.align		4
.L_58:
        /*0060*/ 	.byte	0x04, 0x2f
        /*0062*/ 	.short	(.L_60 - .L_59)
	.align		4
.L_59:
        /*0064*/ 	.word	index@(_ZN3cub18CUB_300001_SM_10006detail6reduce18DeviceReduceKernelINS2_10policy_hubIij3FunIiEE10Policy1000EN6thrust24THRUST_300001_SM_1000_NS6detail15normal_iteratorINSA_10device_ptrIiEEEEjS6_iN4cuda3std3__410__identityEEEvT0_PT3_T1_NS0_13GridEvenShareISN_EET2_T4_)
        /*0068*/ 	.word	0x00000020


	//----- nvinfo : EIATTR_FRAME_SIZE
	.align		4
.L_60:
        /*006c*/ 	.byte	0x04, 0x11
        /*006e*/ 	.short	(.L_62 - .L_61)
	.align		4
.L_61:
        /*0070*/ 	.word	index@(_ZN3cub18CUB_300001_SM_10006detail6reduce18DeviceReduceKernelINS2_10policy_hubIij3FunIiEE10Policy1000EN6thrust24THRUST_300001_SM_1000_NS6detail15normal_iteratorINSA_10device_ptrIiEEEEjS6_iN4cuda3std3__410__identityEEEvT0_PT3_T1_NS0_13GridEvenShareISN_EET2_T4_)
        /*0074*/ 	.word	0x00000000


	//----- nvinfo : EIATTR_REGCOUNT
	.align		4
.L_62:
        /*0078*/ 	.byte	0x04, 0x2f
        /*007a*/ 	.short	(.L_64 - .L_63)
	.align		4
.L_63:
        /*007c*/ 	.word	index@(_ZN3cub18CUB_300001_SM_10006detail6reduce28DeviceReduceSingleTileKernelINS2_10policy_hubIij3FunIiEE10Policy1000EPiS9_iS6_iiN4cuda3std3__410__identityEEEvT0_T1_T2_T3_T4_T6_)
        /*0080*/ 	.word	0x00000020


	//----- nvinfo : EIATTR_FRAME_SIZE
	.align		4
.L_64:
        /*0084*/ 	.byte	0x04, 0x11
        /*0086*/ 	.short	(.L_66 - .L_65)
	.align		4
.L_65:
        /*0088*/ 	.word	index@(_ZN3cub18CUB_300001_SM_10006detail6reduce28DeviceReduceSingleTileKernelINS2_10policy_hubIij3FunIiEE10Policy1000EPiS9_iS6_iiN4cuda3std3__410__identityEEEvT0_T1_T2_T3_T4_T6_)
        /*008c*/ 	.word	0x00000000


	//----- nvinfo : EIATTR_REGCOUNT
	.align		4
.L_66:
        /*0090*/ 	.byte	0x04, 0x2f
        /*0092*/ 	.short	(.L_68 - .L_67)
	.align		4
.L_67:
        /*0094*/ 	.word	index@(_ZN3cub18CUB_300001_SM_10006detail6reduce28DeviceReduceSingleTileKernelINS2_10policy_hubIiy3FunIiEE10Policy1000EN6thrust24THRUST_300001_SM_1000_NS6detail15normal_iteratorINSA_10device_ptrIiEEEEPiyS6_iiN4cuda3std3__410__identityEEEvT0_T1_T2_T3_T4_T6_)
        /*0098*/ 	.word	0x0000001f


	//----- nvinfo : EIATTR_FRAME_SIZE
	.align		4
.L_68:
        /*009c*/ 	.byte	0x04, 0x11
        /*009e*/ 	.short	(.L_70 - .L_69)
	.align		4
.L_69:
        /*00a0*/ 	.word	index@(_ZN3cub18CUB_300001_SM_10006detail6reduce28DeviceReduceSingleTileKernelINS2_10policy_hubIiy3FunIiEE10Policy1000EN6thrust24THRUST_300001_SM_1000_NS6detail15normal_iteratorINSA_10device_ptrIiEEEEPiyS6_iiN4cuda3std3__410__identityEEEvT0_T1_T2_T3_T4_T6_)
        /*00a4*/ 	.word	0x00000000


	//----- nvinfo : EIATTR_REGCOUNT
	.align		4
.L_70:
        /*00a8*/ 	.byte	0x04, 0x2f
        /*00aa*/ 	.short	(.L_72 - .L_71)
	.align		4
.L_71:
        /*00ac*/ 	.word	index@(_ZN3cub18CUB_300001_SM_10006detail6reduce18DeviceReduceKernelINS2_10policy_hubIiy3FunIiEE10Policy1000EN6thrust24THRUST_300001_SM_1000_NS6detail15normal_iteratorINSA_10device_ptrIiEEEEyS6_iN4cuda3std3__410__identityEEEvT0_PT3_T1_NS0_13GridEvenShareISN_EET2_T4_)
        /*00b0*/ 	.word	0x0000001d


	//----- nvinfo : EIATTR_FRAME_SIZE
	.align		4
.L_72:
        /*00b4*/ 	.byte	0x04, 0x11
        /*00b6*/ 	.short	(.L_74 - .L_73)
	.align		4
.L_73:
        /*00b8*/ 	.word	index@(_ZN3cub18CUB_300001_SM_10006detail6reduce18DeviceReduceKernelINS2_10policy_hubIiy3FunIiEE10Policy1000EN6thrust24THRUST_300001_SM_1000_NS6detail15normal_iteratorINSA_10device_ptrIiEEEEyS6_iN4cuda3std3__410__identityEEEvT0_PT3_T1_NS0_13GridEvenShareISN_EET2_T4_)
        /*00bc*/ 	.word	0x00000000


	//----- nvinfo : EIATTR_REGCOUNT
	.align		4
.L_74:
        /*00c0*/ 	.byte	0x04, 0x2f
        /*00c2*/ 	.short	(.L_76 - .L_75)
	.align		4
.L_75:
        /*00c4*/ 	.word	index@(_ZN3cub18CUB_300001_SM_10006detail6reduce28DeviceReduceSingleTileKernelINS2_10policy_hubIiy3FunIiEE10Policy1000EPiS9_iS6_iiN4cuda3std3__410__identityEEEvT0_T1_T2_T3_T4_T6_)
        /*00c8*/ 	.word	0x00000020


	//----- nvinfo : EIATTR_FRAME_SIZE
	.align		4
.L_76:
        /*00cc*/ 	.byte	0x04, 0x11
        /*00ce*/ 	.short	(.L_78 - .L_77)
	.align		4
.L_77:
        /*00d0*/ 	.word	index@(_ZN3cub18CUB_300001_SM_10006detail6reduce28DeviceReduceSingleTileKernelINS2_10policy_hubIiy3FunIiEE10Policy1000EPiS9_iS6_iiN4cuda3std3__410__identityEEEvT0_T1_T2_T3_T4_T6_)
        /*00d4*/ 	.word	0x00000000


	//----- nvinfo : EIATTR_MIN_STACK_SIZE
	.align		4
.L_78:
        /*00d8*/ 	.byte	0x04, 0x12
        /*00da*/ 	.short	(.L_80 - .L_79)
	.align		4
.L_79:
        /*00dc*/ 	.word	index@(_ZN3cub18CUB_300001_SM_10006detail6reduce28DeviceReduceSingleTileKernelINS2_10policy_hubIiy3FunIiEE10Policy1000EPiS9_iS6_iiN4cuda3std3__410__identityEEEvT0_T1_T2_T3_T4_T6_)
        /*00e0*/ 	.word	0x00000000


	//----- nvinfo : EIATTR_MIN_STACK_SIZE
	.align		4
.L_80:
        /*00e4*/ 	.byte	0x04, 0x12
        /*00e6*/ 	.short	(.L_82 - .L_81)
	.align		4
.L_81:
        /*00e8*/ 	.word	index@(_ZN3cub18CUB_300001_SM_10006detail6reduce18DeviceReduceKernelINS2_10policy_hubIiy3FunIiEE10Policy1000EN6thrust24THRUST_300001_SM_1000_NS6detail15normal_iteratorINSA_10device_ptrIiEEEEyS6_iN4cuda3std3__410__identityEEEvT0_PT3_T1_NS0_13GridEvenShareISN_EET2_T4_)
        /*00ec*/ 	.word	0x00000000


	//----- nvinfo : EIATTR_MIN_STACK_SIZE
	.align		4
.L_82:
        /*00f0*/ 	.byte	0x04, 0x12
        /*00f2*/ 	.short	(.L_84 - .L_83)
	.align		4
.L_83:
        /*00f4*/ 	.word	index@(_ZN3cub18CUB_300001_SM_10006detail6reduce28DeviceReduceSingleTileKernelINS2_10policy_hubIiy3FunIiEE10Policy1000EN6thrust24THRUST_300001_SM_1000_NS6detail15normal_iteratorINSA_10device_ptrIiEEEEPiyS6_iiN4cuda3std3__410__identityEEEvT0_T1_T2_T3_T4_T6_)
        /*00f8*/ 	.word	0x00000000


	//----- nvinfo : EIATTR_MIN_STACK_SIZE
	.align		4
.L_84:
        /*00fc*/ 	.byte	0x04, 0x12
        /*00fe*/ 	.short	(.L_86 - .L_85)
	.align		4
.L_85:
        /*0100*/ 	.word	index@(_ZN3cub18CUB_300001_SM_10006detail6reduce28DeviceReduceSingleTileKernelINS2_10policy_hubIij3FunIiEE10Policy1000EPiS9_iS6_iiN4cuda3std3__410__identityEEEvT0_T1_T2_T3_T4_T6_)
        /*0104*/ 	.word	0x00000000


	//----- nvinfo : EIATTR_MIN_STACK_SIZE
	.align		4
.L_86:
        /*0108*/ 	.byte	0x04, 0x12
        /*010a*/ 	.short	(.L_88 - .L_87)
	.align		4
.L_87:
        /*010c*/ 	.word	index@(_ZN3cub18CUB_300001_SM_10006detail6reduce18DeviceReduceKernelINS2_10policy_hubIij3FunIiEE10Policy1000EN6thrust24THRUST_300001_SM_1000_NS6detail15normal_iteratorINSA_10device_ptrIiEEEEjS6_iN4cuda3std3__410__identityEEEvT0_PT3_T1_NS0_13GridEvenShareISN_EET2_T4_)
        /*0110*/ 	.word	0x00000000


	//----- nvinfo : EIATTR_MIN_STACK_SIZE
	.align		4
.L_88:
        /*0114*/ 	.byte	0x04, 0x12
        /*0116*/ 	.short	(.L_90 - .L_89)
	.align		4
.L_89:
        /*0118*/ 	.word	index@(_ZN3cub18CUB_300001_SM_10006detail6reduce28DeviceReduceSingleTileKernelINS2_10policy_hubIij3FunIiEE10Policy1000EN6thrust24THRUST_300001_SM_1000_NS6detail15normal_iteratorINSA_10device_ptrIiEEEEPijS6_iiN4cuda3std3__410__identityEEEvT0_T1_T2_T3_T4_T6_)
        /*011c*/ 	.word	0x00000000


	//----- nvinfo : EIATTR_MIN_STACK_SIZE
	.align		4
.L_90:
        /*0120*/ 	.byte	0x04, 0x12
        /*0122*/ 	.short	(.L_92 - .L_91)
	.align		4
.L_91:
        /*0124*/ 	.word	index@(_ZN3cub18CUB_300001_SM_10006detail8for_each13static_kernelINS2_12policy_hub_t12policy_500_tElN6thrust24THRUST_300001_SM_1000_NS8cuda_cub10__tabulate7functorINS7_6detail15normal_iteratorINS7_10device_ptrIiEEEENS7_6system6detail7generic6detail22compute_sequence_valueIivEElEEEEvT0_T1_)
        /*0128*/ 	.word	0x00000000


	//----- nvinfo : EIATTR_MIN_STACK_SIZE
	.align		4
.L_92:
        /*012c*/ 	.byte	0x04, 0x12
        /*012e*/ 	.short	(.L_94 - .L_93)
	.align		4
.L_93:
        /*0130*/ 	.word	index@(_ZN3cub18CUB_300001_SM_10006detail8for_each13static_kernelINS2_12policy_hub_t12policy_500_tEmN6thrust24THRUST_300001_SM_1000_NS8cuda_cub20__uninitialized_fill7functorINS7_10device_ptrIiEEiEEEEvT0_T1_)
        /*0134*/ 	.word	0x00000000


	//----- nvinfo : EIATTR_MIN_STACK_SIZE
	.align		4
.L_94:
        /*0138*/ 	.byte	0x04, 0x12
        /*013a*/ 	.short	(.L_96 - .L_95)
	.align		4
.L_95:
        /*013c*/ 	.word	index@(_ZN3cub18CUB_300001_SM_10006detail11EmptyKernelIvEEvv)
        /*0140*/ 	.word	0x00000000
.L_96:


//--------------------- .nv.compat                --------------------------
	.section	.nv.compat,"",@"SHT_CUDA_COMPAT_INFO"
	.align	4
        /*0000*/ 	.byte	0x02, 0x09, 0x00, 0x00, 0x02, 0x02, 0x01, 0x00, 0x02, 0x05, 0x05, 0x00, 0x03, 0x07, 0x01, 0x01
        /*0010*/ 	.byte	0x02, 0x03, 0x00, 0x00, 0x02, 0x06, 0x01, 0x00, 0x04, 0x0b, 0x08, 0x00, 0x09, 0x00, 0x00, 0x00
        /*0020*/ 	.byte	0x00, 0x00, 0x00, 0x00


//--------------------- .nv.info._ZN3cub18CUB_300001_SM_10006detail6reduce28DeviceReduceSingleTileKernelINS2_10policy_hubIiy3FunIiEE10Policy1000EPiS9_iS6_iiN4cuda3std3__410__identityEEEvT0_T1_T2_T3_T4_T6_ --------------------------
	.section	.nv.info._ZN3cub18CUB_300001_SM_10006detail6reduce28DeviceReduceSingleTileKernelINS2_10policy_hubIiy3FunIiEE10Policy1000EPiS9_iS6_iiN4cuda3std3__410__identityEEEvT0_T1_T2_T3_T4_T6_,"",@"SHT_CUDA_INFO"
	.sectionflags	@""
	.align	4


	//----- nvinfo : EIATTR_CUDA_API_VERSION
	.align		4
        /*0000*/ 	.byte	0x04, 0x37
        /*0002*/ 	.short	(.L_98 - .L_97)
.L_97:
        /*0004*/ 	.word	0x00000082


	//----- nvinfo : EIATTR_KPARAM_INFO
	.align		4
.L_98:
        /*0008*/ 	.byte	0x04, 0x17
        /*000a*/ 	.short	(.L_100 - .L_99)
.L_99:
        /*000c*/ 	.word	0x00000000
        /*0010*/ 	.short	0x0005
        /*0012*/ 	.short	0x001c
        /*0014*/ 	.byte	0x00, 0xf0, 0x05, 0x00


	//----- nvinfo : EIATTR_KPARAM_INFO
	.align		4
.L_100:
        /*0018*/ 	.byte	0x04, 0x17
        /*001a*/ 	.short	(.L_102 - .L_101)
.L_101:
        /*001c*/ 	.word	0x00000000
        /*0020*/ 	.short	0x0004
        /*0022*/ 	.short	0x0018
        /*0024*/ 	.byte	0x00, 0xf0, 0x11, 0x00


	//----- nvinfo : EIATTR_KPARAM_INFO
	.align		4
.L_102:
        /*0028*/ 	.byte	0x04, 0x17
        /*002a*/ 	.short	(.L_104 - .L_103)
.L_103:
        /*002c*/ 	.word	0x00000000
        /*0030*/ 	.short	0x0003
        /*0032*/ 	.short	0x0014
        /*0034*/ 	.byte	0x00, 0xf0, 0x05, 0x00


	//----- nvinfo : EIATTR_KPARAM_INFO
	.align		4
.L_104:
        /*0038*/ 	.byte	0x04, 0x17
        /*003a*/ 	.short	(.L_106 - .L_105)
.L_105:
        /*003c*/ 	.word	0x00000000
        /*0040*/ 	.short	0x0002
        /*0042*/ 	.short	0x0010
        /*0044*/ 	.byte	0x00, 0xf0, 0x11, 0x00


	//----- nvinfo : EIATTR_KPARAM_INFO
	.align		4
.L_106:
        /*0048*/ 	.byte	0x04, 0x17
        /*004a*/ 	.short	(.L_108 - .L_107)
.L_107:
        /*004c*/ 	.word	0x00000000
        /*0050*/ 	.short	0x0001
        /*0052*/ 	.short	0x0008
        /*0054*/ 	.byte	0x00, 0xf5, 0x21, 0x00


	//----- nvinfo : EIATTR_KPARAM_INFO
	.align		4
.L_108:
        /*0058*/ 	.byte	0x04, 0x17
        /*005a*/ 	.short	(.L_110 - .L_109)
.L_109:
        /*005c*/ 	.word	0x00000000
        /*0060*/ 	.short	0x0000
        /*0062*/ 	.short	0x0000
        /*0064*/ 	.byte	0x00, 0xf5, 0x21, 0x00


	//----- nvinfo : EIATTR_SPARSE_MMA_MASK
	.align		4
.L_110:
        /*0068*/ 	.byte	0x03, 0x50
        /*006a*/ 	.short	0x0000


	//----- nvinfo : EIATTR_MAXREG_COUNT
	.align		4
        /*006c*/ 	.byte	0x03, 0x1b
        /*006e*/ 	.short	0x00ff


	//----- nvinfo : EIATTR_NUM_BARRIERS
	.align		4
        /*0070*/ 	.byte	0x02, 0x4c
        /*0072*/ 	.byte	0x01
	.zero		1


	//----- nvinfo : EIATTR_MERCURY_ISA_VERSION
	.align		4
        /*0074*/ 	.byte	0x03, 0x5f
        /*0076*/ 	.short	0x0101


	//----- nvinfo : EIATTR_COOP_GROUP_MASK_REGIDS
	.align		4
        /*0078*/ 	.byte	0x04, 0x29
        /*007a*/ 	.short	(.L_112 - .L_111)


	//   ....[0]....
.L_111:
        /*007c*/ 	.word	0xffffffff


	//   ....[1]....
        /*0080*/ 	.word	0xffffffff


	//   ....[2]....
        /*0084*/ 	.word	0xffffffff


	//   ....[3]....
        /*0088*/ 	.word	0xffffffff


	//   ....[4]....
        /*008c*/ 	.word	0xffffffff


	//   ....[5]....
        /*0090*/ 	.word	0xffffffff


	//   ....[6]....
        /*0094*/ 	.word	0xffffffff


	//   ....[7]....
        /*0098*/ 	.word	0xffffffff


	//   ....[8]....
        /*009c*/ 	.word	0xffffffff


	//   ....[9]....
        /*00a0*/ 	.word	0xffffffff


	//   ....[10]....
        /*00a4*/ 	.word	0xffffffff


	//   ....[11]....
        /*00a8*/ 	.word	0xffffffff


	//   ....[12]....
        /*00ac*/ 	.word	0xffffffff


	//   ....[13]....
        /*00b0*/ 	.word	0xffffffff


	//   ....[14]....
        /*00b4*/ 	.word	0xffffffff


	//   ....[15]....
        /*00b8*/ 	.word	0xffffffff


	//   ....[16]....
        /*00bc*/ 	.word	0xffffffff


	//   ....[17]....
        /*00c0*/ 	.word	0xffffffff


	//   ....[18]....
        /*00c4*/ 	.word	0xffffffff


	//   ....[19]....
        /*00c8*/ 	.word	0xffffffff


	//   ....[20]....
        /*00cc*/ 	.word	0xffffffff


	//   ....[21]....
        /*00d0*/ 	.word	0xffffffff


	//   ....[22]....
        /*00d4*/ 	.word	0xffffffff


	//   ....[23]....
        /*00d8*/ 	.word	0xffffffff


	//   ....[24]....
        /*00dc*/ 	.word	0xffffffff


	//   ....[25]....
        /*00e0*/ 	.word	0xffffffff


	//   ....[26]....
        /*00e4*/ 	.word	0xffffffff


	//   ....[27]....
        /*00e8*/ 	.word	0xffffffff


	//   ....[28]....
        /*00ec*/ 	.word	0xffffffff


	//   ....[29]....
        /*00f0*/ 	.word	0xffffffff


	//----- nvinfo : EIATTR_COOP_GROUP_INSTR_OFFSETS
	.align		4
.L_112:
        /*00f4*/ 	.byte	0x04, 0x28
        /*00f6*/ 	.short	(.L_114 - .L_113)


	//   ....[0]....
.L_113:
        /*00f8*/ 	.word	0x000008a0


	//   ....[1]....
        /*00fc*/ 	.word	0x000008f0


	//   ....[2]....
        /*0100*/ 	.word	0x00000930


	//   ....[3]....
        /*0104*/ 	.word	0x00000970


	//   ....[4]....
        /*0108*/ 	.word	0x000009b0


	//   ....[5]....
        /*010c*/ 	.word	0x00000bc0


	//   ....[6]....
        /*0110*/ 	.word	0x00000c60


	//   ....[7]....
        /*0114*/ 	.word	0x00000ce0


	//   ....[8]....
        /*0118*/ 	.word	0x00000d40


	//   ....[9]....
        /*011c*/ 	.word	0x00000d80


	//   ....[10]....
        /*0120*/ 	.word	0x00001a20


	//   ....[11]....
        /*0124*/ 	.word	0x00001a70


	//   ....[12]....
        /*0128*/ 	.word	0x00001ab0


	//   ....[13]....
        /*012c*/ 	.word	0x00001af0


	//   ....[14]....
        /*0130*/ 	.word	0x00001b30


	//   ....[15]....
        /*0134*/ 	.word	0x00002460


	//   ....[16]....
        /*0138*/ 	.word	0x000024b0


	//   ....[17]....
        /*013c*/ 	.word	0x000024f0


	//   ....[18]....
        /*0140*/ 	.word	0x00002530


	//   ....[19]....
        /*0144*/ 	.word	0x00002570


	//   ....[20]....
        /*0148*/ 	.word	0x00002780


	//   ....[21]....
        /*014c*/ 	.word	0x00002810


	//   ....[22]....
        /*0150*/ 	.word	0x00002860


	//   ....[23]....
        /*0154*/ 	.word	0x000028d0


	//   ....[24]....
        /*0158*/ 	.word	0x00002940


	//   ....[25]....
        /*015c*/ 	.word	0x00003750


	//   ....[26]....
        /*0160*/ 	.word	0x000037a0


	//   ....[27]....
        /*0164*/ 	.word	0x000037e0


	//   ....[28]....
        /*0168*/ 	.word	0x00003820


	//   ....[29]....
        /*016c*/ 	.word	0x00003860


	//----- nvinfo : EIATTR_VRC_CTA_INIT_COUNT
	.align		4
.L_114:
        /*0170*/ 	.byte	0x02, 0x4a
	.zero		1
	.zero		1


	//----- nvinfo : EIATTR_EXIT_INSTR_OFFSETS
	.align		4
        /*0174*/ 	.byte	0x04, 0x1c
        /*0176*/ 	.short	(.L_116 - .L_115)


	//   ....[0]....
.L_115:
        /*0178*/ 	.word	0x00000080


	//   ....[1]....
        /*017c*/ 	.word	0x000000c0


	//   ....[2]....
        /*0180*/ 	.word	0x00003a20


	//   ....[3]....
        /*0184*/ 	.word	0x00003a70


	//----- nvinfo : EIATTR_MAX_THREADS
	.align		4
.L_116:
        /*0188*/ 	.byte	0x04, 0x05
        /*018a*/ 	.short	(.L_118 - .L_117)
.L_117:
        /*018c*/ 	.word	0x00000100
        /*0190*/ 	.word	0x00000001
        /*0194*/ 	.word	0x00000001


	//----- nvinfo : EIATTR_CRS_STACK_SIZE
	.align		4
.L_118:
        /*0198*/ 	.byte	0x04, 0x1e
        /*019a*/ 	.short	(.L_120 - .L_119)
.L_119:
        /*019c*/ 	.word	0x00000000


	//----- nvinfo : EIATTR_CBANK_PARAM_SIZE
	.align		4
.L_120:
        /*01a0*/ 	.byte	0x03, 0x19
        /*01a2*/ 	.short	0x001d


	//----- nvinfo : EIATTR_PARAM_CBANK
	.align		4
        /*01a4*/ 	.byte	0x04, 0x0a
        /*01a6*/ 	.short	(.L_122 - .L_121)
	.align		4
.L_121:
        /*01a8*/ 	.word	index@(.nv.constant0._ZN3cub18CUB_300001_SM_10006detail6reduce28DeviceReduceSingleTileKernelINS2_10policy_hubIiy3FunIiEE10Policy1000EPiS9_iS6_iiN4cuda3std3__410__identityEEEvT0_T1_T2_T3_T4_T6_)
        /*01ac*/ 	.short	0x0380
        /*01ae*/ 	.short	0x001d


	//----- nvinfo : EIATTR_SW_WAR
	.align		4
.L_122:
        /*01b0*/ 	.byte	0x04, 0x36
        /*01b2*/ 	.short	(.L_124 - .L_123)
.L_123:
        /*01b4*/ 	.word	0x00000008
.L_124:


//--------------------- .nv.info._ZN3cub18CUB_300001_SM_10006detail6reduce18DeviceReduceKernelINS2_10policy_hubIiy3FunIiEE10Policy1000EN6thrust24THRUST_300001_SM_1000_NS6detail15normal_iteratorINSA_10device_ptrIiEEEEyS6_iN4cuda3std3__410__identityEEEvT0_PT3_T1_NS0_13GridEvenShareISN_EET2_T4_ --------------------------
	.section	.nv.info._ZN3cub18CUB_300001_SM_10006detail6reduce18DeviceReduceKernelINS2_10policy_hubIiy3FunIiEE10Policy1000EN6thrust24THRUST_300001_SM_1000_NS6detail15normal_iteratorINSA_10device_ptrIiEEEEyS6_iN4cuda3std3__410__identityEEEvT0_PT3_T1_NS0_13GridEvenShareISN_EET2_T4_,"",@"SHT_CUDA_INFO"
	.sectionflags	@""
	.align	4


	//----- nvinfo : EIATTR_CUDA_API_VERSION
	.align		4
        /*0000*/ 	.byte	0x04, 0x37
        /*0002*/ 	.short	(.L_126 - .L_125)
.L_125:
        /*0004*/ 	.word	0x00000082


	//----- nvinfo : EIATTR_KPARAM_INFO
	.align		4
.L_126:
        /*0008*/ 	.byte	0x04, 0x17
        /*000a*/ 	.short	(.L_128 - .L_127)
.L_127:
        /*000c*/ 	.word	0x00000000
        /*0010*/ 	.short	0x0005
        /*0012*/ 	.short	0x0061
        /*0014*/ 	.byte	0x00, 0xf0, 0x05, 0x00


	//----- nvinfo : EIATTR_KPARAM_INFO
	.align		4
.L_128:
        /*0018*/ 	.byte	0x04, 0x17
        /*001a*/ 	.short	(.L_130 - .L_129)
.L_129:
        /*001c*/ 	.word	0x00000000
        /*0020*/ 	.short	0x0004
        /*0022*/ 	.short	0x0060
        /*0024*/ 	.byte	0x00, 0xf0, 0x05, 0x00


	//----- nvinfo : EIATTR_KPARAM_INFO
	.align		4
.L_130:
        /*0028*/ 	.byte	0x04, 0x17
        /*002a*/ 	.short	(.L_132 - .L_131)
.L_131:
        /*002c*/ 	.word	0x00000000
        /*0030*/ 	.short	0x0003
        /*0032*/ 	.short	0x0018
        /*0034*/ 	.byte	0x00, 0xf0, 0x21, 0x01


	//----- nvinfo : EIATTR_KPARAM_INFO
	.align		4
.L_132:
        /*0038*/ 	.byte	0x04, 0x17
        /*003a*/ 	.short	(.L_134 - .L_133)
.L_133:
        /*003c*/ 	.word	0x00000000
        /*0040*/ 	.short	0x0002
        /*0042*/ 	.short	0x0010
        /*0044*/ 	.byte	0x00, 0xf0, 0x21, 0x00


	//----- nvinfo : EIATTR_KPARAM_INFO
	.align		4
.L_134:
        /*0048*/ 	.byte	0x04, 0x17
        /*004a*/ 	.short	(.L_136 - .L_135)
.L_135:
        /*004c*/ 	.word	0x00000000
        /*0050*/ 	.short	0x0001
        /*0052*/ 	.short	0x0008
        /*0054*/ 	.byte	0x00, 0xf5, 0x21, 0x00


	//----- nvinfo : EIATTR_KPARAM_INFO
	.align		4
.L_136:
        /*0058*/ 	.byte	0x04, 0x17
        /*005a*/ 	.short	(.L_138 - .L_137)
.L_137:
        /*005c*/ 	.word	0x00000000
        /*0060*/ 	.short	0x0000
        /*0062*/ 	.short	0x0000
        /*0064*/ 	.byte	0x00, 0xf0, 0x21, 0x00


	//----- nvinfo : EIATTR_SPARSE_MMA_MASK
	.align		4
.L_138:
        /*0068*/ 	.byte	0x03, 0x50
        /*006a*/ 	.short	0x0000


	//----- nvinfo : EIATTR_MAXREG_COUNT
	.align		4
        /*006c*/ 	.byte	0x03, 0x1b
        /*006e*/ 	.short	0x00ff


	//----- nvinfo : EIATTR_NUM_BARRIERS
	.align		4
        /*0070*/ 	.byte	0x02, 0x4c
        /*0072*/ 	.byte	0x01
	.zero		1


	//----- nvinfo : EIATTR_MERCURY_ISA_VERSION
	.align		4
        /*0074*/ 	.byte	0x03, 0x5f
        /*0076*/ 	.short	0x0101


	//----- nvinfo : EIATTR_COOP_GROUP_MASK_REGIDS
	.align		4
        /*0078*/ 	.byte	0x04, 0x29
        /*007a*/ 	.short	(.L_140 - .L_139)


	//   ....[0]....
.L_139:
        /*007c*/ 	.word	0xffffffff


	//   ....[1]....
        /*0080*/ 	.word	0xffffffff


	//   ....[2]....
        /*0084*/ 	.word	0xffffffff


	//   ....[3]....
        /*0088*/ 	.word	0xffffffff


	//   ....[4]....
        /*008c*/ 	.word	0xffffffff


	//   ....[5]....
        /*0090*/ 	.word	0xffffffff


	//   ....[6]....
        /*0094*/ 	.word	0xffffffff


	//   ....[7]....
        /*0098*/ 	.word	0xffffffff


	//   ....[8]....
        /*009c*/ 	.word	0xffffffff


	//   ....[9]....
        /*00a0*/ 	.word	0xffffffff


	//   ....[10]....
        /*00a4*/ 	.word	0xffffffff


	//   ....[11]....
        /*00a8*/ 	.word	0xffffffff


	//   ....[12]....
        /*00ac*/ 	.word	0xffffffff


	//   ....[13]....
        /*00b0*/ 	.word	0xffffffff


	//   ....[14]....
        /*00b4*/ 	.word	0xffffffff


	//----- nvinfo : EIATTR_COOP_GROUP_INSTR_OFFSETS
	.align		4
.L_140:
        /*00b8*/ 	.byte	0x04, 0x28
        /*00ba*/ 	.short	(.L_142 - .L_141)


	//   ....[0]....
.L_141:
        /*00bc*/ 	.word	0x000008f0


	//   ....[1]....
        /*00c0*/ 	.word	0x00000940


	//   ....[2]....
        /*00c4*/ 	.word	0x00000980


	//   ....[3]....
        /*00c8*/ 	.word	0x000009c0


	//   ....[4]....
        /*00cc*/ 	.word	0x00000a00


	//   ....[5]....
        /*00d0*/ 	.word	0x00000c10


	//   ....[6]....
        /*00d4*/ 	.word	0x00000cb0


	//   ....[7]....
        /*00d8*/ 	.word	0x00000d30


	//   ....[8]....
        /*00dc*/ 	.word	0x00000d90


	//   ....[9]....
        /*00e0*/ 	.word	0x00000dd0


	//   ....[10]....
        /*00e4*/ 	.word	0x00001df0


	//   ....[11]....
        /*00e8*/ 	.word	0x00001e50


	//   ....[12]....
        /*00ec*/ 	.word	0x00001e90


	//   ....[13]....
        /*00f0*/ 	.word	0x00001ed0


	//   ....[14]....
        /*00f4*/ 	.word	0x00001f10


	//----- nvinfo : EIATTR_VRC_CTA_INIT_COUNT
	.align		4
.L_142:
        /*00f8*/ 	.byte	0x02, 0x4a
	.zero		1
	.zero		1


	//----- nvinfo : EIATTR_EXIT_INSTR_OFFSETS
	.align		4
        /*00fc*/ 	.byte	0x04, 0x1c
        /*00fe*/ 	.short	(.L_144 - .L_143)


	//   ....[0]....
.L_143:
        /*0100*/ 	.word	0x000020d0


	//   ....[1]....
        /*0104*/ 	.word	0x00002130


	//----- nvinfo : EIATTR_MAX_THREADS
	.align		4
.L_144:
        /*0108*/ 	.byte	0x04, 0x05
        /*010a*/ 	.short	(.L_146 - .L_145)
.L_145:
        /*010c*/ 	.word	0x00000100
        /*0110*/ 	.word	0x00000001
        /*0114*/ 	.word	0x00000001


	//----- nvinfo : EIATTR_CRS_STACK_SIZE
	.align		4
.L_146:
        /*0118*/ 	.byte	0x04, 0x1e
        /*011a*/ 	.short	(.L_148 - .L_147)
.L_147:
        /*011c*/ 	.word	0x00000000


	//----- nvinfo : EIATTR_CBANK_PARAM_SIZE
	.align		4
.L_148:
        /*0120*/ 	.byte	0x03, 0x19
        /*0122*/ 	.short	0x0062


	//----- nvinfo : EIATTR_PARAM_CBANK
	.align		4
        /*0124*/ 	.byte	0x04, 0x0a
        /*0126*/ 	.short	(.L_150 - .L_149)
	.align		4
.L_149:
        /*0128*/ 	.word	index@(.nv.constant0._ZN3cub18CUB_300001_SM_10006detail6reduce18DeviceReduceKernelINS2_10policy_hubIiy3FunIiEE10Policy1000EN6thrust24THRUST_300001_SM_1000_NS6detail15normal_iteratorINSA_10device_ptrIiEEEEyS6_iN4cuda3std3__410__identityEEEvT0_PT3_T1_NS0_13GridEvenShareISN_EET2_T4_)
        /*012c*/ 	.short	0x0380
        /*012e*/ 	.short	0x0062


	//----- nvinfo : EIATTR_SW_WAR
	.align		4
.L_150:
        /*0130*/ 	.byte	0x04, 0x36
        /*0132*/ 	.short	(.L_152 - .L_151)
.L_151:
        /*0134*/ 	.word	0x00000008
.L_152:


//--------------------- .nv.info._ZN3cub18CUB_300001_SM_10006detail6reduce28DeviceReduceSingleTileKernelINS2_10policy_hubIiy3FunIiEE10Policy1000EN6thrust24THRUST_300001_SM_1000_NS6detail15normal_iteratorINSA_10device_ptrIiEEEEPiyS6_iiN4cuda3std3__410__identityEEEvT0_T1_T2_T3_T4_T6_ --------------------------
	.section	.nv.info._ZN3cub18CUB_300001_SM_10006detail6reduce28DeviceReduceSingleTileKernelINS2_10policy_hubIiy3FunIiEE10Policy1000EN6thrust24THRUST_300001_SM_1000_NS6detail15normal_iteratorINSA_10device_ptrIiEEEEPiyS6_iiN4cuda3std3__410__identityEEEvT0_T1_T2_T3_T4_T6_,"",@"SHT_CUDA_INFO"
	.sectionflags	@""
	.align	4


	//----- nvinfo : EIATTR_CUDA_API_VERSION
	.align		4
        /*0000*/ 	.byte	0x04, 0x37
        /*0002*/ 	.short	(.L_154 - .L_153)
.L_153:
        /*0004*/ 	.word	0x00000082


	//----- nvinfo : EIATTR_KPARAM_INFO
	.align		4
.L_154:
        /*0008*/ 	.byte	0x04, 0x17
        /*000a*/ 	.short	(.L_156 - .L_155)
.L_155:
        /*000c*/ 	.word	0x00000000
        /*0010*/ 	.short	0x0005
        /*0012*/ 	.short	0x0020
        /*0014*/ 	.byte	0x00, 0xf0, 0x05, 0x00


	//----- nvinfo : EIATTR_KPARAM_INFO
	.align		4
.L_156:
        /*0018*/ 	.byte	0x04, 0x17
        /*001a*/ 	.short	(.L_158 - .L_157)
.L_157:
        /*001c*/ 	.word	0x00000000
        /*0020*/ 	.short	0x0004
        /*0022*/ 	.short	0x001c
        /*0024*/ 	.byte	0x00, 0xf0, 0x11, 0x00


	//----- nvinfo : EIATTR_KPARAM_INFO
	.align		4
.L_158:
        /*0028*/ 	.byte	0x04, 0x17
        /*002a*/ 	.short	(.L_160 - .L_159)
.L_159:
        /*002c*/ 	.word	0x00000000
        /*0030*/ 	.short	0x0003
        /*0032*/ 	.short	0x0018
        /*0034*/ 	.byte	0x00, 0xf0, 0x05, 0x00


	//----- nvinfo : EIATTR_KPARAM_INFO
	.align		4
.L_160:
        /*0038*/ 	.byte	0x04, 0x17
        /*003a*/ 	.short	(.L_162 - .L_161)
.L_161:
        /*003c*/ 	.word	0x00000000
        /*0040*/ 	.short	0x0002
        /*0042*/ 	.short	0x0010
        /*0044*/ 	.byte	0x00, 0xf0, 0x21, 0x00


	//----- nvinfo : EIATTR_KPARAM_INFO
	.align		4
.L_162:
        /*0048*/ 	.byte	0x04, 0x17
        /*004a*/ 	.short	(.L_164 - .L_163)
.L_163:
        /*004c*/ 	.word	0x00000000
        /*0050*/ 	.short	0x0001
        /*0052*/ 	.short	0x0008
        /*0054*/ 	.byte	0x00, 0xf5, 0x21, 0x00


	//----- nvinfo : EIATTR_KPARAM_INFO
	.align		4
.L_164:
        /*0058*/ 	.byte	0x04, 0x17
        /*005a*/ 	.short	(.L_166 - .L_165)
.L_165:
        /*005c*/ 	.word	0x00000000
        /*0060*/ 	.short	0x0000
        /*0062*/ 	.short	0x0000
        /*0064*/ 	.byte	0x00, 0xf0, 0x21, 0x00


	//----- nvinfo : EIATTR_SPARSE_MMA_MASK
	.align		4
.L_166:
        /*0068*/ 	.byte	0x03, 0x50
        /*006a*/ 	.short	0x0000


	//----- nvinfo : EIATTR_MAXREG_COUNT
	.align		4
        /*006c*/ 	.byte	0x03, 0x1b
        /*006e*/ 	.short	0x00ff


	//----- nvinfo : EIATTR_NUM_BARRIERS
	.align		4
        /*0070*/ 	.byte	0x02, 0x4c
        /*0072*/ 	.byte	0x01
	.zero		1


	//----- nvinfo : EIATTR_MERCURY_ISA_VERSION
	.align		4
        /*0074*/ 	.byte	0x03, 0x5f
        /*0076*/ 	.short	0x0101


	//----- nvinfo : EIATTR_COOP_GROUP_MASK_REGIDS
	.align		4
        /*0078*/ 	.byte	0x04, 0x29
        /*007a*/ 	.short	(.L_168 - .L_167)


	//   ....[0]....
.L_167:
        /*007c*/ 	.word	0xffffffff


	//   ....[1]....
        /*0080*/ 	.word	0xffffffff


	//   ....[2]....
        /*0084*/ 	.word	0xffffffff


	//   ....[3]....
        /*0088*/ 	.word	0xffffffff


	//   ....[4]....
        /*008c*/ 	.word	0xffffffff


	//   ....[5]....
        /*0090*/ 	.word	0xffffffff


	//   ....[6]....
        /*0094*/ 	.word	0xffffffff


	//   ....[7]....
        /*0098*/ 	.word	0xffffffff


	//   ....[8]....
        /*009c*/ 	.word	0xffffffff


	//   ....[9]....
        /*00a0*/ 	.word	0xffffffff


	//   ....[10]....
        /*00a4*/ 	.word	0xffffffff


	//   ....[11]....
        /*00a8*/ 	.word	0xffffffff


	//   ....[12]....
        /*00ac*/ 	.word	0xffffffff


	//   ....[13]....
        /*00b0*/ 	.word	0xffffffff


	//   ....[14]....
        /*00b4*/ 	.word	0xffffffff


	//----- nvinfo : EIATTR_COOP_GROUP_INSTR_OFFSETS
	.align		4
.L_168:
        /*00b8*/ 	.byte	0x04, 0x28
        /*00ba*/ 	.short	(.L_170 - .L_169)


	//   ....[0]....
.L_169:
        /*00bc*/ 	.word	0x00000850


	//   ....[1]....
        /*00c0*/ 	.word	0x000008a0


	//   ....[2]....
        /*00c4*/ 	.word	0x000008e0


	//   ....[3]....
        /*00c8*/ 	.word	0x00000920


	//   ....[4]....
        /*00cc*/ 	.word	0x00000960


	//   ....[5]....
        /*00d0*/ 	.word	0x00000b70


	//   ....[6]....
        /*00d4*/ 	.word	0x00000c10


	//   ....[7]....
        /*00d8*/ 	.word	0x00000c90


	//   ....[8]....
        /*00dc*/ 	.word	0x00000cf0


	//   ....[9]....
        /*00e0*/ 	.word	0x00000d30


	//   ....[10]....
        /*00e4*/ 	.word	0x00001bd0


	//   ....[11]....
        /*00e8*/ 	.word	0x00001c20


	//   ....[12]....
        /*00ec*/ 	.word	0x00001c60


	//   ....[13]....
        /*00f0*/ 	.word	0x00001ca0


	//   ....[14]....
        /*00f4*/ 	.word	0x00001ce0


	//----- nvinfo : EIATTR_VRC_CTA_INIT_COUNT
	.align		4
.L_170:
        /*00f8*/ 	.byte	0x02, 0x4a
	.zero		1
	.zero		1


	//----- nvinfo : EIATTR_EXIT_INSTR_OFFSETS
	.align		4
        /*00fc*/ 	.byte	0x04, 0x1c
        /*00fe*/ 	.short	(.L_172 - .L_171)


	//   ....[0]....
.L_171:
        /*0100*/ 	.word	0x000000a0


	//   ....[1]....
        /*0104*/ 	.word	0x000000e0


	//   ....[2]....
        /*0108*/ 	.word	0x00001ea0


	//   ....[3]....
        /*010c*/ 	.word	0x00001ef0


	//----- nvinfo : EIATTR_MAX_THREADS
	.align		4
.L_172:
        /*0110*/ 	.byte	0x04, 0x05
        /*0112*/ 	.short	(.L_174 - .L_173)
.L_173:
        /*0114*/ 	.word	0x00000100
        /*0118*/ 	.word	0x00000001
        /*011c*/ 	.word	0x00000001


	//----- nvinfo : EIATTR_CRS_STACK_SIZE
	.align		4
.L_174:
        /*0120*/ 	.byte	0x04, 0x1e
        /*0122*/ 	.short	(.L_176 - .L_175)
.L_175:
        /*0124*/ 	.word	0x00000000


	//----- nvinfo : EIATTR_CBANK_PARAM_SIZE
	.align		4
.L_176:
        /*0128*/ 	.byte	0x03, 0x19
        /*012a*/ 	.short	0x0021


	//----- nvinfo : EIATTR_PARAM_CBANK
	.align		4
        /*012c*/ 	.byte	0x04, 0x0a
        /*012e*/ 	.short	(.L_178 - .L_177)
	.align		4
.L_177:
        /*0130*/ 	.word	index@(.nv.constant0._ZN3cub18CUB_300001_SM_10006detail6reduce28DeviceReduceSingleTileKernelINS2_10policy_hubIiy3FunIiEE10Policy1000EN6thrust24THRUST_300001_SM_1000_NS6detail15normal_iteratorINSA_10device_ptrIiEEEEPiyS6_iiN4cuda3std3__410__identityEEEvT0_T1_T2_T3_T4_T6_)
        /*0134*/ 	.short	0x0380
        /*0136*/ 	.short	0x0021


	//----- nvinfo : EIATTR_SW_WAR
	.align		4
.L_178:
        /*0138*/ 	.byte	0x04, 0x36
        /*013a*/ 	.short	(.L_180 - .L_179)
.L_179:
        /*013c*/ 	.word	0x00000008
.L_180:


//--------------------- .nv.info._ZN3cub18CUB_300001_SM_10006detail6reduce28DeviceReduceSingleTileKernelINS2_10policy_hubIij3FunIiEE10Policy1000EPiS9_iS6_iiN4cuda3std3__410__identityEEEvT0_T1_T2_T3_T4_T6_ --------------------------
	.section	.nv.info._ZN3cub18CUB_300001_SM_10006detail6reduce28DeviceReduceSingleTileKernelINS2_10policy_hubIij3FunIiEE10Policy1000EPiS9_iS6_iiN4cuda3std3__410__identityEEEvT0_T1_T2_T3_T4_T6_,"",@"SHT_CUDA_INFO"
	.sectionflags	@""
	.align	4


	//----- nvinfo : EIATTR_CUDA_API_VERSION
	.align		4
        /*0000*/ 	.byte	0x04, 0x37
        /*0002*/ 	.short	(.L_182 - .L_181)
.L_181:
        /*0004*/ 	.word	0x00000082


	//----- nvinfo : EIATTR_KPARAM_INFO
	.align		4
.L_182:
        /*0008*/ 	.byte	0x04, 0x17
        /*000a*/ 	.short	(.L_184 - .L_183)
.L_183:
        /*000c*/ 	.word	0x00000000
        /*0010*/ 	.short	0x0005
        /*0012*/ 	.short	0x001c
        /*0014*/ 	.byte	0x00, 0xf0, 0x05, 0x00


	//----- nvinfo : EIATTR_KPARAM_INFO
	.align		4
.L_184:
        /*0018*/ 	.byte	0x04, 0x17
        /*001a*/ 	.short	(.L_186 - .L_185)
.L_185:
        /*001c*/ 	.word	0x00000000
        /*0020*/ 	.short	0x0004
        /*0022*/ 	.short	0x0018
        /*0024*/ 	.byte	0x00, 0xf0, 0x11, 0x00


	//----- nvinfo : EIATTR_KPARAM_INFO
	.align		4
.L_186:
        /*0028*/ 	.byte	0x04, 0x17
        /*002a*/ 	.short	(.L_188 - .L_187)
.L_187:
        /*002c*/ 	.word	0x00000000
        /*0030*/ 	.short	0x0003
        /*0032*/ 	.short	0x0014
        /*0034*/ 	.byte	0x00, 0xf0, 0x05, 0x00


	//----- nvinfo : EIATTR_KPARAM_INFO
	.align		4
.L_188:
        /*0038*/ 	.byte	0x04, 0x17
        /*003a*/ 	.short	(.L_190 - .L_189)
.L_189:
        /*003c*/ 	.word	0x00000000
        /*0040*/ 	.short	0x0002
        /*0042*/ 	.short	0x0010
        /*0044*/ 	.byte	0x00, 0xf0, 0x11, 0x00


	//----- nvinfo : EIATTR_KPARAM_INFO
	.align		4
.L_190:
        /*0048*/ 	.byte	0x04, 0x17
        /*004a*/ 	.short	(.L_192 - .L_191)
.L_191:
        /*004c*/ 	.word	0x00000000
        /*0050*/ 	.short	0x0001
        /*0052*/ 	.short	0x0008
        /*0054*/ 	.byte	0x00, 0xf5, 0x21, 0x00


	//----- nvinfo : EIATTR_KPARAM_INFO
	.align		4
.L_192:
        /*0058*/ 	.byte	0x04, 0x17
        /*005a*/ 	.short	(.L_194 - .L_193)
.L_193:
        /*005c*/ 	.word	0x00000000
        /*0060*/ 	.short	0x0000
        /*0062*/ 	.short	0x0000
        /*0064*/ 	.byte	0x00, 0xf5, 0x21, 0x00


	//----- nvinfo : EIATTR_SPARSE_MMA_MASK
	.align		4
.L_194:
        /*0068*/ 	.byte	0x03, 0x50
        /*006a*/ 	.short	0x0000


	//----- nvinfo : EIATTR_MAXREG_COUNT
	.align		4
        /*006c*/ 	.byte	0x03, 0x1b
        /*006e*/ 	.short	0x00ff


	//----- nvinfo : EIATTR_NUM_BARRIERS
	.align		4
        /*0070*/ 	.byte	0x02, 0x4c
        /*0072*/ 	.byte	0x01
	.zero		1


	//----- nvinfo : EIATTR_MERCURY_ISA_VERSION
	.align		4
        /*0074*/ 	.byte	0x03, 0x5f
        /*0076*/ 	.short	0x0101


	//----- nvinfo : EIATTR_COOP_GROUP_MASK_REGIDS
	.align		4
        /*0078*/ 	.byte	0x04, 0x29
        /*007a*/ 	.short	(.L_196 - .L_195)


	//   ....[0]....
.L_195:
        /*007c*/ 	.word	0xffffffff


	//   ....[1]....
        /*0080*/ 	.word	0xffffffff


	//   ....[2]....
        /*0084*/ 	.word	0xffffffff


	//   ....[3]....
        /*0088*/ 	.word	0xffffffff


	//   ....[4]....
        /*008c*/ 	.word	0xffffffff


	//   ....[5]....
        /*0090*/ 	.word	0xffffffff


	//   ....[6]....
        /*0094*/ 	.word	0xffffffff


	//   ....[7]....
        /*0098*/ 	.word	0xffffffff


	//   ....[8]....
        /*009c*/ 	.word	0xffffffff


	//   ....[9]....
        /*00a0*/ 	.word	0xffffffff


	//   ....[10]....
        /*00a4*/ 	.word	0xffffffff


	//   ....[11]....
        /*00a8*/ 	.word	0xffffffff


	//   ....[12]....
        /*00ac*/ 	.word	0xffffffff


	//   ....[13]....
        /*00b0*/ 	.word	0xffffffff


	//   ....[14]....
        /*00b4*/ 	.word	0xffffffff


	//   ....[15]....
        /*00b8*/ 	.word	0xffffffff


	//   ....[16]....
        /*00bc*/ 	.word	0xffffffff


	//   ....[17]....
        /*00c0*/ 	.word	0xffffffff


	//   ....[18]....
        /*00c4*/ 	.word	0xffffffff


	//   ....[19]....
        /*00c8*/ 	.word	0xffffffff


	//   ....[20]....
        /*00cc*/ 	.word	0xffffffff


	//   ....[21]....
        /*00d0*/ 	.word	0xffffffff


	//   ....[22]....
        /*00d4*/ 	.word	0xffffffff


	//   ....[23]....
        /*00d8*/ 	.word	0xffffffff


	//   ....[24]....
        /*00dc*/ 	.word	0xffffffff


	//   ....[25]....
        /*00e0*/ 	.word	0xffffffff


	//   ....[26]....
        /*00e4*/ 	.word	0xffffffff


	//   ....[27]....
        /*00e8*/ 	.word	0xffffffff


	//   ....[28]....
        /*00ec*/ 	.word	0xffffffff


	//   ....[29]....
        /*00f0*/ 	.word	0xffffffff


	//----- nvinfo : EIATTR_COOP_GROUP_INSTR_OFFSETS
	.align		4
.L_196:
        /*00f4*/ 	.byte	0x04, 0x28
        /*00f6*/ 	.short	(.L_198 - .L_197)


	//   ....[0]....
.L_197:
        /*00f8*/ 	.word	0x000008a0


	//   ....[1]....
        /*00fc*/ 	.word	0x000008f0


	//   ....[2]....
        /*0100*/ 	.word	0x00000930


	//   ....[3]....
        /*0104*/ 	.word	0x00000970


	//   ....[4]....
        /*0108*/ 	.word	0x000009b0


	//   ....[5]....
        /*010c*/ 	.word	0x00000bc0


	//   ....[6]....
        /*0110*/ 	.word	0x00000c60


	//   ....[7]....
        /*0114*/ 	.word	0x00000ce0


	//   ....[8]....
        /*0118*/ 	.word	0x00000d40


	//   ....[9]....
        /*011c*/ 	.word	0x00000d80


	//   ....[10]....
        /*0120*/ 	.word	0x00001a20


	//   ....[11]....
        /*0124*/ 	.word	0x00001a70


	//   ....[12]....
        /*0128*/ 	.word	0x00001ab0


	//   ....[13]....
        /*012c*/ 	.word	0x00001af0


	//   ....[14]....
        /*0130*/ 	.word	0x00001b30


	//   ....[15]....
        /*0134*/ 	.word	0x00002460


	//   ....[16]....
        /*0138*/ 	.word	0x000024b0


	//   ....[17]....
        /*013c*/ 	.word	0x000024f0


	//   ....[18]....
        /*0140*/ 	.word	0x00002530


	//   ....[19]....
        /*0144*/ 	.word	0x00002570


	//   ....[20]....
        /*0148*/ 	.word	0x00002780


	//   ....[21]....
        /*014c*/ 	.word	0x00002810


	//   ....[22]....
        /*0150*/ 	.word	0x00002860


	//   ....[23]....
        /*0154*/ 	.word	0x000028d0


	//   ....[24]....
        /*0158*/ 	.word	0x00002940


	//   ....[25]....
        /*015c*/ 	.word	0x00003750


	//   ....[26]....
        /*0160*/ 	.word	0x000037a0


	//   ....[27]....
        /*0164*/ 	.word	0x000037e0


	//   ....[28]....
        /*0168*/ 	.word	0x00003820


	//   ....[29]....
        /*016c*/ 	.word	0x00003860


	//----- nvinfo : EIATTR_VRC_CTA_INIT_COUNT
	.align		4
.L_198:
        /*0170*/ 	.byte	0x02, 0x4a
	.zero		1
	.zero		1


	//----- nvinfo : EIATTR_EXIT_INSTR_OFFSETS
	.align		4
        /*0174*/ 	.byte	0x04, 0x1c
        /*0176*/ 	.short	(.L_200 - .L_199)


	//   ....[0]....
.L_199:
        /*0178*/ 	.word	0x00000080


	//   ....[1]....
        /*017c*/ 	.word	0x000000c0


	//   ....[2]....
        /*0180*/ 	.word	0x00003a20


	//   ....[3]....
        /*0184*/ 	.word	0x00003a70


	//----- nvinfo : EIATTR_MAX_THREADS
	.align		4
.L_200:
        /*0188*/ 	.byte	0x04, 0x05
        /*018a*/ 	.short	(.L_202 - .L_201)
.L_201:
        /*018c*/ 	.word	0x00000100
        /*0190*/ 	.word	0x00000001
        /*0194*/ 	.word	0x00000001


	//----- nvinfo : EIATTR_CRS_STACK_SIZE
	.align		4
.L_202:
        /*0198*/ 	.byte	0x04, 0x1e
        /*019a*/ 	.short	(.L_204 - .L_203)
.L_203:
        /*019c*/ 	.word	0x00000000


	//----- nvinfo : EIATTR_CBANK_PARAM_SIZE
	.align		4
.L_204:
        /*01a0*/ 	.byte	0x03, 0x19
        /*01a2*/ 	.short	0x001d


	//----- nvinfo : EIATTR_PARAM_CBANK
	.align		4
        /*01a4*/ 	.byte	0x04, 0x0a
        /*01a6*/ 	.short	(.L_206 - .L_205)
	.align		4
.L_205:
        /*01a8*/ 	.word	index@(.nv.constant0._ZN3cub18CUB_300001_SM_10006detail6reduce28DeviceReduceSingleTileKernelINS2_10policy_hubIij3FunIiEE10Policy1000EPiS9_iS6_iiN4cuda3std3__410__identityEEEvT0_T1_T2_T3_T4_T6_)
        /*01ac*/ 	.short	0x0380
        /*01ae*/ 	.short	0x001d


	//----- nvinfo : EIATTR_SW_WAR
	.align		4
.L_206:
        /*01b0*/ 	.byte	0x04, 0x36
        /*01b2*/ 	.short	(.L_208 - .L_207)
.L_207:
        /*01b4*/ 	.word	0x00000008
.L_208:


//--------------------- .nv.info._ZN3cub18CUB_300001_SM_10006detail6reduce18DeviceReduceKernelINS2_10policy_hubIij3FunIiEE10Policy1000EN6thrust24THRUST_300001_SM_1000_NS6detail15normal_iteratorINSA_10device_ptrIiEEEEjS6_iN4cuda3std3__410__identityEEEvT0_PT3_T1_NS0_13GridEvenShareISN_EET2_T4_ --------------------------
	.section	.nv.info._ZN3cub18CUB_300001_SM_10006detail6reduce18DeviceReduceKernelINS2_10policy_hubIij3FunIiEE10Policy1000EN6thrust24THRUST_300001_SM_1000_NS6detail15normal_iteratorINSA_10device_ptrIiEEEEjS6_iN4cuda3std3__410__identityEEEvT0_PT3_T1_NS0_13GridEvenShareISN_EET2_T4_,"",@"SHT_CUDA_INFO"
	.sectionflags	@""
	.align	4


	//----- nvinfo : EIATTR_CUDA_API_VERSION
	.align		4
        /*0000*/ 	.byte	0x04, 0x37
        /*0002*/ 	.short	(.L_210 - .L_209)
.L_209:
        /*0004*/ 	.word	0x00000082


	//----- nvinfo : EIATTR_KPARAM_INFO
	.align		4
.L_210:
        /*0008*/ 	.byte	0x04, 0x17
        /*000a*/ 	.short	(.L_212 - .L_211)
.L_211:
        /*000c*/ 	.word	0x00000000
        /*0010*/ 	.short	0x0005
        /*0012*/ 	.short	0x003d
        /*0014*/ 	.byte	0x00, 0xf0, 0x05, 0x00


	//----- nvinfo : EIATTR_KPARAM_INFO
	.align		4
.L_212:
        /*0018*/ 	.byte	0x04, 0x17
        /*001a*/ 	.short	(.L_214 - .L_213)
.L_213:
        /*001c*/ 	.word	0x00000000
        /*0020*/ 	.short	0x0004
        /*0022*/ 	.short	0x003c
        /*0024*/ 	.byte	0x00, 0xf0, 0x05, 0x00


	//----- nvinfo : EIATTR_KPARAM_INFO
	.align		4
.L_214:
        /*0028*/ 	.byte	0x04, 0x17
        /*002a*/ 	.short	(.L_216 - .L_215)
.L_215:
        /*002c*/ 	.word	0x00000000
        /*0030*/ 	.short	0x0003
        /*0032*/ 	.short	0x0014
        /*0034*/ 	.byte	0x00, 0xf0, 0xa1, 0x00


	//----- nvinfo : EIATTR_KPARAM_INFO
	.align		4
.L_216:
        /*0038*/ 	.byte	0x04, 0x17
        /*003a*/ 	.short	(.L_218 - .L_217)
.L_217:
        /*003c*/ 	.word	0x00000000
        /*0040*/ 	.short	0x0002
        /*0042*/ 	.short	0x0010
        /*0044*/ 	.byte	0x00, 0xf0, 0x11, 0x00


	//----- nvinfo : EIATTR_KPARAM_INFO
	.align		4
.L_218:
        /*0048*/ 	.byte	0x04, 0x17
        /*004a*/ 	.short	(.L_220 - .L_219)
.L_219:
        /*004c*/ 	.word	0x00000000
        /*0050*/ 	.short	0x0001
        /*0052*/ 	.short	0x0008
        /*0054*/ 	.byte	0x00, 0xf5, 0x21, 0x00


	//----- nvinfo : EIATTR_KPARAM_INFO
	.align		4
.L_220:
        /*0058*/ 	.byte	0x04, 0x17
        /*005a*/ 	.short	(.L_222 - .L_221)
.L_221:
        /*005c*/ 	.word	0x00000000
        /*0060*/ 	.short	0x0000
        /*0062*/ 	.short	0x0000
        /*0064*/ 	.byte	0x00, 0xf0, 0x21, 0x00


	//----- nvinfo : EIATTR_SPARSE_MMA_MASK
	.align		4
.L_222:
        /*0068*/ 	.byte	0x03, 0x50
        /*006a*/ 	.short	0x0000


	//----- nvinfo : EIATTR_MAXREG_COUNT
	.align		4
        /*006c*/ 	.byte	0x03, 0x1b
        /*006e*/ 	.short	0x00ff


	//----- nvinfo : EIATTR_NUM_BARRIERS
	.align		4
        /*0070*/ 	.byte	0x02, 0x4c
        /*0072*/ 	.byte	0x01
	.zero		1


	//----- nvinfo : EIATTR_MERCURY_ISA_VERSION
	.align		4
        /*0074*/ 	.byte	0x03, 0x5f
        /*0076*/ 	.short	0x0101


	//----- nvinfo : EIATTR_COOP_GROUP_MASK_REGIDS
	.align		4
        /*0078*/ 	.byte	0x04, 0x29
        /*007a*/ 	.short	(.L_224 - .L_223)


	//   ....[0]....
.L_223:
        /*007c*/ 	.word	0xffffffff


	//   ....[1]....
        /*0080*/ 	.word	0xffffffff


	//   ....[2]....
        /*0084*/ 	.word	0xffffffff


	//   ....[3]....
        /*0088*/ 	.word	0xffffffff


	//   ....[4]....
        /*008c*/ 	.word	0xffffffff


	//   ....[5]....
        /*0090*/ 	.word	0xffffffff


	//   ....[6]....
        /*0094*/ 	.word	0xffffffff


	//   ....[7]....
        /*0098*/ 	.word	0xffffffff


	//   ....[8]....
        /*009c*/ 	.word	0xffffffff


	//   ....[9]....
        /*00a0*/ 	.word	0xffffffff


	//   ....[10]....
        /*00a4*/ 	.word	0xffffffff


	//   ....[11]....
        /*00a8*/ 	.word	0xffffffff


	//   ....[12]....
        /*00ac*/ 	.word	0xffffffff


	//   ....[13]....
        /*00b0*/ 	.word	0xffffffff


	//   ....[14]....
        /*00b4*/ 	.word	0xffffffff


	//----- nvinfo : EIATTR_COOP_GROUP_INSTR_OFFSETS
	.align		4
.L_224:
        /*00b8*/ 	.byte	0x04, 0x28
        /*00ba*/ 	.short	(.L_226 - .L_225)


	//   ....[0]....
.L_225:
        /*00bc*/ 	.word	0x00000b80


	//   ....[1]....
        /*00c0*/ 	.word	0x00000bd0


	//   ....[2]....
        /*00c4*/ 	.word	0x00000c10


	//   ....[3]....
        /*00c8*/ 	.word	0x00000c50


	//   ....[4]....
        /*00cc*/ 	.word	0x00000c90


	//   ....[5]....
        /*00d0*/ 	.word	0x00000eb0


	//   ....[6]....
        /*00d4*/ 	.word	0x00000f20


	//   ....[7]....
        /*00d8*/ 	.word	0x00000f80


	//   ....[8]....
        /*00dc*/ 	.word	0x00000fd0


	//   ....[9]....
        /*00e0*/ 	.word	0x00001040


	//   ....[10]....
        /*00e4*/ 	.word	0x00002210


	//   ....[11]....
        /*00e8*/ 	.word	0x00002270


	//   ....[12]....
        /*00ec*/ 	.word	0x000022b0


	//   ....[13]....
        /*00f0*/ 	.word	0x000022f0


	//   ....[14]....
        /*00f4*/ 	.word	0x00002330


	//----- nvinfo : EIATTR_VRC_CTA_INIT_COUNT
	.align		4
.L_226:
        /*00f8*/ 	.byte	0x02, 0x4a
	.zero		1
	.zero		1


	//----- nvinfo : EIATTR_EXIT_INSTR_OFFSETS
	.align		4
        /*00fc*/ 	.byte	0x04, 0x1c
        /*00fe*/ 	.short	(.L_228 - .L_227)


	//   ....[0]....
.L_227:
        /*0100*/ 	.word	0x000024f0


	//   ....[1]....
        /*0104*/ 	.word	0x00002550


	//----- nvinfo : EIATTR_MAX_THREADS
	.align		4
.L_228:
        /*0108*/ 	.byte	0x04, 0x05
        /*010a*/ 	.short	(.L_230 - .L_229)
.L_229:
        /*010c*/ 	.word	0x00000100
        /*0110*/ 	.word	0x00000001
        /*0114*/ 	.word	0x00000001


	//----- nvinfo : EIATTR_CRS_STACK_SIZE
	.align		4
.L_230:
        /*0118*/ 	.byte	0x04, 0x1e
        /*011a*/ 	.short	(.L_232 - .L_231)
.L_231:
        /*011c*/ 	.word	0x00000000


	//----- nvinfo : EIATTR_CBANK_PARAM_SIZE
	.align		4
.L_232:
        /*0120*/ 	.byte	0x03, 0x19
        /*0122*/ 	.short	0x003e


	//----- nvinfo : EIATTR_PARAM_CBANK
	.align		4
        /*0124*/ 	.byte	0x04, 0x0a
        /*0126*/ 	.short	(.L_234 - .L_233)
	.align		4
.L_233:
        /*0128*/ 	.word	index@(.nv.constant0._ZN3cub18CUB_300001_SM_10006detail6reduce18DeviceReduceKernelINS2_10policy_hubIij3FunIiEE10Policy1000EN6thrust24THRUST_300001_SM_1000_NS6detail15normal_iteratorINSA_10device_ptrIiEEEEjS6_iN4cuda3std3__410__identityEEEvT0_PT3_T1_NS0_13GridEvenShareISN_EET2_T4_)
        /*012c*/ 	.short	0x0380
        /*012e*/ 	.short	0x003e


	//----- nvinfo : EIATTR_SW_WAR
	.align		4
.L_234:
        /*0130*/ 	.byte	0x04, 0x36
        /*0132*/ 	.short	(.L_236 - .L_235)
.L_235:
        /*0134*/ 	.word	0x00000008
.L_236:


//--------------------- .nv.info._ZN3cub18CUB_300001_SM_10006detail6reduce28DeviceReduceSingleTileKernelINS2_10policy_hubIij3FunIiEE10Policy1000EN6thrust24THRUST_300001_SM_1000_NS6detail15normal_iteratorINSA_10device_ptrIiEEEEPijS6_iiN4cuda3std3__410__identityEEEvT0_T1_T2_T3_T4_T6_ --------------------------
	.section	.nv.info._ZN3cub18CUB_300001_SM_10006detail6reduce28DeviceReduceSingleTileKernelINS2_10policy_hubIij3FunIiEE10Policy1000EN6thrust24THRUST_300001_SM_1000_NS6detail15normal_iteratorINSA_10device_ptrIiEEEEPijS6_iiN4cuda3std3__410__identityEEEvT0_T1_T2_T3_T4_T6_,"",@"SHT_CUDA_INFO"
	.sectionflags	@""
	.align	4


	//----- nvinfo : EIATTR_CUDA_API_VERSION
	.align		4
        /*0000*/ 	.byte	0x04, 0x37
        /*0002*/ 	.short	(.L_238 - .L_237)
.L_237:
        /*0004*/ 	.word	0x00000082


	//----- nvinfo : EIATTR_KPARAM_INFO
	.align		4
.L_238:
        /*0008*/ 	.byte	0x04, 0x17
        /*000a*/ 	.short	(.L_240 - .L_239)
.L_239:
        /*000c*/ 	.word	0x00000000
        /*0010*/ 	.short	0x0005
        /*0012*/ 	.short	0x001c
        /*0014*/ 	.byte	0x00, 0xf0, 0x05, 0x00


	//----- nvinfo : EIATTR_KPARAM_INFO
	.align		4
.L_240:
        /*0018*/ 	.byte	0x04, 0x17
        /*001a*/ 	.short	(.L_242 - .L_241)
.L_241:
        /*001c*/ 	.word	0x00000000
        /*0020*/ 	.short	0x0004
        /*0022*/ 	.short	0x0018
        /*0024*/ 	.byte	0x00, 0xf0, 0x11, 0x00


	//----- nvinfo : EIATTR_KPARAM_INFO
	.align		4
.L_242:
        /*0028*/ 	.byte	0x04, 0x17
        /*002a*/ 	.short	(.L_244 - .L_243)
.L_243:
        /*002c*/ 	.word	0x00000000
        /*0030*/ 	.short	0x0003
        /*0032*/ 	.short	0x0014
        /*0034*/ 	.byte	0x00, 0xf0, 0x05, 0x00


	//----- nvinfo : EIATTR_KPARAM_INFO
	.align		4
.L_244:
        /*0038*/ 	.byte	0x04, 0x17
        /*003a*/ 	.short	(.L_246 - .L_245)
.L_245:
        /*003c*/ 	.word	0x00000000
        /*0040*/ 	.short	0x0002
        /*0042*/ 	.short	0x0010
        /*0044*/ 	.byte	0x00, 0xf0, 0x11, 0x00


	//----- nvinfo : EIATTR_KPARAM_INFO
	.align		4
.L_246:
        /*0048*/ 	.byte	0x04, 0x17
        /*004a*/ 	.short	(.L_248 - .L_247)
.L_247:
        /*004c*/ 	.word	0x00000000
        /*0050*/ 	.short	0x0001
        /*0052*/ 	.short	0x0008
        /*0054*/ 	.byte	0x00, 0xf5, 0x21, 0x00


	//----- nvinfo : EIATTR_KPARAM_INFO
	.align		4
.L_248:
        /*0058*/ 	.byte	0x04, 0x17
        /*005a*/ 	.short	(.L_250 - .L_249)
.L_249:
        /*005c*/ 	.word	0x00000000
        /*0060*/ 	.short	0x0000
        /*0062*/ 	.short	0x0000
        /*0064*/ 	.byte	0x00, 0xf0, 0x21, 0x00


	//----- nvinfo : EIATTR_SPARSE_MMA_MASK
	.align		4
.L_250:
        /*0068*/ 	.byte	0x03, 0x50
        /*006a*/ 	.short	0x0000


	//----- nvinfo : EIATTR_MAXREG_COUNT
	.align		4
        /*006c*/ 	.byte	0x03, 0x1b
        /*006e*/ 	.short	0x00ff


	//----- nvinfo : EIATTR_NUM_BARRIERS
	.align		4
        /*0070*/ 	.byte	0x02, 0x4c
        /*0072*/ 	.byte	0x01
	.zero		1


	//----- nvinfo : EIATTR_MERCURY_ISA_VERSION
	.align		4
        /*0074*/ 	.byte	0x03, 0x5f
        /*0076*/ 	.short	0x0101


	//----- nvinfo : EIATTR_COOP_GROUP_MASK_REGIDS
	.align		4
        /*0078*/ 	.byte	0x04, 0x29
        /*007a*/ 	.short	(.L_252 - .L_251)


	//   ....[0]....
.L_251:
        /*007c*/ 	.word	0xffffffff


	//   ....[1]....
        /*0080*/ 	.word	0xffffffff


	//   ....[2]....
        /*0084*/ 	.word	0xffffffff


	//   ....[3]....
        /*0088*/ 	.word	0xffffffff


	//   ....[4]....
        /*008c*/ 	.word	0xffffffff


	//   ....[5]....
        /*0090*/ 	.word	0xffffffff


	//   ....[6]....
        /*0094*/ 	.word	0xffffffff


	//   ....[7]....
        /*0098*/ 	.word	0xffffffff


	//   ....[8]....
        /*009c*/ 	.word	0xffffffff


	//   ....[9]....
        /*00a0*/ 	.word	0xffffffff


	//   ....[10]....
        /*00a4*/ 	.word	0xffffffff


	//   ....[11]....
        /*00a8*/ 	.word	0xffffffff


	//   ....[12]....
        /*00ac*/ 	.word	0xffffffff


	//   ....[13]....
        /*00b0*/ 	.word	0xffffffff


	//   ....[14]....
        /*00b4*/ 	.word	0xffffffff


	//----- nvinfo : EIATTR_COOP_GROUP_INSTR_OFFSETS
	.align		4
.L_252:
        /*00b8*/ 	.byte	0x04, 0x28
        /*00ba*/ 	.short	(.L_254 - .L_253)


	//   ....[0]....
.L_253:
        /*00bc*/ 	.word	0x00000840


	//   ....[1]....
        /*00c0*/ 	.word	0x00000890


	//   ....[2]....
        /*00c4*/ 	.word	0x000008d0


	//   ....[3]....
        /*00c8*/ 	.word	0x00000910


	//   ....[4]....
        /*00cc*/ 	.word	0x00000950


	//   ....[5]....
        /*00d0*/ 	.word	0x00000b60


	//   ....[6]....
        /*00d4*/ 	.word	0x00000c00


	//   ....[7]....
        /*00d8*/ 	.word	0x00000c80


	//   ....[8]....
        /*00dc*/ 	.word	0x00000ce0


	//   ....[9]....
        /*00e0*/ 	.word	0x00000d20


	//   ....[10]....
        /*00e4*/ 	.word	0x00001d10


	//   ....[11]....
        /*00e8*/ 	.word	0x00001d60


	//   ....[12]....
        /*00ec*/ 	.word	0x00001da0


	//   ....[13]....
        /*00f0*/ 	.word	0x00001de0


	//   ....[14]....
        /*00f4*/ 	.word	0x00001e20


	//----- nvinfo : EIATTR_VRC_CTA_INIT_COUNT
	.align		4
.L_254:
        /*00f8*/ 	.byte	0x02, 0x4a
	.zero		1
	.zero		1


	//----- nvinfo : EIATTR_EXIT_INSTR_OFFSETS
	.align		4
        /*00fc*/ 	.byte	0x04, 0x1c
        /*00fe*/ 	.short	(.L_256 - .L_255)


	//   ....[0]....
.L_255:
        /*0100*/ 	.word	0x00000080


	//   ....[1]....
        /*0104*/ 	.word	0x000000c0


	//   ....[2]....
        /*0108*/ 	.word	0x00001fe0


	//   ....[3]....
        /*010c*/ 	.word	0x00002030


	//----- nvinfo : EIATTR_MAX_THREADS
	.align		4
.L_256:
        /*0110*/ 	.byte	0x04, 0x05
        /*0112*/ 	.short	(.L_258 - .L_257)
.L_257:
        /*0114*/ 	.word	0x00000100
        /*0118*/ 	.word	0x00000001
        /*011c*/ 	.word	0x00000001


	//----- nvinfo : EIATTR_CRS_STACK_SIZE
	.align		4
.L_258:
        /*0120*/ 	.byte	0x04, 0x1e
        /*0122*/ 	.short	(.L_260 - .L_259)
.L_259:
        /*0124*/ 	.word	0x00000000


	//----- nvinfo : EIATTR_CBANK_PARAM_SIZE
	.align		4
.L_260:
        /*0128*/ 	.byte	0x03, 0x19
        /*012a*/ 	.short	0x001d


	//----- nvinfo : EIATTR_PARAM_CBANK
	.align		4
        /*012c*/ 	.byte	0x04, 0x0a
        /*012e*/ 	.short	(.L_262 - .L_261)
	.align		4
.L_261:
        /*0130*/ 	.word	index@(.nv.constant0._ZN3cub18CUB_300001_SM_10006detail6reduce28DeviceReduceSingleTileKernelINS2_10policy_hubIij3FunIiEE10Policy1000EN6thrust24THRUST_300001_SM_1000_NS6detail15normal_iteratorINSA_10device_ptrIiEEEEPijS6_iiN4cuda3std3__410__identityEEEvT0_T1_T2_T3_T4_T6_)
        /*0134*/ 	.short	0x0380
        /*0136*/ 	.short	0x001d


	//----- nvinfo : EIATTR_SW_WAR
	.align		4
.L_262:
        /*0138*/ 	.byte	0x04, 0x36
        /*013a*/ 	.short	(.L_264 - .L_263)
.L_263:
        /*013c*/ 	.word	0x00000008
.L_264:


//--------------------- .nv.info._ZN3cub18CUB_300001_SM_10006detail8for_each13static_kernelINS2_12policy_hub_t12policy_500_tElN6thrust24THRUST_300001_SM_1000_NS8cuda_cub10__tabulate7functorINS7_6detail15normal_iteratorINS7_10device_ptrIiEEEENS7_6system6detail7generic6detail22compute_sequence_valueIivEElEEEEvT0_T1_ --------------------------
	.section	.nv.info._ZN3cub18CUB_300001_SM_10006detail8for_each13static_kernelINS2_12policy_hub_t12policy_500_tElN6thrust24THRUST_300001_SM_1000_NS8cuda_cub10__tabulate7functorINS7_6detail15normal_iteratorINS7_10device_ptrIiEEEENS7_6system6detail7generic6detail22compute_sequence_valueIivEElEEEEvT0_T1_,"",@"SHT_CUDA_INFO"
	.sectionflags	@""
	.align	4


	//----- nvinfo : EIATTR_CUDA_API_VERSION
	.align		4
        /*0000*/ 	.byte	0x04, 0x37
        /*0002*/ 	.short	(.L_266 - .L_265)
.L_265:
        /*0004*/ 	.word	0x00000082


	//----- nvinfo : EIATTR_KPARAM_INFO
	.align		4
.L_266:
        /*0008*/ 	.byte	0x04, 0x17
        /*000a*/ 	.short	(.L_268 - .L_267)
.L_267:
        /*000c*/ 	.word	0x00000000
        /*0010*/ 	.short	0x0001
        /*0012*/ 	.short	0x0008
        /*0014*/ 	.byte	0x00, 0xf0, 0x41, 0x00


	//----- nvinfo : EIATTR_KPARAM_INFO
	.align		4
.L_268:
        /*0018*/ 	.byte	0x04, 0x17
        /*001a*/ 	.short	(.L_270 - .L_269)
.L_269:
        /*001c*/ 	.word	0x00000000
        /*0020*/ 	.short	0x0000
        /*0022*/ 	.short	0x0000
        /*0024*/ 	.byte	0x00, 0xf0, 0x21, 0x00


	//----- nvinfo : EIATTR_SPARSE_MMA_MASK
	.align		4
.L_270:
        /*0028*/ 	.byte	0x03, 0x50
        /*002a*/ 	.short	0x0000


	//----- nvinfo : EIATTR_MAXREG_COUNT
	.align		4
        /*002c*/ 	.byte	0x03, 0x1b
        /*002e*/ 	.short	0x00ff


	//----- nvinfo : EIATTR_MERCURY_ISA_VERSION
	.align		4
        /*0030*/ 	.byte	0x03, 0x5f
        /*0032*/ 	.short	0x0101


	//----- nvinfo : EIATTR_VRC_CTA_INIT_COUNT
	.align		4
        /*0034*/ 	.byte	0x02, 0x4a
	.zero		1
	.zero		1


	//----- nvinfo : EIATTR_EXIT_INSTR_OFFSETS
	.align		4
        /*0038*/ 	.byte	0x04, 0x1c
        /*003a*/ 	.short	(.L_272 - .L_271)


	//   ....[0]....
.L_271:
        /*003c*/ 	.word	0x00000160


	//   ....[1]....
        /*0040*/ 	.word	0x000002b0


	//   ....[2]....
        /*0044*/ 	.word	0x00000340


	//----- nvinfo : EIATTR_MAX_THREADS
	.align		4
.L_272:
        /*0048*/ 	.byte	0x04, 0x05
        /*004a*/ 	.short	(.L_274 - .L_273)
.L_273:
        /*004c*/ 	.word	0x00000100
        /*0050*/ 	.word	0x00000001
        /*0054*/ 	.word	0x00000001


	//----- nvinfo : EIATTR_CRS_STACK_SIZE
	.align		4
.L_274:
        /*0058*/ 	.byte	0x04, 0x1e
        /*005a*/ 	.short	(.L_276 - .L_275)
.L_275:
        /*005c*/ 	.word	0x00000000


	//----- nvinfo : EIATTR_CBANK_PARAM_SIZE
	.align		4
.L_276:
        /*0060*/ 	.byte	0x03, 0x19
        /*0062*/ 	.short	0x0018


	//----- nvinfo : EIATTR_PARAM_CBANK
	.align		4
        /*0064*/ 	.byte	0x04, 0x0a
        /*0066*/ 	.short	(.L_278 - .L_277)
	.align		4
.L_277:
        /*0068*/ 	.word	index@(.nv.constant0._ZN3cub18CUB_300001_SM_10006detail8for_each13static_kernelINS2_12policy_hub_t12policy_500_tElN6thrust24THRUST_300001_SM_1000_NS8cuda_cub10__tabulate7functorINS7_6detail15normal_iteratorINS7_10device_ptrIiEEEENS7_6system6detail7generic6detail22compute_sequence_valueIivEElEEEEvT0_T1_)
        /*006c*/ 	.short	0x0380
        /*006e*/ 	.short	0x0018


	//----- nvinfo : EIATTR_SW_WAR
	.align		4
.L_278:
        /*0070*/ 	.byte	0x04, 0x36
        /*0072*/ 	.short	(.L_280 - .L_279)
.L_279:
        /*0074*/ 	.word	0x00000008
.L_280:


//--------------------- .nv.info._ZN3cub18CUB_300001_SM_10006detail8for_each13static_kernelINS2_12policy_hub_t12policy_500_tEmN6thrust24THRUST_300001_SM_1000_NS8cuda_cub20__uninitialized_fill7functorINS7_10device_ptrIiEEiEEEEvT0_T1_ --------------------------
	.section	.nv.info._ZN3cub18CUB_300001_SM_10006detail8for_each13static_kernelINS2_12policy_hub_t12policy_500_tEmN6thrust24THRUST_300001_SM_1000_NS8cuda_cub20__uninitialized_fill7functorINS7_10device_ptrIiEEiEEEEvT0_T1_,"",@"SHT_CUDA_INFO"
	.sectionflags	@""
	.align	4


	//----- nvinfo : EIATTR_CUDA_API_VERSION
	.align		4
        /*0000*/ 	.byte	0x04, 0x37
        /*0002*/ 	.short	(.L_282 - .L_281)
.L_281:
        /*0004*/ 	.word	0x00000082


	//----- nvinfo : EIATTR_KPARAM_INFO
	.align		4
.L_282:
        /*0008*/ 	.byte	0x04, 0x17
        /*000a*/ 	.short	(.L_284 - .L_283)
.L_283:
        /*000c*/ 	.word	0x00000000
        /*0010*/ 	.short	0x0001
        /*0012*/ 	.short	0x0008
        /*0014*/ 	.byte	0x00, 0xf0, 0x41, 0x00


	//----- nvinfo : EIATTR_KPARAM_INFO
	.align		4
.L_284:
        /*0018*/ 	.byte	0x04, 0x17
        /*001a*/ 	.short	(.L_286 - .L_285)
.L_285:
        /*001c*/ 	.word	0x00000000
        /*0020*/ 	.short	0x0000
        /*0022*/ 	.short	0x0000
        /*0024*/ 	.byte	0x00, 0xf0, 0x21, 0x00


	//----- nvinfo : EIATTR_SPARSE_MMA_MASK
	.align		4
.L_286:
        /*0028*/ 	.byte	0x03, 0x50
        /*002a*/ 	.short	0x0000


	//----- nvinfo : EIATTR_MAXREG_COUNT
	.align		4
        /*002c*/ 	.byte	0x03, 0x1b
        /*002e*/ 	.short	0x00ff


	//----- nvinfo : EIATTR_MERCURY_ISA_VERSION
	.align		4
        /*0030*/ 	.byte	0x03, 0x5f
        /*0032*/ 	.short	0x0101


	//----- nvinfo : EIATTR_VRC_CTA_INIT_COUNT
	.align		4
        /*0034*/ 	.byte	0x02, 0x4a
	.zero		1
	.zero		1


	//----- nvinfo : EIATTR_EXIT_INSTR_OFFSETS
	.align		4
        /*0038*/ 	.byte	0x04, 0x1c
        /*003a*/ 	.short	(.L_288 - .L_287)


	//   ....[0]....
.L_287:
        /*003c*/ 	.word	0x00000130


	//   ....[1]....
        /*0040*/ 	.word	0x00000230


	//   ....[2]....
        /*0044*/ 	.word	0x00000260


	//----- nvinfo : EIATTR_MAX_THREADS
	.align		4
.L_288:
        /*0048*/ 	.byte	0x04, 0x05
        /*004a*/ 	.short	(.L_290 - .L_289)
.L_289:
        /*004c*/ 	.word	0x00000100
        /*0050*/ 	.word	0x00000001
        /*0054*/ 	.word	0x00000001


	//----- nvinfo : EIATTR_CBANK_PARAM_SIZE
	.align		4
.L_290:
        /*0058*/ 	.byte	0x03, 0x19
        /*005a*/ 	.short	0x0018


	//----- nvinfo : EIATTR_PARAM_CBANK
	.align		4
        /*005c*/ 	.byte	0x04, 0x0a
        /*005e*/ 	.short	(.L_292 - .L_291)
	.align		4
.L_291:
        /*0060*/ 	.word	index@(.nv.constant0._ZN3cub18CUB_300001_SM_10006detail8for_each13static_kernelINS2_12policy_hub_t12policy_500_tEmN6thrust24THRUST_300001_SM_1000_NS8cuda_cub20__uninitialized_fill7functorINS7_10device_ptrIiEEiEEEEvT0_T1_)
        /*0064*/ 	.short	0x0380
        /*0066*/ 	.short	0x0018


	//----- nvinfo : EIATTR_SW_WAR
	.align		4
.L_292:
        /*0068*/ 	.byte	0x04, 0x36
        /*006a*/ 	.short	(.L_294 - .L_293)
.L_293:
        /*006c*/ 	.word	0x00000008
.L_294:


//--------------------- .nv.info._ZN3cub18CUB_300001_SM_10006detail11EmptyKernelIvEEvv --------------------------
	.section	.nv.info._ZN3cub18CUB_300001_SM_10006detail11EmptyKernelIvEEvv,"",@"SHT_CUDA_INFO"
	.sectionflags	@""
	.align	4


	//----- nvinfo : EIATTR_CUDA_API_VERSION
	.align		4
        /*0000*/ 	.byte	0x04, 0x37
        /*0002*/ 	.short	(.L_296 - .L_295)
.L_295:
        /*0004*/ 	.word	0x00000082


	//----- nvinfo : EIATTR_SPARSE_MMA_MASK
	.align		4
.L_296:
        /*0008*/ 	.byte	0x03, 0x50
        /*000a*/ 	.short	0x0000


	//----- nvinfo : EIATTR_MAXREG_COUNT
	.align		4
        /*000c*/ 	.byte	0x03, 0x1b
        /*000e*/ 	.short	0x00ff


	//----- nvinfo : EIATTR_MERCURY_ISA_VERSION
	.align		4
        /*0010*/ 	.byte	0x03, 0x5f
        /*0012*/ 	.short	0x0101


	//----- nvinfo : EIATTR_VRC_CTA_INIT_COUNT
	.align		4
        /*0014*/ 	.byte	0x02, 0x4a
	.zero		1
	.zero		1


	//----- nvinfo : EIATTR_EXIT_INSTR_OFFSETS
	.align		4
        /*0018*/ 	.byte	0x04, 0x1c
        /*001a*/ 	.short	(.L_298 - .L_297)


	//   ....[0]....
.L_297:
        /*001c*/ 	.word	0x00000010


	//----- nvinfo : EIATTR_SW_WAR
	.align		4
.L_298:
        /*0020*/ 	.byte	0x04, 0x36
        /*0022*/ 	.short	(.L_300 - .L_299)
.L_299:
        /*0024*/ 	.word	0x00000008
.L_300:


//--------------------- .nv.callgraph             --------------------------
	.section	.nv.callgraph,"",@"SHT_CUDA_CALLGRAPH"
	.align	4
	.sectionentsize	8
	.align		4
        /*0000*/ 	.word	0x00000000
	.align		4
        /*0004*/ 	.word	0xffffffff
	.align		4
        /*0008*/ 	.word	0x00000000
	.align		4
        /*000c*/ 	.word	0xfffffffe
	.align		4
        /*0010*/ 	.word	0x00000000
	.align		4
        /*0014*/ 	.word	0xfffffffd
	.align		4
        /*0018*/ 	.word	0x00000000
	.align		4
        /*001c*/ 	.word	0xfffffffc


//--------------------- .nv.constant4             --------------------------
	.section	.nv.constant4,"a",@progbits
	.align	8
	.align		8
.nv.constant4:
        /*0000*/ 	.dword	_ZN33_INTERNAL_edb764a0_4_k_cu__Z3runv4cuda3std3__45__cpo5beginE
	.align		8
        /*0008*/ 	.dword	_ZN33_INTERNAL_edb764a0_4_k_cu__Z3runv4cuda3std3__45__cpo3endE
	.align		8
        /*0010*/ 	.dword	_ZN33_INTERNAL_edb764a0_4_k_cu__Z3runv4cuda3std3__45__cpo6cbeginE
	.align		8
        /*0018*/ 	.dword	_ZN33_INTERNAL_edb764a0_4_k_cu__Z3runv4cuda3std3__45__cpo4cendE
	.align		8
        /*0020*/ 	.dword	_ZN33_INTERNAL_edb764a0_4_k_cu__Z3runv4cuda3std3__45__cpo6rbeginE
	.align		8
        /*0028*/ 	.dword	_ZN33_INTERNAL_edb764a0_4_k_cu__Z3runv4cuda3std3__45__cpo4rendE
	.align		8
        /*0030*/ 	.dword	_ZN33_INTERNAL_edb764a0_4_k_cu__Z3runv4cuda3std3__45__cpo7crbeginE
	.align		8
        /*0038*/ 	.dword	_ZN33_INTERNAL_edb764a0_4_k_cu__Z3runv4cuda3std3__45__cpo5crendE
	.align		8
        /*0040*/ 	.dword	_ZN33_INTERNAL_edb764a0_4_k_cu__Z3runv4cuda3std3__435_GLOBAL__N__edb764a0_4_k_cu__Z3runv6ignoreE
	.align		8
        /*0048*/ 	.dword	_ZN33_INTERNAL_edb764a0_4_k_cu__Z3runv4cuda3std3__419piecewise_constructE
	.align		8
        /*0050*/ 	.dword	_ZN33_INTERNAL_edb764a0_4_k_cu__Z3runv4cuda3std3__48in_placeE
	.align		8
        /*0058*/ 	.dword	_ZN33_INTERNAL_edb764a0_4_k_cu__Z3runv4cuda3std3__420unreachable_sentinelE
	.align		8
        /*0060*/ 	.dword	_ZN33_INTERNAL_edb764a0_4_k_cu__Z3runv4cuda3std3__47nulloptE
	.align		8
        /*0068*/ 	.dword	_ZN33_INTERNAL_edb764a0_4_k_cu__Z3runv4cuda3std3__48unexpectE
	.align		8
        /*0070*/ 	.dword	_ZN33_INTERNAL_edb764a0_4_k_cu__Z3runv4cuda3std6ranges3__45__cpo4swapE
	.align		8
        /*0078*/ 	.dword	_ZN33_INTERNAL_edb764a0_4_k_cu__Z3runv4cuda3std6ranges3__45__cpo9iter_moveE
	.align		8
        /*0080*/ 	.dword	_ZN33_INTERNAL_edb764a0_4_k_cu__Z3runv4cuda3std6ranges3__45__cpo5beginE
	.align		8
        /*0088*/ 	.dword	_ZN33_INTERNAL_edb764a0_4_k_cu__Z3runv4cuda3std6ranges3__45__cpo3endE
	.align		8
        /*0090*/ 	.dword	_ZN33_INTERNAL_edb764a0_4_k_cu__Z3runv4cuda3std6ranges3__45__cpo6cbeginE
	.align		8
        /*0098*/ 	.dword	_ZN33_INTERNAL_edb764a0_4_k_cu__Z3runv4cuda3std6ranges3__45__cpo4cendE
	.align		8
        /*00a0*/ 	.dword	_ZN33_INTERNAL_edb764a0_4_k_cu__Z3runv4cuda3std6ranges3__45__cpo7advanceE
	.align		8
        /*00a8*/ 	.dword	_ZN33_INTERNAL_edb764a0_4_k_cu__Z3runv4cuda3std6ranges3__45__cpo9iter_swapE
	.align		8
        /*00b0*/ 	.dword	_ZN33_INTERNAL_edb764a0_4_k_cu__Z3runv4cuda3std6ranges3__45__cpo4nextE
	.align		8
        /*00b8*/ 	.dword	_ZN33_INTERNAL_edb764a0_4_k_cu__Z3runv4cuda3std6ranges3__45__cpo4prevE
	.align		8
        /*00c0*/ 	.dword	_ZN33_INTERNAL_edb764a0_4_k_cu__Z3runv4cuda3std6ranges3__45__cpo4dataE
	.align		8
        /*00c8*/ 	.dword	_ZN33_INTERNAL_edb764a0_4_k_cu__Z3runv4cuda3std6ranges3__45__cpo5cdataE
	.align		8
        /*00d0*/ 	.dword	_ZN33_INTERNAL_edb764a0_4_k_cu__Z3runv4cuda3std6ranges3__45__cpo4sizeE
	.align		8
        /*00d8*/ 	.dword	_ZN33_INTERNAL_edb764a0_4_k_cu__Z3runv4cuda3std6ranges3__45__cpo5ssizeE
	.align		8
        /*00e0*/ 	.dword	_ZN33_INTERNAL_edb764a0_4_k_cu__Z3runv4cuda3std6ranges3__45__cpo8distanceE
	.align		8
        /*00e8*/ 	.dword	_ZN33_INTERNAL_edb764a0_4_k_cu__Z3runv6thrust24THRUST_300001_SM_1000_NS8cuda_cub3parE
	.align		8
        /*00f0*/ 	.dword	_ZN33_INTERNAL_edb764a0_4_k_cu__Z3runv6thrust24THRUST_300001_SM_1000_NS8cuda_cub10par_nosyncE
	.align		8
        /*00f8*/ 	.dword	_ZN33_INTERNAL_edb764a0_4_k_cu__Z3runv6thrust24THRUST_300001_SM_1000_NS6system6detail10sequential3seqE
	.align		8
        /*0100*/ 	.dword	_ZN33_INTERNAL_edb764a0_4_k_cu__Z3runv6thrust24THRUST_300001_SM_1000_NS12placeholders2_1E
	.align		8
        /*0108*/ 	.dword	_ZN33_INTERNAL_edb764a0_4_k_cu__Z3runv6thrust24THRUST_300001_SM_1000_NS12placeholders2_2E
	.align		8
        /*0110*/ 	.dword	_ZN33_INTERNAL_edb764a0_4_k_cu__Z3runv6thrust24THRUST_300001_SM_1000_NS12placeholders2_3E
	.align		8
        /*0118*/ 	.dword	_ZN33_INTERNAL_edb764a0_4_k_cu__Z3runv6thrust24THRUST_300001_SM_1000_NS12placeholders2_4E
	.align		8
        /*0120*/ 	.dword	_ZN33_INTERNAL_edb764a0_4_k_cu__Z3runv6thrust24THRUST_300001_SM_1000_NS12placeholders2_5E
	.align		8
        /*0128*/ 	.dword	_ZN33_INTERNAL_edb764a0_4_k_cu__Z3runv6thrust24THRUST_300001_SM_1000_NS12placeholders2_6E
	.align		8
        /*0130*/ 	.dword	_ZN33_INTERNAL_edb764a0_4_k_cu__Z3runv6thrust24THRUST_300001_SM_1000_NS12placeholders2_7E
	.align		8
        /*0138*/ 	.dword	_ZN33_INTERNAL_edb764a0_4_k_cu__Z3runv6thrust24THRUST_300001_SM_1000_NS12placeholders2_8E
	.align		8
        /*0140*/ 	.dword	_ZN33_INTERNAL_edb764a0_4_k_cu__Z3runv6thrust24THRUST_300001_SM_1000_NS12placeholders2_9E
	.align		8
        /*0148*/ 	.dword	_ZN33_INTERNAL_edb764a0_4_k_cu__Z3runv6thrust24THRUST_300001_SM_1000_NS12placeholders3_10E
	.align		8
        /*0150*/ 	.dword	_ZN33_INTERNAL_edb764a0_4_k_cu__Z3runv6thrust24THRUST_300001_SM_1000_NS3seqE


//--------------------- .text._ZN3cub18CUB_300001_SM_10006detail6reduce28DeviceReduceSingleTileKernelINS2_10policy_hubIiy3FunIiEE10Policy1000EPiS9_iS6_iiN4cuda3std3__410__identityEEEvT0_T1_T2_T3_T4_T6_ --------------------------
	.section	.text._ZN3cub18CUB_300001_SM_10006detail6reduce28DeviceReduceSingleTileKernelINS2_10policy_hubIiy3FunIiEE10Policy1000EPiS9_iS6_iiN4cuda3std3__410__identityEEEvT0_T1_T2_T3_T4_T6_,"ax",@progbits
	.align	128
        .global         _ZN3cub18CUB_300001_SM_10006detail6reduce28DeviceReduceSingleTileKernelINS2_10policy_hubIiy3FunIiEE10Policy1000EPiS9_iS6_iiN4cuda3std3__410__identityEEEvT0_T1_T2_T3_T4_T6_
        .type           _ZN3cub18CUB_300001_SM_10006detail6reduce28DeviceReduceSingleTileKernelINS2_10policy_hubIiy3FunIiEE10Policy1000EPiS9_iS6_iiN4cuda3std3__410__identityEEEvT0_T1_T2_T3_T4_T6_,@function
        .size           _ZN3cub18CUB_300001_SM_10006detail6reduce28DeviceReduceSingleTileKernelINS2_10policy_hubIiy3FunIiEE10Policy1000EPiS9_iS6_iiN4cuda3std3__410__identityEEEvT0_T1_T2_T3_T4_T6_,(.L_x_274 - _ZN3cub18CUB_300001_SM_10006detail6reduce28DeviceReduceSingleTileKernelINS2_10policy_hubIiy3FunIiEE10Policy1000EPiS9_iS6_iiN4cuda3std3__410__identityEEEvT0_T1_T2_T3_T4_T6_)
        .other          _ZN3cub18CUB_300001_SM_10006detail6reduce28DeviceReduceSingleTileKernelINS2_10policy_hubIiy3FunIiEE10Policy1000EPiS9_iS6_iiN4cuda3std3__410__identityEEEvT0_T1_T2_T3_T4_T6_,@"STO_CUDA_ENTRY STV_DEFAULT"
_ZN3cub18CUB_300001_SM_10006detail6reduce28DeviceReduceSingleTileKernelINS2_10policy_hubIiy3FunIiEE10Policy1000EPiS9_iS6_iiN4cuda3std3__410__identityEEEvT0_T1_T2_T3_T4_T6_:
.text._ZN3cub18CUB_300001_SM_10006detail6reduce28DeviceReduceSingleTileKernelINS2_10policy_hubIiy3FunIiEE10Policy1000EPiS9_iS6_iiN4cuda3std3__410__identityEEEvT0_T1_T2_T3_T4_T6_:
[----:B------:R-:W-:Y:S01]  /*0000*/  LDC R1, c[0x0][0x37c] ;  /* 0x0000df00ff017b82 */ /* 0x000fe20000000800 */
[----:B------:R-:W0:Y:S01]  /*0010*/  LDCU UR4, c[0x0][0x390] ;  /* 0x00007200ff0477ac */ /* 0x000e220008000800 */
[----:B------:R-:W1:Y:S01]  /*0020*/  LDCU.64 UR6, c[0x0][0x358] ;  /* 0x00006b00ff0677ac */ /* 0x000e620008000a00 */
[----:B0-----:R-:W-:-:S05]  /*0030*/  IMAD.U32 R20, RZ, RZ, UR4 ;  /* 0x00000004ff147e24 */ /* 0x001fca000f8e00ff */
[----:B------:R-:W-:-:S13]  /*0040*/  ISETP.NE.AND P0, PT, R20, RZ, PT ;  /* 0x000000ff1400720c */ /* 0x000fda0003f05270 */
[----:B-1----:R-:W-:Y:S05]  /*0050*/  @P0 BRA `(.L_x_0) ;  /* 0x00000000001c0947 */ /* 0x002fea0003800000 */
[----:B------:R-:W0:Y:S02]  /*0060*/  S2R R0, SR_TID.X ;  /* 0x0000000000007919 */ /* 0x000e240000002100 */
[----:B0-----:R-:W-:-:S13]  /*0070*/  ISETP.NE.AND P0, PT, R0, RZ, PT ;  /* 0x000000ff0000720c */ /* 0x001fda0003f05270 */
[----:B------:R-:W-:Y:S05]  /*0080*/  @P0 EXIT ;  /* 0x000000000000094d */ /* 0x000fea0003800000 */
[----:B------:R-:W0:Y:S08]  /*0090*/  LDC R5, c[0x0][0x398] ;  /* 0x0000e600ff057b82 */ /* 0x000e300000000800 */
[----:B------:R-:W0:Y:S02]  /*00a0*/  LDC.64 R2, c[0x0][0x388] ;  /* 0x0000e200ff027b82 */ /* 0x000e240000000a00 */
[----:B0-----:R-:W-:Y:S01]  /*00b0*/  STG.E desc[UR6][R2.64], R5 ;  /* 0x0000000502007986 */ /* 0x001fe2000c101906 */
[----:B------:R-:W-:Y:S05]  /*00c0*/  EXIT ;  /* 0x000000000000794d */ /* 0x000fea0003800000 */
.L_x_0:
[----:B------:R-:W0:Y:S01]  /*00d0*/  LDCU UR4, c[0x0][0x380] ;  /* 0x00007000ff0477ac */ /* 0x000e220008000800 */
[----:B------:R-:W-:Y:S01]  /*00e0*/  BSSY.RECONVERGENT B0, `(.L_x_1) ;  /* 0x0000391000007945 */ /* 0x000fe20003800200 */
[----:B0-----:R-:W-:-:S09]  /*00f0*/  ULOP3.LUT UP0, URZ, UR4, 0xf, URZ, 0xc0, !UPT ;  /* 0x0000000f04ff7892 */ /* 0x001fd2000f80c0ff */
[----:B------:R-:W-:Y:S05]  /*0100*/  BRA.U UP0, `(.L_x_2) ;  /* 0x0000001900f07547 */ /* 0x000fea000b800000 */
[----:B------:R-:W-:-:S13]  /*0110*/  ISETP.GT.AND P0, PT, R20, 0xfff, PT ;  /* 0x00000fff1400780c */ /* 0x000fda0003f04270 */
[----:B------:R-:W-:Y:S05]  /*0120*/  @P0 BRA `(.L_x_3) ;  /* 0x0000000c009c0947 */ /* 0x000fea0003800000 */
[----:B------:R-:W0:Y:S01]  /*0130*/  S2R R9, SR_TID.X ;  /* 0x0000000000097919 */ /* 0x000e220000002100 */
[----:B------:R-:W-:Y:S01]  /*0140*/  BSSY.RECONVERGENT B1, `(.L_x_4) ;  /* 0x0000009000017945 */ /* 0x000fe20003800200 */
[----:B------:R-:W-:Y:S01]  /*0150*/  IMAD.MOV.U32 R0, RZ, RZ, RZ ;  /* 0x000000ffff007224 */ /* 0x000fe200078e00ff */
[----:B0-----:R-:W-:Y:S01]  /*0160*/  ISETP.GE.AND P0, PT, R9, R20, PT ;  /* 0x000000140900720c */ /* 0x001fe20003f06270 */
[----:B------:R-:W-:-:S12]  /*0170*/  IMAD.MOV.U32 R11, RZ, RZ, R9 ;  /* 0x000000ffff0b7224 */ /* 0x000fd800078e0009 */
[----:B------:R-:W-:Y:S05]  /*0180*/  @P0 BRA `(.L_x_5) ;  /* 0x0000000000100947 */ /* 0x000fea0003800000 */
[----:B------:R-:W0:Y:S02]  /*0190*/  LDC.64 R2, c[0x0][0x380] ;  /* 0x0000e000ff027b82 */ /* 0x000e240000000a00 */
[----:B0-----:R-:W-:-:S05]  /*01a0*/  IMAD.WIDE.U32 R2, R9, 0x4, R2 ;  /* 0x0000000409027825 */ /* 0x001fca00078e0002 */
[----:B------:R0:W5:Y:S01]  /*01b0*/  LDG.E.CONSTANT R0, desc[UR6][R2.64] ;  /* 0x0000000602007981 */ /* 0x000162000c1e9900 */
[----:B------:R-:W-:-:S07]  /*01c0*/  VIADD R11, R9, 0x100 ;  /* 0x00000100090b7836 */ /* 0x000fce0000000000 */
.L_x_5:
[----:B------:R-:W-:Y:S05]  /*01d0*/  BSYNC.RECONVERGENT B1 ;  /* 0x0000000000017941 */ /* 0x000fea0003800200 */
.L_x_4:
[----:B------:R-:W-:Y:S01]  /*01e0*/  ISETP.GE.AND P0, PT, R11, R20, PT ;  /* 0x000000140b00720c */ /* 0x000fe20003f06270 */
[----:B------:R-:W-:-:S12]  /*01f0*/  BSSY.RECONVERGENT B1, `(.L_x_6) ;  /* 0x0000066000017945 */ /* 0x000fd80003800200 */
[----:B------:R-:W-:Y:S05]  /*0200*/  @P0 BRA `(.L_x_7) ;  /* 0x0000000400900947 */ /* 0x000fea0003800000 */
[----:B0-----:R-:W-:Y:S01]  /*0210*/  LOP3.LUT R3, RZ, R11, RZ, 0x33, !PT ;  /* 0x0000000bff037212 */ /* 0x001fe200078e33ff */
[----:B------:R-:W-:Y:S04]  /*0220*/  BSSY.RECONVERGENT B2, `(.L_x_8) ;  /* 0x0000015000027945 */ /* 0x000fe80003800200 */
[----:B------:R-:W-:-:S05]  /*0230*/  IMAD.IADD R4, R3, 0x1, R20 ;  /* 0x0000000103047824 */ /* 0x000fca00078e0214 */
[C---:B------:R-:W-:Y:S02]  /*0240*/  LOP3.LUT R2, R4.reuse, 0x300, RZ, 0xc0, !PT ;  /* 0x0000030004027812 */ /* 0x040fe400078ec0ff */
[----:B------:R-:W-:Y:S02]  /*0250*/  ISETP.GE.U32.AND P0, PT, R4, 0x300, PT ;  /* 0x000003000400780c */ /* 0x000fe40003f06070 */
[----:B------:R-:W-:-:S13]  /*0260*/  ISETP.NE.AND P1, PT, R2, 0x300, PT ;  /* 0x000003000200780c */ /* 0x000fda0003f25270 */
[----:B------:R-:W-:Y:S05]  /*0270*/  @!P1 BRA `(.L_x_9) ;  /* 0x00000000003c9947 */ /* 0x000fea0003800000 */
[----:B------:R-:W0:Y:S01]  /*0280*/  LDC.64 R2, c[0x0][0x380] ;  /* 0x0000e000ff027b82 */ /* 0x000e220000000a00 */
[----:B------:R-:W-:-:S04]  /*0290*/  LEA.HI R4, R4, 0x1, RZ, 0x18 ;  /* 0x0000000104047811 */ /* 0x000fc800078fc0ff */
[----:B------:R-:W-:-:S05]  /*02a0*/  LOP3.LUT R4, R4, 0x3, RZ, 0xc0, !PT ;  /* 0x0000000304047812 */ /* 0x000fca00078ec0ff */
[----:B------:R-:W-:Y:S02]  /*02b0*/  IMAD.MOV R4, RZ, RZ, -R4 ;  /* 0x000000ffff047224 */ /* 0x000fe400078e0a04 */
[----:B0-----:R-:W-:-:S04]  /*02c0*/  IMAD.WIDE.U32 R2, R11, 0x4, R2 ;  /* 0x000000040b027825 */ /* 0x001fc800078e0002 */
[----:B------:R-:W-:-:S07]  /*02d0*/  IMAD.MOV.U32 R5, RZ, RZ, R3 ;  /* 0x000000ffff057224 */ /* 0x000fce00078e0003 */
.L_x_10:
[----:B------:R-:W-:-:S06]  /*02e0*/  IMAD.MOV.U32 R3, RZ, RZ, R5 ;  /* 0x000000ffff037224 */ /* 0x000fcc00078e0005 */
[----:B------:R0:W2:Y:S01]  /*02f0*/  LDG.E.CONSTANT R3, desc[UR6][R2.64] ;  /* 0x0000000602037981 */ /* 0x0000a2000c1e9900 */
[----:B------:R-:W-:Y:S02]  /*0300*/  VIADD R4, R4, 0x1 ;  /* 0x0000000104047836 */ /* 0x000fe40000000000 */
[----:B------:R-:W-:-:S03]  /*0310*/  VIADD R11, R11, 0x100 ;  /* 0x000001000b0b7836 */ /* 0x000fc60000000000 */
[----:B------:R-:W-:Y:S02]  /*0320*/  ISETP.NE.AND P1, PT, R4, RZ, PT ;  /* 0x000000ff0400720c */ /* 0x000fe40003f25270 */
[----:B0-----:R-:W-:-:S05]  /*0330*/  IADD3 R2, P2, PT, R2, 0x400, RZ ;  /* 0x0000040002027810 */ /* 0x001fca0007f5e0ff */
[----:B------:R-:W-:Y:S02]  /*0340*/  IMAD.X R5, RZ, RZ, R5, P2 ;  /* 0x000000ffff057224 */ /* 0x000fe400010e0605 */
[----:B--2--5:R-:W-:-:S04]  /*0350*/  IMAD.IADD R0, R3, 0x1, R0 ;  /* 0x0000000103007824 */ /* 0x024fc800078e0200 */
[----:B------:R-:W-:Y:S05]  /*0360*/  @P1 BRA `(.L_x_10) ;  /* 0xfffffffc00dc1947 */ /* 0x000fea000383ffff */
.L_x_9:
[----:B------:R-:W-:Y:S05]  /*0370*/  BSYNC.RECONVERGENT B2 ;  /* 0x0000000000027941 */ /* 0x000fea0003800200 */
.L_x_8:
[----:B------:R-:W-:Y:S05]  /*0380*/  @!P0 BRA `(.L_x_7) ;  /* 0x0000000400308947 */ /* 0x000fea0003800000 */
[----:B------:R-:W-:Y:S01]  /*0390*/  IMAD.IADD R2, R20, 0x1, -R11 ;  /* 0x0000000114027824 */ /* 0x000fe200078e0a0b */
[----:B------:R-:W-:Y:S01]  /*03a0*/  BSSY.RECONVERGENT B2, `(.L_x_11) ;  /* 0x0000029000027945 */ /* 0x000fe20003800200 */
[----:B------:R-:W-:-:S03]  /*03b0*/  PLOP3.LUT P0, PT, PT, PT, PT, 0x80, 0x8 ;  /* 0x000000000008781c */ /* 0x000fc60003f0f070 */
[----:B------:R-:W-:-:S13]  /*03c0*/  ISETP.GT.AND P1, PT, R2, 0xc00, PT ;  /* 0x00000c000200780c */ /* 0x000fda0003f24270 */
[----:B------:R-:W-:Y:S05]  /*03d0*/  @!P1 BRA `(.L_x_12) ;  /* 0x0000000000949947 */ /* 0x000fea0003800000 */
[----:B------:R-:W-:Y:S01]  /*03e0*/  PLOP3.LUT P0, PT, PT, PT, PT, 0x8, 0x80 ;  /* 0x000000000080781c */ /* 0x000fe20003f0e170 */
[----:B------:R-:W-:-:S12]  /*03f0*/  VIADD R8, R20, 0xfffff400 ;  /* 0xfffff40014087836 */ /* 0x000fd80000000000 */
.L_x_13:
[----:B------:R-:W0:Y:S01]  /*0400*/  LDC.64 R4, c[0x0][0x380] ;  /* 0x0000e000ff047b82 */ /* 0x000e220000000a00 */
[C---:B------:R-:W-:Y:S02]  /*0410*/  VIADD R7, R11.reuse, 0x400 ;  /* 0x000004000b077836 */ /* 0x040fe40000000000 */
[C---:B------:R-:W-:Y:S02]  /*0420*/  VIADD R3, R11.reuse, 0x800 ;  /* 0x000008000b037836 */ /* 0x040fe40000000000 */
[----:B0-----:R-:W-:-:S05]  /*0430*/  IMAD.WIDE R22, R11, 0x4, R4 ;  /* 0x000000040b167825 */ /* 0x001fca00078e0204 */
[----:B------:R-:W2:Y:S01]  /*0440*/  LDG.E.CONSTANT R13, desc[UR6][R22.64] ;  /* 0x00000006160d7981 */ /* 0x000ea2000c1e9900 */
[----:B------:R-:W-:-:S03]  /*0450*/  IMAD.WIDE R6, R7, 0x4, R4 ;  /* 0x0000000407067825 */ /* 0x000fc600078e0204 */
[----:B------:R-:W2:Y:S04]  /*0460*/  LDG.E.CONSTANT R10, desc[UR6][R22.64+0x400] ;  /* 0x00040006160a7981 */ /* 0x000ea8000c1e9900 */
[----:B------:R-:W3:Y:S04]  /*0470*/  LDG.E.CONSTANT R12, desc[UR6][R22.64+0x800] ;  /* 0x00080006160c7981 */ /* 0x000ee8000c1e9900 */
[----:B------:R-:W3:Y:S01]  /*0480*/  LDG.E.CONSTANT R19, desc[UR6][R22.64+0xc00] ;  /* 0x000c000616137981 */ /* 0x000ee2000c1e9900 */
[----:B------:R-:W-:-:S03]  /*0490*/  IMAD.WIDE R2, R3, 0x4, R4 ;  /* 0x0000000403027825 */ /* 0x000fc600078e0204 */
[----:B------:R-:W4:Y:S04]  /*04a0*/  LDG.E.CONSTANT R16, desc[UR6][R6.64] ;  /* 0x0000000606107981 */ /* 0x000f28000c1e9900 */
[----:B------:R-:W4:Y:S01]  /*04b0*/  LDG.E.CONSTANT R15, desc[UR6][R6.64+0x400] ;  /* 0x00040006060f7981 */ /* 0x000f22000c1e9900 */
[----:B------:R-:W-:-:S03]  /*04c0*/  VIADD R25, R11, 0xc00 ;  /* 0x00000c000b197836 */ /* 0x000fc60000000000 */
[----:B------:R-:W4:Y:S04]  /*04d0*/  LDG.E.CONSTANT R14, desc[UR6][R6.64+0x800] ;  /* 0x00080006060e7981 */ /* 0x000f28000c1e9900 */
[----:B------:R-:W4:Y:S01]  /*04e0*/  LDG.E.CONSTANT R21, desc[UR6][R6.64+0xc00] ;  /* 0x000c000606157981 */ /* 0x000f22000c1e9900 */
[----:B------:R-:W-:-:S03]  /*04f0*/  IMAD.WIDE R4, R25, 0x4, R4 ;  /* 0x0000000419047825 */ /* 0x000fc600078e0204 */
[----:B------:R-:W4:Y:S04]  /*0500*/  LDG.E.CONSTANT R18, desc[UR6][R2.64] ;  /* 0x0000000602127981 */ /* 0x000f28000c1e9900 */
[----:B------:R-:W4:Y:S04]  /*0510*/  LDG.E.CONSTANT R17, desc[UR6][R2.64+0x400] ;  /* 0x0004000602117981 */ /* 0x000f28000c1e9900 */
[----:B------:R-:W4:Y:S04]  /*0520*/  LDG.E.CONSTANT R23, desc[UR6][R2.64+0x800] ;  /* 0x0008000602177981 */ /* 0x000f28000c1e9900 */
[----:B------:R-:W4:Y:S04]  /*0530*/  LDG.E.CONSTANT R24, desc[UR6][R2.64+0xc00] ;  /* 0x000c000602187981 */ /* 0x000f28000c1e9900 */
[----:B------:R-:W4:Y:S04]  /*0540*/  LDG.E.CONSTANT R25, desc[UR6][R4.64] ;  /* 0x0000000604197981 */ /* 0x000f28000c1e9900 */
[----:B------:R-:W4:Y:S04]  /*0550*/  LDG.E.CONSTANT R26, desc[UR6][R4.64+0x400] ;  /* 0x00040006041a7981 */ /* 0x000f28000c1e9900 */
[----:B------:R-:W4:Y:S04]  /*0560*/  LDG.E.CONSTANT R22, desc[UR6][R4.64+0x800] ;  /* 0x0008000604167981 */ /* 0x000f28000c1e9900 */
[----:B------:R-:W4:Y:S01]  /*0570*/  LDG.E.CONSTANT R27, desc[UR6][R4.64+0xc00] ;  /* 0x000c0006041b7981 */ /* 0x000f22000c1e9900 */
[----:B------:R-:W-:-:S05]  /*0580*/  VIADD R11, R11, 0x1000 ;  /* 0x000010000b0b7836 */ /* 0x000fca0000000000 */
[----:B------:R-:W-:Y:S02]  /*0590*/  ISETP.GE.AND P1, PT, R11, R8, PT ;  /* 0x000000080b00720c */ /* 0x000fe40003f26270 */
[----:B--2--5:R-:W-:-:S04]  /*05a0*/  IADD3 R10, PT, PT, R10, R13, R0 ;  /* 0x0000000d0a0a7210 */ /* 0x024fc80007ffe000 */
[----:B---3--:R-:W-:-:S04]  /*05b0*/  IADD3 R10, PT, PT, R19, R12, R10 ;  /* 0x0000000c130a7210 */ /* 0x008fc80007ffe00a */
[----:B----4-:R-:W-:-:S04]  /*05c0*/  IADD3 R10, PT, PT, R15, R16, R10 ;  /* 0x000000100f0a7210 */ /* 0x010fc80007ffe00a */
[----:B------:R-:W-:-:S04]  /*05d0*/  IADD3 R10, PT, PT, R21, R14, R10 ;  /* 0x0000000e150a7210 */ /* 0x000fc80007ffe00a */
[----:B------:R-:W-:-:S04]  /*05e0*/  IADD3 R10, PT, PT, R17, R18, R10 ;  /* 0x00000012110a7210 */ /* 0x000fc80007ffe00a */
[----:B------:R-:W-:-:S04]  /*05f0*/  IADD3 R10, PT, PT, R24, R23, R10 ;  /* 0x00000017180a7210 */ /* 0x000fc80007ffe00a */
[----:B------:R-:W-:-:S04]  /*0600*/  IADD3 R25, PT, PT, R26, R25, R10 ;  /* 0x000000191a197210 */ /* 0x000fc80007ffe00a */
[----:B------:R-:W-:Y:S01]  /*0610*/  IADD3 R0, PT, PT, R27, R22, R25 ;  /* 0x000000161b007210 */ /* 0x000fe20007ffe019 */
[----:B------:R-:W-:Y:S06]  /*0620*/  @!P1 BRA `(.L_x_13) ;  /* 0xfffffffc00749947 */ /* 0x000fec000383ffff */
.L_x_12:
[----:B------:R-:W-:Y:S05]  /*0630*/  BSYNC.RECONVERGENT B2 ;  /* 0x0000000000027941 */ /* 0x000fea0003800200 */
.L_x_11:
[----:B------:R-:W-:Y:S01]  /*0640*/  IMAD.IADD R2, R20, 0x1, -R11 ;  /* 0x0000000114027824 */ /* 0x000fe200078e0a0b */
[----:B------:R-:W-:Y:S04]  /*0650*/  BSSY.RECONVERGENT B2, `(.L_x_14) ;  /* 0x0000015000027945 */ /* 0x000fe80003800200 */
[----:B------:R-:W-:-:S13]  /*0660*/  ISETP.GT.AND P1, PT, R2, 0x400, PT ;  /* 0x000004000200780c */ /* 0x000fda0003f24270 */
[----:B------:R-:W-:Y:S05]  /*0670*/  @!P1 BRA `(.L_x_15) ;  /* 0x0000000000489947 */ /* 0x000fea0003800000 */
[----:B------:R-:W0:Y:S01]  /*0680*/  LDC.64 R4, c[0x0][0x380] ;  /* 0x0000e000ff047b82 */ /* 0x000e220000000a00 */
[C---:B------:R-:W-:Y:S02]  /*0690*/  VIADD R13, R11.reuse, 0x400 ;  /* 0x000004000b0d7836 */ /* 0x040fe40000000000 */
[----:B0-----:R-:W-:-:S05]  /*06a0*/  IMAD.WIDE R2, R11, 0x4, R4 ;  /* 0x000000040b027825 */ /* 0x001fca00078e0204 */
[----:B------:R-:W2:Y:S01]  /*06b0*/  LDG.E.CONSTANT R7, desc[UR6][R2.64] ;  /* 0x0000000602077981 */ /* 0x000ea2000c1e9900 */
[----:B------:R-:W-:-:S03]  /*06c0*/  IMAD.WIDE R4, R13, 0x4, R4 ;  /* 0x000000040d047825 */ /* 0x000fc600078e0204 */
[----:B------:R-:W2:Y:S04]  /*06d0*/  LDG.E.CONSTANT R6, desc[UR6][R2.64+0x400] ;  /* 0x0004000602067981 */ /* 0x000ea8000c1e9900 */
[----:B------:R-:W3:Y:S04]  /*06e0*/  LDG.E.CONSTANT R13, desc[UR6][R2.64+0x800] ;  /* 0x00080006020d7981 */ /* 0x000ee8000c1e9900 */
[----:B------:R-:W3:Y:S04]  /*06f0*/  LDG.E.CONSTANT R8, desc[UR6][R2.64+0xc00] ;  /* 0x000c000602087981 */ /* 0x000ee8000c1e9900 */
[----:B------:R-:W4:Y:S04]  /*0700*/  LDG.E.CONSTANT R15, desc[UR6][R4.64] ;  /* 0x00000006040f7981 */ /* 0x000f28000c1e9900 */
[----:B------:R-:W4:Y:S04]  /*0710*/  LDG.E.CONSTANT R10, desc[UR6][R4.64+0x400] ;  /* 0x00040006040a7981 */ /* 0x000f28000c1e9900 */
[----:B------:R-:W4:Y:S04]  /*0720*/  LDG.E.CONSTANT R17, desc[UR6][R4.64+0x800] ;  /* 0x0008000604117981 */ /* 0x000f28000c1e9900 */
[----:B------:R-:W4:Y:S01]  /*0730*/  LDG.E.CONSTANT R12, desc[UR6][R4.64+0xc00] ;  /* 0x000c0006040c7981 */ /* 0x000f22000c1e9900 */
[----:B------:R-:W-:Y:S01]  /*0740*/  PLOP3.LUT P0, PT, PT, PT, PT, 0x8, 0x80 ;  /* 0x000000000080781c */ /* 0x000fe20003f0e170 */
[----:B------:R-:W-:Y:S01]  /*0750*/  VIADD R11, R11, 0x800 ;  /* 0x000008000b0b7836 */ /* 0x000fe20000000000 */
[----:B--2--5:R-:W-:-:S04]  /*0760*/  IADD3 R6, PT, PT, R6, R7, R0 ;  /* 0x0000000706067210 */ /* 0x024fc80007ffe000 */
[----:B---3--:R-:W-:-:S04]  /*0770*/  IADD3 R6, PT, PT, R8, R13, R6 ;  /* 0x0000000d08067210 */ /* 0x008fc80007ffe006 */
[----:B----4-:R-:W-:-:S04]  /*0780*/  IADD3 R6, PT, PT, R10, R15, R6 ;  /* 0x0000000f0a067210 */ /* 0x010fc80007ffe006 */
[----:B------:R-:W-:-:S07]  /*0790*/  IADD3 R0, PT, PT, R12, R17, R6 ;  /* 0x000000110c007210 */ /* 0x000fce0007ffe006 */
.L_x_15:
[----:B------:R-:W-:Y:S05]  /*07a0*/  BSYNC.RECONVERGENT B2 ;  /* 0x0000000000027941 */ /* 0x000fea0003800200 */
.L_x_14:
[----:B------:R-:W-:-:S13]  /*07b0*/  ISETP.LT.OR P0, PT, R11, R20, P0 ;  /* 0x000000140b00720c */ /* 0x000fda0000701670 */
[----:B------:R-:W-:Y:S05]  /*07c0*/  @!P0 BRA `(.L_x_7) ;  /* 0x0000000000208947 */ /* 0x000fea0003800000 */
[----:B------:R-:W0:Y:S02]  /*07d0*/  LDC.64 R2, c[0x0][0x380] ;  /* 0x0000e000ff027b82 */ /* 0x000e240000000a00 */
[----:B0-----:R-:W-:-:S05]  /*07e0*/  IMAD.WIDE R2, R11, 0x4, R2 ;  /* 0x000000040b027825 */ /* 0x001fca00078e0202 */
[----:B------:R-:W2:Y:S04]  /*07f0*/  LDG.E.CONSTANT R5, desc[UR6][R2.64] ;  /* 0x0000000602057981 */ /* 0x000ea8000c1e9900 */
[----:B------:R-:W2:Y:S04]  /*0800*/  LDG.E.CONSTANT R4, desc[UR6][R2.64+0x400] ;  /* 0x0004000602047981 */ /* 0x000ea8000c1e9900 */
[----:B------:R-:W3:Y:S04]  /*0810*/  LDG.E.CONSTANT R7, desc[UR6][R2.64+0x800] ;  /* 0x0008000602077981 */ /* 0x000ee8000c1e9900 */
[----:B------:R-:W3:Y:S01]  /*0820*/  LDG.E.CONSTANT R6, desc[UR6][R2.64+0xc00] ;  /* 0x000c000602067981 */ /* 0x000ee2000c1e9900 */
[----:B--2--5:R-:W-:-:S04]  /*0830*/  IADD3 R0, PT, PT, R4, R5, R0 ;  /* 0x0000000504007210 */ /* 0x024fc80007ffe000 */
[----:B---3--:R-:W-:-:S07]  /*0840*/  IADD3 R0, PT, PT, R6, R7, R0 ;  /* 0x0000000706007210 */ /* 0x008fce0007ffe000 */
.L_x_7:
[----:B------:R-:W-:Y:S05]  /*0850*/  BSYNC.RECONVERGENT B1 ;  /* 0x0000000000017941 */ /* 0x000fea0003800200 */
.L_x_6:
[----:B------:R-:W-:-:S13]  /*0860*/  ISETP.GE.AND P0, PT, R20, 0x100, PT ;  /* 0x000001001400780c */ /* 0x000fda0003f06270 */
[----:B------:R-:W-:Y:S05]  /*0870*/  @!P0 BRA `(.L_x_16) ;  /* 0x0000000000b48947 */ /* 0x000fea0003800000 */
[----:B------:R-:W1:Y:S01]  /*0880*/  S2R R6, SR_LANEID ;  /* 0x0000000000067919 */ /* 0x000e620000000000 */
[----:B------:R-:W-:Y:S01]  /*0890*/  BSSY.RECONVERGENT B1, `(.L_x_17) ;  /* 0x000001d000017945 */ /* 0x000fe20003800200 */
[----:B0----5:R-:W0:Y:S01]  /*08a0*/  SHFL.DOWN PT, R2, R0, 0x1, 0x1f ;  /* 0x08201f0000027f89 */ /* 0x021e2200000e0000 */
[----:B-1----:R-:W-:-:S04]  /*08b0*/  ISETP.GT.AND P0, PT, R6, 0x1e, PT ;  /* 0x0000001e0600780c */ /* 0x002fc80003f04270 */
[----:B0-----:R-:W-:Y:S02]  /*08c0*/  SEL R3, R2, RZ, !P0 ;  /* 0x000000ff02037207 */ /* 0x001fe40004000000 */
[----:B------:R-:W-:-:S03]  /*08d0*/  ISETP.GT.AND P0, PT, R6, 0x1d, PT ;  /* 0x0000001d0600780c */ /* 0x000fc60003f04270 */
[----:B------:R-:W-:-:S05]  /*08e0*/  IMAD.IADD R3, R3, 0x1, R0 ;  /* 0x0000000103037824 */ /* 0x000fca00078e0200 */
[----:B------:R-:W0:Y:S02]  /*08f0*/  SHFL.DOWN PT, R2, R3, 0x2, 0x1f ;  /* 0x08401f0003027f89 */ /* 0x000e2400000e0000 */
        /* <DEDUP_REMOVED lines=11> */
[----:B------:R0:W1:Y:S05]  /*09b0*/  SHFL.DOWN PT, R4, R3, 0x10, 0x1f ;  /* 0x0a001f0003047f89 */ /* 0x00006a00000e0000 */
[----:B------:R-:W-:Y:S05]  /*09c0*/  @P0 BRA `(.L_x_18) ;  /* 0x0000000000240947 */ /* 0x000fea0003800000 */
[----:B------:R-:W-:Y:S01]  /*09d0*/  ISETP.NE.AND P0, PT, R6, RZ, PT ;  /* 0x000000ff0600720c */ /* 0x000fe20003f05270 */
[----:B01----:R-:W-:-:S12]  /*09e0*/  IMAD.IADD R3, R4, 0x1, R3 ;  /* 0x0000000104037824 */ /* 0x003fd800078e0203 */
[----:B------:R-:W0:Y:S01]  /*09f0*/  @!P0 S2R R5, SR_CgaCtaId ;  /* 0x0000000000058919 */ /* 0x000e220000008800 */
[----:B------:R-:W-:Y:S02]  /*0a00*/  @!P0 MOV R2, 0x400 ;  /* 0x0000040000028802 */ /* 0x000fe40000000f00 */
[----:B------:R-:W-:-:S04]  /*0a10*/  @!P0 SHF.R.U32.HI R0, RZ, 0x3, R9 ;  /* 0x00000003ff008819 */ /* 0x000fc80000011609 */
[----:B------:R-:W-:Y:S02]  /*0a20*/  @!P0 LOP3.LUT R0, R0, 0x7c, RZ, 0xc0, !PT ;  /* 0x0000007c00008812 */ /* 0x000fe400078ec0ff */
[----:B0-----:R-:W-:-:S05]  /*0a30*/  @!P0 LEA R5, R5, R2, 0x18 ;  /* 0x0000000205058211 */ /* 0x001fca00078ec0ff */
[----:B------:R-:W-:-:S05]  /*0a40*/  @!P0 IMAD.IADD R0, R0, 0x1, R5 ;  /* 0x0000000100008824 */ /* 0x000fca00078e0205 */
[----:B------:R2:W-:Y:S02]  /*0a50*/  @!P0 STS [R0+0x8], R3 ;  /* 0x0000080300008388 */ /* 0x0005e40000000800 */
.L_x_18:
[----:B------:R-:W-:Y:S05]  /*0a60*/  BSYNC.RECONVERGENT B1 ;  /* 0x0000000000017941 */ /* 0x000fea0003800200 */
.L_x_17:
[----:B------:R-:W-:Y:S01]  /*0a70*/  BAR.SYNC.DEFER_BLOCKING 0x0 ;  /* 0x0000000000007b1d */ /* 0x000fe20000010000 */
[----:B------:R-:W-:-:S13]  /*0a80*/  ISETP.NE.AND P0, PT, R9, RZ, PT ;  /* 0x000000ff0900720c */ /* 0x000fda0003f05270 */
[----:B------:R-:W-:Y:S05]  /*0a90*/  @P0 BRA `(.L_x_19) ;  /* 0x0000002c00d40947 */ /* 0x000fea0003800000 */
[----:B------:R-:W3:Y:S01]  /*0aa0*/  S2UR UR5, SR_CgaCtaId ;  /* 0x00000000000579c3 */ /* 0x000ee20000008800 */
[----:B------:R-:W-:Y:S02]  /*0ab0*/  UMOV UR4, 0x400 ;  /* 0x0000040000047882 */ /* 0x000fe40000000000 */
[----:B---3--:R-:W-:-:S09]  /*0ac0*/  ULEA UR4, UR5, UR4, 0x18 ;  /* 0x0000000405047291 */ /* 0x008fd2000f8ec0ff */
[----:B--2---:R-:W-:Y:S04]  /*0ad0*/  LDS R0, [UR4+0xc] ;  /* 0x00000c04ff007984 */ /* 0x004fe80008000800 */
[----:B-1----:R-:W1:Y:S04]  /*0ae0*/  LDS.128 R4, [UR4+0x10] ;  /* 0x00001004ff047984 */ /* 0x002e680008000c00 */
[----:B------:R-:W2:Y:S01]  /*0af0*/  LDS.64 R8, [UR4+0x20] ;  /* 0x00002004ff087984 */ /* 0x000ea20008000a00 */
[----:B-1----:R-:W-:-:S04]  /*0b00*/  IADD3 R0, PT, PT, R4, R0, R3 ;  /* 0x0000000004007210 */ /* 0x002fc80007ffe003 */
[----:B------:R-:W-:-:S04]  /*0b10*/  IADD3 R0, PT, PT, R6, R0, R5 ;  /* 0x0000000006007210 */ /* 0x000fc80007ffe005 */
[----:B--2---:R-:W-:-:S05]  /*0b20*/  IADD3 R0, PT, PT, R8, R0, R7 ;  /* 0x0000000008007210 */ /* 0x004fca0007ffe007 */
[----:B0-----:R-:W-:Y:S01]  /*0b30*/  IMAD.IADD R3, R0, 0x1, R9 ;  /* 0x0000000100037824 */ /* 0x001fe200078e0209 */
[----:B------:R-:W-:Y:S06]  /*0b40*/  BRA `(.L_x_19) ;  /* 0x0000002c00a87947 */ /* 0x000fec0003800000 */
.L_x_16:
[----:B0-----:R-:W-:Y:S01]  /*0b50*/  LOP3.LUT R2, R9, 0x3e0, RZ, 0xc0, !PT ;  /* 0x000003e009027812 */ /* 0x001fe200078ec0ff */
[----:B------:R-:W0:Y:S03]  /*0b60*/  S2R R8, SR_LANEID ;  /* 0x0000000000087919 */ /* 0x000e260000000000 */
[----:B------:R-:W-:Y:S01]  /*0b70*/  LOP3.LUT R5, RZ, R2, RZ, 0x33, !PT ;  /* 0x00000002ff057212 */ /* 0x000fe200078e33ff */
[----:B------:R-:W-:-:S04]  /*0b80*/  VIADD R3, R2, 0x20 ;  /* 0x0000002002037836 */ /* 0x000fc80000000000 */
[----:B------:R-:W-:Y:S01]  /*0b90*/  IMAD.IADD R5, R5, 0x1, R20 ;  /* 0x0000000105057824 */ /* 0x000fe200078e0214 */
[----:B------:R-:W-:-:S04]  /*0ba0*/  ISETP.GT.AND P0, PT, R3, R20, PT ;  /* 0x000000140300720c */ /* 0x000fc80003f04270 */
[----:B------:R-:W-:-:S05]  /*0bb0*/  SEL R5, R5, 0x1f, P0 ;  /* 0x0000001f05057807 */ /* 0x000fca0000000000 */
[----:B-----5:R-:W1:Y:S01]  /*0bc0*/  SHFL.DOWN PT, R2, R0, 0x1, R5 ;  /* 0x0820000000027989 */ /* 0x020e6200000e0005 */
[CC--:B0-----:R-:W-:Y:S01]  /*0bd0*/  ISETP.GE.AND P0, PT, R8.reuse, R5.reuse, PT ;  /* 0x000000050800720c */ /* 0x0c1fe20003f06270 */
[C---:B------:R-:W-:Y:S01]  /*0be0*/  VIADD R4, R8.reuse, 0x2 ;  /* 0x0000000208047836 */ /* 0x040fe20000000000 */
[C---:B------:R-:W-:Y:S01]  /*0bf0*/  ISETP.NE.AND P1, PT, R8.reuse, RZ, PT ;  /* 0x000000ff0800720c */ /* 0x040fe20003f25270 */
[----:B------:R-:W-:Y:S01]  /*0c00*/  VIADD R6, R8, 0x4 ;  /* 0x0000000408067836 */ /* 0x000fe20000000000 */
[----:B-1----:R-:W-:Y:S02]  /*0c10*/  SEL R3, R2, RZ, !P0 ;  /* 0x000000ff02037207 */ /* 0x002fe40004000000 */
[----:B------:R-:W-:-:S03]  /*0c20*/  ISETP.GT.AND P0, PT, R4, R5, PT ;  /* 0x000000050400720c */ /* 0x000fc60003f04270 */
[----:B------:R-:W-:-:S06]  /*0c30*/  IMAD.IADD R2, R3, 0x1, R0 ;  /* 0x0000000103027824 */ /* 0x000fcc00078e0200 */
[----:B------:R-:W0:Y:S01]  /*0c40*/  @!P1 S2R R10, SR_CgaCtaId ;  /* 0x00000000000a9919 */ /* 0x000e220000008800 */
[----:B------:R-:W-:Y:S01]  /*0c50*/  @!P1 MOV R7, 0x400 ;  /* 0x0000040000079802 */ /* 0x000fe20000000f00 */
[----:B------:R-:W1:Y:S02]  /*0c60*/  SHFL.DOWN PT, R3, R2, 0x2, R5 ;  /* 0x0840000002037989 */ /* 0x000e6400000e0005 */
[----:B-1----:R-:W-:Y:S02]  /*0c70*/  SEL R3, R3, RZ, !P0 ;  /* 0x000000ff03037207 */ /* 0x002fe40004000000 */
[----:B------:R-:W-:Y:S02]  /*0c80*/  ISETP.GT.AND P0, PT, R6, R5, PT ;  /* 0x000000050600720c */ /* 0x000fe40003f04270 */
[----:B------:R-:W-:Y:S01]  /*0c90*/  @!P1 SHF.R.U32.HI R6, RZ, 0x3, R9 ;  /* 0x00000003ff069819 */ /* 0x000fe20000011609 */
[----:B------:R-:W-:Y:S01]  /*0ca0*/  IMAD.IADD R4, R2, 0x1, R3 ;  /* 0x0000000102047824 */ /* 0x000fe200078e0203 */
[----:B0-----:R-:W-:Y:S01]  /*0cb0*/  @!P1 LEA R7, R10, R7, 0x18 ;  /* 0x000000070a079211 */ /* 0x001fe200078ec0ff */
[----:B------:R-:W-:Y:S01]  /*0cc0*/  VIADD R2, R8, 0x8 ;  /* 0x0000000808027836 */ /* 0x000fe20000000000 */
[----:B------:R-:W-:-:S02]  /*0cd0*/  @!P1 LOP3.LUT R6, R6, 0x7c, RZ, 0xc0, !PT ;  /* 0x0000007c06069812 */ /* 0x000fc400078ec0ff */
[----:B------:R-:W0:Y:S03]  /*0ce0*/  SHFL.DOWN PT, R3, R4, 0x4, R5 ;  /* 0x0880000004037989 */ /* 0x000e2600000e0005 */
[----:B------:R-:W-:Y:S01]  /*0cf0*/  @!P1 IMAD.IADD R6, R6, 0x1, R7 ;  /* 0x0000000106069824 */ /* 0x000fe200078e0207 */
[----:B0-----:R-:W-:Y:S02]  /*0d00*/  SEL R3, R3, RZ, !P0 ;  /* 0x000000ff03037207 */ /* 0x001fe40004000000 */
[----:B------:R-:W-:-:S03]  /*0d10*/  ISETP.GT.AND P0, PT, R2, R5, PT ;  /* 0x000000050200720c */ /* 0x000fc60003f04270 */
[----:B------:R-:W-:Y:S02]  /*0d20*/  IMAD.IADD R0, R4, 0x1, R3 ;  /* 0x0000000104007824 */ /* 0x000fe400078e0203 */
[----:B------:R-:W-:-:S03]  /*0d30*/  VIADD R4, R8, 0x10 ;  /* 0x0000001008047836 */ /* 0x000fc60000000000 */
[----:B------:R-:W0:Y:S02]  /*0d40*/  SHFL.DOWN PT, R3, R0, 0x8, R5 ;  /* 0x0900000000037989 */ /* 0x000e2400000e0005 */
[----:B0-----:R-:W-:Y:S02]  /*0d50*/  SEL R3, R3, RZ, !P0 ;  /* 0x000000ff03037207 */ /* 0x001fe40004000000 */
[----:B------:R-:W-:-:S03]  /*0d60*/  ISETP.GT.AND P0, PT, R4, R5, PT ;  /* 0x000000050400720c */ /* 0x000fc60003f04270 */
[----:B------:R-:W-:-:S05]  /*0d70*/  IMAD.IADD R2, R0, 0x1, R3 ;  /* 0x0000000100027824 */ /* 0x000fca00078e0203 */
[----:B------:R-:W0:Y:S02]  /*0d80*/  SHFL.DOWN PT, R3, R2, 0x10, R5 ;  /* 0x0a00000002037989 */ /* 0x000e2400000e0005 */
[----:B0-----:R-:W-:Y:S02]  /*0d90*/  SEL R3, R3, RZ, !P0 ;  /* 0x000000ff03037207 */ /* 0x001fe40004000000 */
[----:B------:R-:W-:-:S03]  /*0da0*/  ISETP.GE.AND P0, PT, R20, 0x21, PT ;  /* 0x000000211400780c */ /* 0x000fc60003f06270 */
[----:B------:R-:W-:Y:S01]  /*0db0*/  IMAD.IADD R3, R2, 0x1, R3 ;  /* 0x0000000102037824 */ /* 0x000fe200078e0203 */
[----:B------:R-:W-:-:S04]  /*0dc0*/  ISETP.NE.OR P0, PT, R9, RZ, !P0 ;  /* 0x000000ff0900720c */ /* 0x000fc80004705670 */
[----:B------:R4:W-:Y:S01]  /*0dd0*/  @!P1 STS [R6+0x8], R3 ;  /* 0x0000080306009388 */ /* 0x0009e20000000800 */
[----:B------:R-:W-:Y:S08]  /*0de0*/  BAR.SYNC.DEFER_BLOCKING 0x0 ;  /* 0x0000000000007b1d */ /* 0x000ff00000010000 */
[----:B------:R-:W-:Y:S05]  /*0df0*/  @P0 BRA `(.L_x_19) ;  /* 0x0000002800fc0947 */ /* 0x000fea0003800000 */
[----:B------:R-:W0:Y:S01]  /*0e00*/  S2UR UR5, SR_CgaCtaId ;  /* 0x00000000000579c3 */ /* 0x000e220000008800 */
[----:B------:R-:W-:Y:S01]  /*0e10*/  UMOV UR4, 0x400 ;  /* 0x0000040000047882 */ /* 0x000fe20000000000 */
[----:B------:R-:W-:Y:S01]  /*0e20*/  ISETP.GE.U32.AND P0, PT, R20, 0x41, PT ;  /* 0x000000411400780c */ /* 0x000fe20003f06070 */
[----:B0-----:R-:W-:-:S09]  /*0e30*/  ULEA UR4, UR5, UR4, 0x18 ;  /* 0x0000000405047291 */ /* 0x001fd2000f8ec0ff */
[----:B------:R-:W4:Y:S02]  /*0e40*/  LDS R0, [UR4+0xc] ;  /* 0x00000c04ff007984 */ /* 0x000f240008000800 */
[----:B----4-:R-:W-:Y:S01]  /*0e50*/  IMAD.IADD R3, R3, 0x1, R0 ;  /* 0x0000000103037824 */ /* 0x010fe200078e0200 */
[----:B------:R-:W-:Y:S06]  /*0e60*/  @!P0 BRA `(.L_x_19) ;  /* 0x0000002800e08947 */ /* 0x000fec0003800000 */
[----:B------:R-:W0:Y:S01]  /*0e70*/  LDS.128 R4, [UR4+0x10] ;  /* 0x00001004ff047984 */ /* 0x000e220008000c00 */
[----:B------:R-:W-:Y:S01]  /*0e80*/  ISETP.GE.U32.AND P0, PT, R20, 0x61, PT ;  /* 0x000000611400780c */ /* 0x000fe20003f06070 */
[----:B0-----:R-:W-:-:S12]  /*0e90*/  IMAD.IADD R3, R3, 0x1, R4 ;  /* 0x0000000103037824 */ /* 0x001fd800078e0204 */
[----:B------:R-:W-:Y:S05]  /*0ea0*/  @!P0 BRA `(.L_x_19) ;  /* 0x0000002800d08947 */ /* 0x000fea0003800000 */
[----:B------:R-:W-:Y:S01]  /*0eb0*/  ISETP.GE.U32.AND P0, PT, R20, 0x81, PT ;  /* 0x000000811400780c */ /* 0x000fe20003f06070 */
[----:B------:R-:W-:-:S12]  /*0ec0*/  IMAD.IADD R3, R3, 0x1, R5 ;  /* 0x0000000103037824 */ /* 0x000fd800078e0205 */
[----:B------:R-:W-:Y:S05]  /*0ed0*/  @!P0 BRA `(.L_x_19) ;  /* 0x0000002800c48947 */ /* 0x000fea0003800000 */
[----:B------:R-:W-:Y:S01]  /*0ee0*/  ISETP.GE.U32.AND P0, PT, R20, 0xa1, PT ;  /* 0x000000a11400780c */ /* 0x000fe20003f06070 */
[----:B------:R-:W-:-:S12]  /*0ef0*/  IMAD.IADD R3, R3, 0x1, R6 ;  /* 0x0000000103037824 */ /* 0x000fd800078e0206 */
[----:B------:R-:W-:Y:S05]  /*0f00*/  @!P0 BRA `(.L_x_19) ;  /* 0x0000002800b88947 */ /* 0x000fea0003800000 */
[----:B------:R-:W-:Y:S01]  /*0f10*/  ISETP.GE.U32.AND P0, PT, R20, 0xc1, PT ;  /* 0x000000c11400780c */ /* 0x000fe20003f06070 */
[----:B------:R-:W-:-:S12]  /*0f20*/  IMAD.IADD R3, R3, 0x1, R7 ;  /* 0x0000000103037824 */ /* 0x000fd800078e0207 */
[----:B------:R-:W-:Y:S05]  /*0f30*/  @!P0 BRA `(.L_x_19) ;  /* 0x0000002800ac8947 */ /* 0x000fea0003800000 */
[----:B------:R-:W0:Y:S01]  /*0f40*/  LDS.64 R4, [UR4+0x20] ;  /* 0x00002004ff047984 */ /* 0x000e220008000a00 */
[----:B------:R-:W-:Y:S01]  /*0f50*/  ISETP.GE.U32.AND P0, PT, R20, 0xe1, PT ;  /* 0x000000e11400780c */ /* 0x000fe20003f06070 */
[----:B0-----:R-:W-:-:S12]  /*0f60*/  IMAD.IADD R3, R3, 0x1, R4 ;  /* 0x0000000103037824 */ /* 0x001fd800078e0204 */
[----:B------:R-:W-:Y:S05]  /*0f70*/  @!P0 BRA `(.L_x_19) ;  /* 0x00000028009c8947 */ /* 0x000fea0003800000 */
[----:B------:R-:W-:Y:S01]  /*0f80*/  IMAD.IADD R3, R3, 0x1, R5 ;  /* 0x0000000103037824 */ /* 0x000fe200078e0205 */
[----:B------:R-:W-:Y:S06]  /*0f90*/  BRA `(.L_x_19) ;  /* 0x0000002800947947 */ /* 0x000fec0003800000 */
.L_x_3:
[----:B------:R-:W0:Y:S01]  /*0fa0*/  S2R R0, SR_TID.X ;  /* 0x0000000000007919 */ /* 0x000e220000002100 */
[----:B------:R-:W1:Y:S01]  /*0fb0*/  LDC.64 R2, c[0x0][0x380] ;  /* 0x0000e000ff027b82 */ /* 0x000e620000000a00 */
[----:B0-----:R-:W-:-:S04]  /*0fc0*/  IMAD.SHL.U32 R5, R0, 0x4, RZ ;  /* 0x0000000400057824 */ /* 0x001fc800078e00ff */
[----:B-1----:R-:W-:-:S05]  /*0fd0*/  IMAD.WIDE.U32 R2, R5, 0x4, R2 ;  /* 0x0000000405027825 */ /* 0x002fca00078e0002 */
[----:B------:R-:W2:Y:S04]  /*0fe0*/  LDG.E.128.CONSTANT R4, desc[UR6][R2.64] ;  /* 0x0000000602047981 */ /* 0x000ea8000c1e9d00 */
[----:B------:R-:W3:Y:S04]  /*0ff0*/  LDG.E.128.CONSTANT R8, desc[UR6][R2.64+0x1000] ;  /* 0x0010000602087981 */ /* 0x000ee8000c1e9d00 */
[----:B------:R-:W4:Y:S04]  /*1000*/  LDG.E.128.CONSTANT R12, desc[UR6][R2.64+0x2000] ;  /* 0x00200006020c7981 */ /* 0x000f28000c1e9d00 */
[----:B------:R-:W5:Y:S01]  /*1010*/  LDG.E.128.CONSTANT R16, desc[UR6][R2.64+0x3000] ;  /* 0x0030000602107981 */ /* 0x000f62000c1e9d00 */
[----:B------:R-:W-:Y:S01]  /*1020*/  ISETP.GE.U32.AND P0, PT, R20, 0x2000, PT ;  /* 0x000020001400780c */ /* 0x000fe20003f06070 */
[----:B------:R-:W-:Y:S01]  /*1030*/  IMAD.MOV.U32 R23, RZ, RZ, 0x1000 ;  /* 0x00001000ff177424 */ /* 0x000fe200078e00ff */
[----:B--2---:R-:W-:-:S04]  /*1040*/  IADD3 R5, PT, PT, R6, R5, R4 ;  /* 0x0000000506057210 */ /* 0x004fc80007ffe004 */
[----:B---3--:R-:W-:-:S04]  /*1050*/  IADD3 R5, PT, PT, R8, R7, R5 ;  /* 0x0000000708057210 */ /* 0x008fc80007ffe005 */
[----:B------:R-:W-:-:S04]  /*1060*/  IADD3 R5, PT, PT, R10, R9, R5 ;  /* 0x000000090a057210 */ /* 0x000fc80007ffe005 */
[----:B----4-:R-:W-:-:S04]  /*1070*/  IADD3 R5, PT, PT, R12, R11, R5 ;  /* 0x0000000b0c057210 */ /* 0x010fc80007ffe005 */
[----:B------:R-:W-:-:S04]  /*1080*/  IADD3 R5, PT, PT, R14, R13, R5 ;  /* 0x0000000d0e057210 */ /* 0x000fc80007ffe005 */
[----:B-----5:R-:W-:-:S04]  /*1090*/  IADD3 R5, PT, PT, R16, R15, R5 ;  /* 0x0000000f10057210 */ /* 0x020fc80007ffe005 */
[----:B------:R-:W-:-:S05]  /*10a0*/  IADD3 R5, PT, PT, R18, R17, R5 ;  /* 0x0000001112057210 */ /* 0x000fca0007ffe005 */
[----:B------:R-:W-:Y:S01]  /*10b0*/  IMAD.IADD R21, R19, 0x1, R5 ;  /* 0x0000000113157824 */ /* 0x000fe200078e0205 */
[----:B------:R-:W-:Y:S06]  /*10c0*/  @!P0 BRA `(.L_x_20) ;  /* 0x00000000005c8947 */ /* 0x000fec0003800000 */
[----:B------:R-:W0:Y:S01]  /*10d0*/  LDC R24, c[0x0][0x390] ;  /* 0x0000e400ff187b82 */ /* 0x000e220000000800 */
[----:B------:R-:W-:Y:S02]  /*10e0*/  VIADD R22, R20, 0xfffff000 ;  /* 0xfffff00014167836 */ /* 0x000fe40000000000 */
[----:B------:R-:W-:-:S07]  /*10f0*/  IMAD.MOV.U32 R23, RZ, RZ, 0x1000 ;  /* 0x00001000ff177424 */ /* 0x000fce00078e00ff */
.L_x_22:
[----:B------:R-:W-:-:S05]  /*1100*/  IMAD.WIDE R26, R23, 0x4, R2 ;  /* 0x00000004171a7825 */ /* 0x000fca00078e0202 */
[----:B------:R-:W2:Y:S04]  /*1110*/  LDG.E.128.CONSTANT R12, desc[UR6][R26.64] ;  /* 0x000000061a0c7981 */ /* 0x000ea8000c1e9d00 */
[----:B------:R-:W3:Y:S04]  /*1120*/  LDG.E.128.CONSTANT R16, desc[UR6][R26.64+0x1000] ;  /* 0x001000061a107981 */ /* 0x000ee8000c1e9d00 */
[----:B------:R-:W4:Y:S04]  /*1130*/  LDG.E.128.CONSTANT R4, desc[UR6][R26.64+0x2000] ;  /* 0x002000061a047981 */ /* 0x000f28000c1e9d00 */
[----:B------:R-:W5:Y:S01]  /*1140*/  LDG.E.128.CONSTANT R8, desc[UR6][R26.64+0x3000] ;  /* 0x003000061a087981 */ /* 0x000f62000c1e9d00 */
[----:B0-----:R-:W-:Y:S01]  /*1150*/  IMAD.MOV.U32 R20, RZ, RZ, R24 ;  /* 0x000000ffff147224 */ /* 0x001fe200078e0018 */
[----:B--2---:R-:W-:-:S04]  /*1160*/  IADD3 R13, PT, PT, R13, R12, R21 ;  /* 0x0000000c0d0d7210 */ /* 0x004fc80007ffe015 */
[----:B------:R-:W-:-:S04]  /*1170*/  IADD3 R13, PT, PT, R15, R14, R13 ;  /* 0x0000000e0f0d7210 */ /* 0x000fc80007ffe00d */
[----:B---3--:R-:W-:-:S04]  /*1180*/  IADD3 R13, PT, PT, R17, R16, R13 ;  /* 0x00000010110d7210 */ /* 0x008fc80007ffe00d */
[----:B------:R-:W-:-:S04]  /*1190*/  IADD3 R13, PT, PT, R19, R18, R13 ;  /* 0x00000012130d7210 */ /* 0x000fc80007ffe00d */
[----:B----4-:R-:W-:Y:S01]  /*11a0*/  IADD3 R13, PT, PT, R5, R4, R13 ;  /* 0x00000004050d7210 */ /* 0x010fe20007ffe00d */
[----:B------:R-:W-:-:S03]  /*11b0*/  IMAD.IADD R4, R20, 0x1, -R23 ;  /* 0x0000000114047824 */ /* 0x000fc600078e0a17 */
[----:B------:R-:W-:Y:S02]  /*11c0*/  IADD3 R13, PT, PT, R7, R6, R13 ;  /* 0x00000006070d7210 */ /* 0x000fe40007ffe00d */
[----:B------:R-:W-:Y:S02]  /*11d0*/  ISETP.GE.AND P0, PT, R4, 0x1000, PT ;  /* 0x000010000400780c */ /* 0x000fe40003f06270 */
[----:B-----5:R-:W-:-:S04]  /*11e0*/  IADD3 R13, PT, PT, R9, R8, R13 ;  /* 0x00000008090d7210 */ /* 0x020fc80007ffe00d */
[----:B------:R-:W-:-:S07]  /*11f0*/  IADD3 R21, PT, PT, R11, R10, R13 ;  /* 0x0000000a0b157210 */ /* 0x000fce0007ffe00d */
[----:B------:R-:W-:Y:S05]  /*1200*/  @!P0 BRA `(.L_x_21) ;  /* 0x0000000400fc8947 */ /* 0x000fea0003800000 */
[----:B------:R-:W-:-:S05]  /*1210*/  VIADD R23, R23, 0x1000 ;  /* 0x0000100017177836 */ /* 0x000fca0000000000 */
[----:B------:R-:W-:-:S13]  /*1220*/  ISETP.GT.AND P0, PT, R23, R22, PT ;  /* 0x000000161700720c */ /* 0x000fda0003f04270 */
[----:B------:R-:W-:Y:S05]  /*1230*/  @!P0 BRA `(.L_x_22) ;  /* 0xfffffffc00b08947 */ /* 0x000fea000383ffff */
.L_x_20:
[----:B------:R-:W-:-:S13]  /*1240*/  ISETP.GE.AND P0, PT, R23, R20, PT ;  /* 0x000000141700720c */ /* 0x000fda0003f06270 */
[----:B------:R-:W-:Y:S05]  /*1250*/  @P0 BRA `(.L_x_21) ;  /* 0x0000000400e80947 */ /* 0x000fea0003800000 */
[----:B------:R-:W-:Y:S01]  /*1260*/  IMAD.IADD R9, R20, 0x1, -R23 ;  /* 0x0000000114097824 */ /* 0x000fe200078e0a17 */
[----:B------:R-:W-:Y:S04]  /*1270*/  BSSY.RECONVERGENT B1, `(.L_x_21) ;  /* 0x0000078000017945 */ /* 0x000fe80003800200 */
[----:B------:R-:W-:-:S13]  /*1280*/  ISETP.GE.AND P0, PT, R0, R9, PT ;  /* 0x000000090000720c */ /* 0x000fda0003f06270 */
[----:B------:R-:W-:Y:S05]  /*1290*/  @P0 BRA `(.L_x_23) ;  /* 0x0000000400d40947 */ /* 0x000fea0003800000 */
[----:B------:R-:W-:Y:S01]  /*12a0*/  LOP3.LUT R2, RZ, R0, RZ, 0x33, !PT ;  /* 0x00000000ff027212 */ /* 0x000fe200078e33ff */
[----:B------:R-:W-:Y:S01]  /*12b0*/  BSSY.RECONVERGENT B2, `(.L_x_24) ;  /* 0x0000015000027945 */ /* 0x000fe20003800200 */
[----:B------:R-:W-:Y:S02]  /*12c0*/  IMAD.MOV.U32 R8, RZ, RZ, R0 ;  /* 0x000000ffff087224 */ /* 0x000fe400078e0000 */
[----:B------:R-:W-:-:S04]  /*12d0*/  IADD3 R2, PT, PT, -R23, R20, R2 ;  /* 0x0000001417027210 */ /* 0x000fc80007ffe102 */
[C---:B------:R-:W-:Y:S02]  /*12e0*/  LOP3.LUT R3, R2.reuse, 0x300, RZ, 0xc0, !PT ;  /* 0x0000030002037812 */ /* 0x040fe400078ec0ff */
[----:B------:R-:W-:Y:S02]  /*12f0*/  ISETP.GE.U32.AND P1, PT, R2, 0x300, PT ;  /* 0x000003000200780c */ /* 0x000fe40003f26070 */
[----:B------:R-:W-:-:S13]  /*1300*/  ISETP.NE.AND P0, PT, R3, 0x300, PT ;  /* 0x000003000300780c */ /* 0x000fda0003f05270 */
[----:B------:R-:W-:Y:S05]  /*1310*/  @!P0 BRA `(.L_x_25) ;  /* 0x0000000000388947 */ /* 0x000fea0003800000 */
[----:B------:R-:W0:Y:S01]  /*1320*/  LDC.64 R4, c[0x0][0x380] ;  /* 0x0000e000ff047b82 */ /* 0x000e220000000a00 */
[----:B------:R-:W-:Y:S01]  /*1330*/  LEA.HI R2, R2, 0x1, RZ, 0x18 ;  /* 0x0000000102027811 */ /* 0x000fe200078fc0ff */
[----:B------:R-:W-:Y:S02]  /*1340*/  IMAD.IADD R7, R0, 0x1, R23 ;  /* 0x0000000100077824 */ /* 0x000fe400078e0217 */
[----:B------:R-:W-:Y:S01]  /*1350*/  IMAD.MOV.U32 R8, RZ, RZ, R0 ;  /* 0x000000ffff087224 */ /* 0x000fe200078e0000 */
[----:B------:R-:W-:-:S05]  /*1360*/  LOP3.LUT R2, R2, 0x3, RZ, 0xc0, !PT ;  /* 0x0000000302027812 */ /* 0x000fca00078ec0ff */
[----:B------:R-:W-:-:S07]  /*1370*/  IMAD.MOV R6, RZ, RZ, -R2 ;  /* 0x000000ffff067224 */ /* 0x000fce00078e0a02 */
.L_x_26:
[----:B0-----:R-:W-:-:S06]  /*1380*/  IMAD.WIDE.U32 R2, R7, 0x4, R4 ;  /* 0x0000000407027825 */ /* 0x001fcc00078e0004 */
[----:B------:R-:W2:Y:S01]  /*1390*/  LDG.E.CONSTANT R2, desc[UR6][R2.64] ;  /* 0x0000000602027981 */ /* 0x000ea2000c1e9900 */
[----:B------:R-:W-:Y:S02]  /*13a0*/  VIADD R6, R6, 0x1 ;  /* 0x0000000106067836 */ /* 0x000fe40000000000 */
[----:B------:R-:W-:Y:S02]  /*13b0*/  VIADD R8, R8, 0x100 ;  /* 0x0000010008087836 */ /* 0x000fe40000000000 */
[----:B------:R-:W-:Y:S01]  /*13c0*/  VIADD R7, R7, 0x100 ;  /* 0x0000010007077836 */ /* 0x000fe20000000000 */
[----:B------:R-:W-:Y:S01]  /*13d0*/  ISETP.NE.AND P0, PT, R6, RZ, PT ;  /* 0x000000ff0600720c */ /* 0x000fe20003f05270 */
[----:B--2---:R-:W-:-:S12]  /*13e0*/  IMAD.IADD R21, R2, 0x1, R21 ;  /* 0x0000000102157824 */ /* 0x004fd800078e0215 */
[----:B------:R-:W-:Y:S05]  /*13f0*/  @P0 BRA `(.L_x_26) ;  /* 0xfffffffc00e00947 */ /* 0x000fea000383ffff */
.L_x_25:
[----:B------:R-:W-:Y:S05]  /*1400*/  BSYNC.RECONVERGENT B2 ;  /* 0x0000000000027941 */ /* 0x000fea0003800200 */
.L_x_24:
[----:B------:R-:W-:Y:S05]  /*1410*/  @!P1 BRA `(.L_x_23) ;  /* 0x0000000400749947 */ /* 0x000fea0003800000 */
[----:B------:R-:W0:Y:S01]  /*1420*/  LDCU.64 UR4, c[0x0][0x380] ;  /* 0x00007000ff0477ac */ /* 0x000e220008000a00 */
[----:B------:R-:W-:Y:S01]  /*1430*/  IMAD.IADD R5, R9, 0x1, -R8 ;  /* 0x0000000109057824 */ /* 0x000fe200078e0a08 */
[C---:B------:R-:W-:Y:S01]  /*1440*/  IADD3 R3, P0, PT, R8.reuse, R23, RZ ;  /* 0x0000001708037210 */ /* 0x040fe20007f1e0ff */
[----:B------:R-:W-:Y:S01]  /*1450*/  BSSY.RECONVERGENT B2, `(.L_x_27) ;  /* 0x0000033000027945 */ /* 0x000fe20003800200 */
[----:B------:R-:W-:Y:S02]  /*1460*/  IMAD.IADD R23, R8, 0x1, R23 ;  /* 0x0000000108177824 */ /* 0x000fe400078e0217 */
[----:B------:R-:W-:Y:S01]  /*1470*/  ISETP.GT.AND P1, PT, R5, 0xc00, PT ;  /* 0x00000c000500780c */ /* 0x000fe20003f24270 */
[----:B------:R-:W-:Y:S01]  /*1480*/  IMAD.X R4, RZ, RZ, RZ, P0 ;  /* 0x000000ffff047224 */ /* 0x000fe200000e06ff */
[----:B0-----:R-:W-:-:S04]  /*1490*/  LEA R2, P0, R3, UR4, 0x2 ;  /* 0x0000000403027c11 */ /* 0x001fc8000f8010ff */
[----:B------:R-:W-:Y:S02]  /*14a0*/  LEA.HI.X R3, R3, UR5, R4, 0x2, P0 ;  /* 0x0000000503037c11 */ /* 0x000fe400080f1404 */
[----:B------:R-:W-:-:S05]  /*14b0*/  IADD3 R2, P0, PT, R2, 0x800, RZ ;  /* 0x0000080002027810 */ /* 0x000fca0007f1e0ff */
[----:B------:R-:W-:Y:S01]  /*14c0*/  IMAD.X R3, RZ, RZ, R3, P0 ;  /* 0x000000ffff037224 */ /* 0x000fe200000e0603 */
[----:B------:R-:W-:Y:S01]  /*14d0*/  PLOP3.LUT P0, PT, PT, PT, PT, 0x80, 0x8 ;  /* 0x000000000008781c */ /* 0x000fe20003f0f070 */
[----:B------:R-:W-:-:S12]  /*14e0*/  @!P1 BRA `(.L_x_28) ;  /* 0x0000000000a49947 */ /* 0x000fd80003800000 */
[----:B------:R-:W-:Y:S01]  /*14f0*/  PLOP3.LUT P0, PT, PT, PT, PT, 0x8, 0x80 ;  /* 0x000000000080781c */ /* 0x000fe20003f0e170 */
[----:B------:R-:W-:-:S12]  /*1500*/  VIADD R11, R9, 0xfffff400 ;  /* 0xfffff400090b7836 */ /* 0x000fd80000000000 */
.L_x_29:
[----:B------:R-:W0:Y:S01]  /*1510*/  LDC.64 R4, c[0x0][0x380] ;  /* 0x0000e000ff047b82 */ /* 0x000e220000000a00 */
[C---:B------:R-:W-:Y:S01]  /*1520*/  VIADD R27, R23.reuse, 0x400 ;  /* 0x00000400171b7836 */ /* 0x040fe20000000000 */
[----:B------:R-:W2:Y:S01]  /*1530*/  LDG.E.CONSTANT R12, desc[UR6][R2.64+-0x400] ;  /* 0xfffc0006020c7981 */ /* 0x000ea2000c1e9900 */
[----:B------:R-:W-:-:S03]  /*1540*/  VIADD R7, R23, 0x800 ;  /* 0x0000080017077836 */ /* 0x000fc60000000000 */
[----:B------:R-:W3:Y:S04]  /*1550*/  LDG.E.CONSTANT R18, desc[UR6][R2.64] ;  /* 0x0000000602127981 */ /* 0x000ee8000c1e9900 */
[----:B------:R-:W3:Y:S04]  /*1560*/  LDG.E.CONSTANT R17, desc[UR6][R2.64+0x400] ;  /* 0x0004000602117981 */ /* 0x000ee8000c1e9900 */
[----:B------:R-:W4:Y:S01]  /*1570*/  LDG.E.CONSTANT R15, desc[UR6][R2.64+0xc00] ;  /* 0x000c0006020f7981 */ /* 0x000f22000c1e9900 */
[----:B------:R-:W-:-:S03]  /*1580*/  VIADD R29, R23, 0xc00 ;  /* 0x00000c00171d7836 */ /* 0x000fc60000000000 */
[----:B------:R-:W5:Y:S04]  /*1590*/  LDG.E.CONSTANT R14, desc[UR6][R2.64+0x1000] ;  /* 0x00100006020e7981 */ /* 0x000f68000c1e9900 */
[----:B------:R-:W5:Y:S01]  /*15a0*/  LDG.E.CONSTANT R13, desc[UR6][R2.64+0x1400] ;  /* 0x00140006020d7981 */ /* 0x000f62000c1e9900 */
[----:B0-----:R-:W-:-:S03]  /*15b0*/  IMAD.WIDE.U32 R24, R23, 0x4, R4 ;  /* 0x0000000417187825 */ /* 0x001fc600078e0004 */
[----:B------:R-:W5:Y:S04]  /*15c0*/  LDG.E.CONSTANT R19, desc[UR6][R2.64+0x1c00] ;  /* 0x001c000602137981 */ /* 0x000f68000c1e9900 */
[----:B------:R-:W2:Y:S01]  /*15d0*/  LDG.E.CONSTANT R10, desc[UR6][R24.64] ;  /* 0x00000006180a7981 */ /* 0x000ea2000c1e9900 */
[----:B------:R-:W-:-:S03]  /*15e0*/  IMAD.WIDE.U32 R26, R27, 0x4, R4 ;  /* 0x000000041b1a7825 */ /* 0x000fc600078e0004 */
[----:B------:R-:W5:Y:S01]  /*15f0*/  LDG.E.CONSTANT R20, desc[UR6][R2.64+0x2400] ;  /* 0x0024000602147981 */ /* 0x000f62000c1e9900 */
[----:B------:R-:W-:-:S03]  /*1600*/  IMAD.WIDE.U32 R6, R7, 0x4, R4 ;  /* 0x0000000407067825 */ /* 0x000fc600078e0004 */
[----:B------:R-:W4:Y:S01]  /*1610*/  LDG.E.CONSTANT R16, desc[UR6][R26.64] ;  /* 0x000000061a107981 */ /* 0x000f22000c1e9900 */
[----:B------:R-:W-:-:S03]  /*1620*/  IMAD.WIDE.U32 R4, R29, 0x4, R4 ;  /* 0x000000041d047825 */ /* 0x000fc600078e0004 */
[----:B------:R-:W5:Y:S04]  /*1630*/  LDG.E.CONSTANT R6, desc[UR6][R6.64] ;  /* 0x0000000606067981 */ /* 0x000f68000c1e9900 */
[----:B------:R-:W5:Y:S04]  /*1640*/  LDG.E.CONSTANT R25, desc[UR6][R2.64+0x2000] ;  /* 0x0020000602197981 */ /* 0x000f68000c1e9900 */
[----:B------:R0:W5:Y:S04]  /*1650*/  LDG.E.CONSTANT R5, desc[UR6][R4.64] ;  /* 0x0000000604057981 */ /* 0x000168000c1e9900 */
[----:B------:R-:W5:Y:S04]  /*1660*/  LDG.E.CONSTANT R24, desc[UR6][R2.64+0x2c00] ;  /* 0x002c000602187981 */ /* 0x000f68000c1e9900 */
[----:B------:R-:W5:Y:S04]  /*1670*/  LDG.E.CONSTANT R27, desc[UR6][R2.64+0x3000] ;  /* 0x00300006021b7981 */ /* 0x000f68000c1e9900 */
[----:B------:R1:W5:Y:S01]  /*1680*/  LDG.E.CONSTANT R22, desc[UR6][R2.64+0x3400] ;  /* 0x0034000602167981 */ /* 0x000362000c1e9900 */
[----:B------:R-:W-:-:S05]  /*1690*/  VIADD R8, R8, 0x1000 ;  /* 0x0000100008087836 */ /* 0x000fca0000000000 */
[----:B------:R-:W-:Y:S02]  /*16a0*/  ISETP.GE.AND P1, PT, R8, R11, PT ;  /* 0x0000000b0800720c */ /* 0x000fe40003f26270 */
[----:B0-----:R-:W-:Y:S01]  /*16b0*/  IADD3 R4, P2, PT, R2, 0x4000, RZ ;  /* 0x0000400002047810 */ /* 0x001fe20007f5e0ff */
[----:B------:R-:W-:-:S04]  /*16c0*/  VIADD R23, R23, 0x1000 ;  /* 0x0000100017177836 */ /* 0x000fc80000000000 */
[----:B-1----:R-:W-:Y:S02]  /*16d0*/  IMAD.X R3, RZ, RZ, R3, P2 ;  /* 0x000000ffff037224 */ /* 0x002fe400010e0603 */
[----:B------:R-:W-:Y:S01]  /*16e0*/  IMAD.MOV.U32 R2, RZ, RZ, R4 ;  /* 0x000000ffff027224 */ /* 0x000fe200078e0004 */
[----:B--2---:R-:W-:-:S04]  /*16f0*/  IADD3 R10, PT, PT, R12, R10, R21 ;  /* 0x0000000a0c0a7210 */ /* 0x004fc80007ffe015 */
[----:B---3--:R-:W-:-:S04]  /*1700*/  IADD3 R10, PT, PT, R17, R18, R10 ;  /* 0x00000012110a7210 */ /* 0x008fc80007ffe00a */
[----:B----4-:R-:W-:-:S04]  /*1710*/  IADD3 R10, PT, PT, R15, R16, R10 ;  /* 0x000000100f0a7210 */ /* 0x010fc80007ffe00a */
[----:B-----5:R-:W-:-:S04]  /*1720*/  IADD3 R10, PT, PT, R13, R14, R10 ;  /* 0x0000000e0d0a7210 */ /* 0x020fc80007ffe00a */
[----:B------:R-:W-:-:S04]  /*1730*/  IADD3 R6, PT, PT, R19, R6, R10 ;  /* 0x0000000613067210 */ /* 0x000fc80007ffe00a */
[----:B------:R-:W-:-:S04]  /*1740*/  IADD3 R6, PT, PT, R20, R25, R6 ;  /* 0x0000001914067210 */ /* 0x000fc80007ffe006 */
[----:B------:R-:W-:-:S04]  /*1750*/  IADD3 R5, PT, PT, R24, R5, R6 ;  /* 0x0000000518057210 */ /* 0x000fc80007ffe006 */
[----:B------:R-:W-:Y:S01]  /*1760*/  IADD3 R21, PT, PT, R22, R27, R5 ;  /* 0x0000001b16157210 */ /* 0x000fe20007ffe005 */
[----:B------:R-:W-:Y:S06]  /*1770*/  @!P1 BRA `(.L_x_29) ;  /* 0xfffffffc00649947 */ /* 0x000fec000383ffff */
.L_x_28:
[----:B------:R-:W-:Y:S05]  /*1780*/  BSYNC.RECONVERGENT B2 ;  /* 0x0000000000027941 */ /* 0x000fea0003800200 */
.L_x_27:
[----:B------:R-:W-:Y:S01]  /*1790*/  IMAD.IADD R4, R9, 0x1, -R8 ;  /* 0x0000000109047824 */ /* 0x000fe200078e0a08 */
[----:B------:R-:W-:Y:S04]  /*17a0*/  BSSY.RECONVERGENT B2, `(.L_x_30) ;  /* 0x000001a000027945 */ /* 0x000fe80003800200 */
[----:B------:R-:W-:-:S13]  /*17b0*/  ISETP.GT.AND P1, PT, R4, 0x400, PT ;  /* 0x000004000400780c */ /* 0x000fda0003f24270 */
[----:B------:R-:W-:Y:S05]  /*17c0*/  @!P1 BRA `(.L_x_31) ;  /* 0x00000000005c9947 */ /* 0x000fea0003800000 */
[----:B------:R-:W0:Y:S01]  /*17d0*/  LDC.64 R6, c[0x0][0x380] ;  /* 0x0000e000ff067b82 */ /* 0x000e220000000a00 */
[C---:B------:R-:W-:Y:S01]  /*17e0*/  VIADD R11, R23.reuse, 0x400 ;  /* 0x00000400170b7836 */ /* 0x040fe20000000000 */
[----:B------:R-:W2:Y:S04]  /*17f0*/  LDG.E.CONSTANT R10, desc[UR6][R2.64+-0x400] ;  /* 0xfffc0006020a7981 */ /* 0x000ea8000c1e9900 */
[----:B------:R-:W3:Y:S04]  /*1800*/  LDG.E.CONSTANT R12, desc[UR6][R2.64+0x400] ;  /* 0x00040006020c7981 */ /* 0x000ee8000c1e9900 */
[----:B------:R-:W4:Y:S04]  /*1810*/  LDG.E.CONSTANT R13, desc[UR6][R2.64+0xc00] ;  /* 0x000c0006020d7981 */ /* 0x000f28000c1e9900 */
[----:B------:R-:W5:Y:S04]  /*1820*/  LDG.E.CONSTANT R15, desc[UR6][R2.64+0x1000] ;  /* 0x00100006020f7981 */ /* 0x000f68000c1e9900 */
[----:B------:R1:W5:Y:S01]  /*1830*/  LDG.E.CONSTANT R14, desc[UR6][R2.64+0x1400] ;  /* 0x00140006020e7981 */ /* 0x000362000c1e9900 */
[----:B0-----:R-:W-:-:S04]  /*1840*/  IMAD.WIDE.U32 R4, R23, 0x4, R6 ;  /* 0x0000000417047825 */ /* 0x001fc800078e0006 */
[----:B------:R-:W-:Y:S02]  /*1850*/  IMAD.WIDE.U32 R6, R11, 0x4, R6 ;  /* 0x000000040b067825 */ /* 0x000fe400078e0006 */
[----:B------:R-:W2:Y:S04]  /*1860*/  LDG.E.CONSTANT R4, desc[UR6][R4.64] ;  /* 0x0000000604047981 */ /* 0x000ea8000c1e9900 */
[----:B------:R-:W3:Y:S04]  /*1870*/  LDG.E.CONSTANT R11, desc[UR6][R2.64] ;  /* 0x00000006020b7981 */ /* 0x000ee8000c1e9900 */
[----:B------:R-:W4:Y:S01]  /*1880*/  LDG.E.CONSTANT R7, desc[UR6][R6.64] ;  /* 0x0000000606077981 */ /* 0x000f22000c1e9900 */
[----:B------:R-:W-:Y:S01]  /*1890*/  PLOP3.LUT P0, PT, PT, PT, PT, 0x8, 0x80 ;  /* 0x000000000080781c */ /* 0x000fe20003f0e170 */
[----:B------:R-:W-:-:S02]  /*18a0*/  VIADD R8, R8, 0x800 ;  /* 0x0000080008087836 */ /* 0x000fc40000000000 */
[----:B------:R-:W-:Y:S01]  /*18b0*/  VIADD R23, R23, 0x800 ;  /* 0x0000080017177836 */ /* 0x000fe20000000000 */
[----:B--2---:R-:W-:Y:S02]  /*18c0*/  IADD3 R10, PT, PT, R10, R4, R21 ;  /* 0x000000040a0a7210 */ /* 0x004fe40007ffe015 */
[----:B------:R-:W-:Y:S02]  /*18d0*/  IADD3 R4, P1, PT, R2, 0x2000, RZ ;  /* 0x0000200002047810 */ /* 0x000fe40007f3e0ff */
[----:B---3--:R-:W-:-:S03]  /*18e0*/  IADD3 R10, PT, PT, R12, R11, R10 ;  /* 0x0000000b0c0a7210 */ /* 0x008fc60007ffe00a */
[----:B------:R-:W-:Y:S01]  /*18f0*/  IMAD.X R5, RZ, RZ, R3, P1 ;  /* 0x000000ffff057224 */ /* 0x000fe200008e0603 */
[----:B----4-:R-:W-:Y:S01]  /*1900*/  IADD3 R10, PT, PT, R13, R7, R10 ;  /* 0x000000070d0a7210 */ /* 0x010fe20007ffe00a */
[----:B-1----:R-:W-:Y:S02]  /*1910*/  IMAD.MOV.U32 R2, RZ, RZ, R4 ;  /* 0x000000ffff027224 */ /* 0x002fe400078e0004 */
[----:B------:R-:W-:Y:S01]  /*1920*/  IMAD.MOV.U32 R3, RZ, RZ, R5 ;  /* 0x000000ffff037224 */ /* 0x000fe200078e0005 */
[----:B-----5:R-:W-:-:S07]  /*1930*/  IADD3 R21, PT, PT, R14, R15, R10 ;  /* 0x0000000f0e157210 */ /* 0x020fce0007ffe00a */
.L_x_31:
[----:B------:R-:W-:Y:S05]  /*1940*/  BSYNC.RECONVERGENT B2 ;  /* 0x0000000000027941 */ /* 0x000fea0003800200 */
.L_x_30:
[----:B------:R-:W-:-:S13]  /*1950*/  ISETP.LT.OR P0, PT, R8, R9, P0 ;  /* 0x000000090800720c */ /* 0x000fda0000701670 */
[----:B------:R-:W-:Y:S05]  /*1960*/  @!P0 BRA `(.L_x_23) ;  /* 0x0000000000208947 */ /* 0x000fea0003800000 */
[----:B------:R-:W0:Y:S01]  /*1970*/  LDC.64 R4, c[0x0][0x380] ;  /* 0x0000e000ff047b82 */ /* 0x000e220000000a00 */
[----:B------:R-:W2:Y:S04]  /*1980*/  LDG.E.CONSTANT R6, desc[UR6][R2.64+-0x400] ;  /* 0xfffc000602067981 */ /* 0x000ea8000c1e9900 */
[----:B------:R-:W3:Y:S04]  /*1990*/  LDG.E.CONSTANT R7, desc[UR6][R2.64] ;  /* 0x0000000602077981 */ /* 0x000ee8000c1e9900 */
[----:B------:R-:W3:Y:S01]  /*19a0*/  LDG.E.CONSTANT R8, desc[UR6][R2.64+0x400] ;  /* 0x0004000602087981 */ /* 0x000ee2000c1e9900 */
[----:B0-----:R-:W-:-:S06]  /*19b0*/  IMAD.WIDE.U32 R4, R23, 0x4, R4 ;  /* 0x0000000417047825 */ /* 0x001fcc00078e0004 */
[----:B------:R-:W2:Y:S02]  /*19c0*/  LDG.E.CONSTANT R4, desc[UR6][R4.64] ;  /* 0x0000000604047981 */ /* 0x000ea4000c1e9900 */
[----:B--2---:R-:W-:-:S04]  /*19d0*/  IADD3 R6, PT, PT, R6, R4, R21 ;  /* 0x0000000406067210 */ /* 0x004fc80007ffe015 */
[----:B---3--:R-:W-:-:S07]  /*19e0*/  IADD3 R21, PT, PT, R8, R7, R6 ;  /* 0x0000000708157210 */ /* 0x008fce0007ffe006 */
.L_x_23:
[----:B------:R-:W-:Y:S05]  /*19f0*/  BSYNC.RECONVERGENT B1 ;  /* 0x0000000000017941 */ /* 0x000fea0003800200 */
.L_x_21:
[----:B------:R-:W0:Y:S01]  /*1a00*/  S2R R7, SR_LANEID ;  /* 0x0000000000077919 */ /* 0x000e220000000000 */
[----:B------:R-:W-:Y:S01]  /*1a10*/  BSSY.RECONVERGENT B1, `(.L_x_32) ;  /* 0x000001d000017945 */ /* 0x000fe20003800200 */
[----:B------:R-:W1:Y:S01]  /*1a20*/  SHFL.DOWN PT, R2, R21, 0x1, 0x1f ;  /* 0x08201f0015027f89 */ /* 0x000e6200000e0000 */
[----:B0-----:R-:W-:-:S04]  /*1a30*/  ISETP.GT.AND P0, PT, R7, 0x1e, PT ;  /* 0x0000001e0700780c */ /* 0x001fc80003f04270 */
[----:B-1----:R-:W-:Y:S02]  /*1a40*/  SEL R2, R2, RZ, !P0 ;  /* 0x000000ff02027207 */ /* 0x002fe40004000000 */
        /* <DEDUP_REMOVED lines=25> */
.L_x_33:
[----:B------:R-:W-:Y:S05]  /*1be0*/  BSYNC.RECONVERGENT B1 ;  /* 0x0000000000017941 */ /* 0x000fea0003800200 */
.L_x_32:
[----:B------:R-:W-:Y:S01]  /*1bf0*/  BAR.SYNC.DEFER_BLOCKING 0x0 ;  /* 0x0000000000007b1d */ /* 0x000fe20000010000 */
[----:B------:R-:W-:-:S13]  /*1c00*/  ISETP.NE.AND P0, PT, R0, RZ, PT ;  /* 0x000000ff0000720c */ /* 0x000fda0003f05270 */
[----:B------:R-:W-:Y:S05]  /*1c10*/  @P0 BRA `(.L_x_19) ;  /* 0x0000001c00740947 */ /* 0x000fea0003800000 */
[----:B------:R-:W3:Y:S01]  /*1c20*/  S2UR UR5, SR_CgaCtaId ;  /* 0x00000000000579c3 */ /* 0x000ee20000008800 */
[----:B------:R-:W-:Y:S02]  /*1c30*/  UMOV UR4, 0x400 ;  /* 0x0000040000047882 */ /* 0x000fe40000000000 */
[----:B---3--:R-:W-:-:S09]  /*1c40*/  ULEA UR4, UR5, UR4, 0x18 ;  /* 0x0000000405047291 */ /* 0x008fd2000f8ec0ff */
[----:B------:R-:W-:Y:S04]  /*1c50*/  LDS R0, [UR4+0xc] ;  /* 0x00000c04ff007984 */ /* 0x000fe80008000800 */
[----:B--2---:R-:W2:Y:S04]  /*1c60*/  LDS.128 R4, [UR4+0x10] ;  /* 0x00001004ff047984 */ /* 0x004ea80008000c00 */
[----:B------:R-:W3:Y:S01]  /*1c70*/  LDS.64 R8, [UR4+0x20] ;  /* 0x00002004ff087984 */ /* 0x000ee20008000a00 */
[----:B--2---:R-:W-:-:S04]  /*1c80*/  IADD3 R0, PT, PT, R4, R0, R3 ;  /* 0x0000000004007210 */ /* 0x004fc80007ffe003 */
[----:B------:R-:W-:-:S04]  /*1c90*/  IADD3 R0, PT, PT, R6, R0, R5 ;  /* 0x0000000006007210 */ /* 0x000fc80007ffe005 */
[----:B---3--:R-:W-:-:S05]  /*1ca0*/  IADD3 R0, PT, PT, R8, R0, R7 ;  /* 0x0000000008007210 */ /* 0x008fca0007ffe007 */
[----:B0-----:R-:W-:Y:S01]  /*1cb0*/  IMAD.IADD R3, R0, 0x1, R9 ;  /* 0x0000000100037824 */ /* 0x001fe200078e0209 */
[----:B------:R-:W-:Y:S06]  /*1cc0*/  BRA `(.L_x_19) ;  /* 0x0000001c00487947 */ /* 0x000fec0003800000 */
.L_x_2:
        /* <DEDUP_REMOVED lines=12> */
.L_x_36:
[----:B------:R-:W-:Y:S05]  /*1d90*/  BSYNC.RECONVERGENT B1 ;  /* 0x0000000000017941 */ /* 0x000fea0003800200 */
.L_x_35:
        /* <DEDUP_REMOVED lines=16> */
.L_x_41:
        /* <DEDUP_REMOVED lines=9> */
.L_x_40:
[----:B------:R-:W-:Y:S05]  /*1f30*/  BSYNC.RECONVERGENT B2 ;  /* 0x0000000000027941 */ /* 0x000fea0003800200 */
.L_x_39:
        /* <DEDUP_REMOVED lines=8> */
.L_x_44:
        /* <DEDUP_REMOVED lines=35> */
.L_x_43:
[----:B------:R-:W-:Y:S05]  /*21f0*/  BSYNC.RECONVERGENT B2 ;  /* 0x0000000000027941 */ /* 0x000fea0003800200 */
.L_x_42:
        /* <DEDUP_REMOVED lines=22> */
.L_x_46:
[----:B------:R-:W-:Y:S05]  /*2360*/  BSYNC.RECONVERGENT B2 ;  /* 0x0000000000027941 */ /* 0x000fea0003800200 */
.L_x_45:
        /* <DEDUP_REMOVED lines=10> */
.L_x_38:
[----:B------:R-:W-:Y:S05]  /*2410*/  BSYNC.RECONVERGENT B1 ;  /* 0x0000000000017941 */ /* 0x000fea0003800200 */
.L_x_37:
        /* <DEDUP_REMOVED lines=32> */
.L_x_49:
[----:B------:R-:W-:Y:S05]  /*2620*/  BSYNC.RECONVERGENT B1 ;  /* 0x0000000000017941 */ /* 0x000fea0003800200 */
.L_x_48:
[----:B------:R-:W-:Y:S01]  /*2630*/  BAR.SYNC.DEFER_BLOCKING 0x0 ;  /* 0x0000000000007b1d */ /* 0x000fe20000010000 */
[----:B------:R-:W-:-:S13]  /*2640*/  ISETP.NE.AND P0, PT, R9, RZ, PT ;  /* 0x000000ff0900720c */ /* 0x000fda0003f05270 */
[----:B------:R-:W-:Y:S05]  /*2650*/  @P0 BRA `(.L_x_19) ;  /* 0x0000001000e40947 */ /* 0x000fea0003800000 */
[----:B------:R-:W3:Y:S01]  /*2660*/  S2UR UR5, SR_CgaCtaId ;  /* 0x00000000000579c3 */ /* 0x000ee20000008800 */
[----:B------:R-:W-:Y:S02]  /*2670*/  UMOV UR4, 0x400 ;  /* 0x0000040000047882 */ /* 0x000fe40000000000 */
[----:B---3--:R-:W-:-:S09]  /*2680*/  ULEA UR4, UR5, UR4, 0x18 ;  /* 0x0000000405047291 */ /* 0x008fd2000f8ec0ff */
[----:B-1----:R-:W-:Y:S04]  /*2690*/  LDS R0, [UR4+0xc] ;  /* 0x00000c04ff007984 */ /* 0x002fe80008000800 */
[----:B------:R-:W1:Y:S04]  /*26a0*/  LDS.128 R4, [UR4+0x10] ;  /* 0x00001004ff047984 */ /* 0x000e680008000c00 */
[----:B------:R-:W3:Y:S01]  /*26b0*/  LDS.64 R8, [UR4+0x20] ;  /* 0x00002004ff087984 */ /* 0x000ee20008000a00 */
[----:B-1----:R-:W-:-:S04]  /*26c0*/  IADD3 R0, PT, PT, R4, R0, R3 ;  /* 0x0000000004007210 */ /* 0x002fc80007ffe003 */
[----:B------:R-:W-:-:S04]  /*26d0*/  IADD3 R0, PT, PT, R6, R0, R5 ;  /* 0x0000000006007210 */ /* 0x000fc80007ffe005 */
[----:B---3--:R-:W-:-:S05]  /*26e0*/  IADD3 R0, PT, PT, R8, R0, R7 ;  /* 0x0000000008007210 */ /* 0x008fca0007ffe007 */
[----:B0-2---:R-:W-:Y:S01]  /*26f0*/  IMAD.IADD R3, R0, 0x1, R9 ;  /* 0x0000000100037824 */ /* 0x005fe200078e0209 */
[----:B------:R-:W-:Y:S06]  /*2700*/  BRA `(.L_x_19) ;  /* 0x0000001000b87947 */ /* 0x000fec0003800000 */
.L_x_47:
        /* <DEDUP_REMOVED lines=16> */
[----:B------:R-:W1:Y:S02]  /*2810*/  SHFL.DOWN PT, R2, R3, 0x2, R7 ;  /* 0x0840000003027989 */ /* 0x000e6400000e0007 */
[----:B-1----:R-:W-:Y:S02]  /*2820*/  SEL R2, R2, RZ, !P0 ;  /* 0x000000ff02027207 */ /* 0x002fe40004000000 */
[----:B------:R-:W-:-:S03]  /*2830*/  ISETP.GT.AND P0, PT, R8, R7, PT ;  /* 0x000000070800720c */ /* 0x000fc60003f04270 */
[----:B------:R-:W-:Y:S01]  /*2840*/  IMAD.IADD R2, R3, 0x1, R2 ;  /* 0x0000000103027824 */ /* 0x000fe200078e0202 */
[----:B------:R-:W-:-:S04]  /*2850*/  @!P1 SHF.R.U32.HI R3, RZ, 0x3, R9 ;  /* 0x00000003ff039819 */ /* 0x000fc80000011609 */
[----:B------:R-:W1:Y:S02]  /*2860*/  SHFL.DOWN PT, R4, R2, 0x4, R7 ;  /* 0x0880000002047989 */ /* 0x000e6400000e0007 */
[----:B-1----:R-:W-:Y:S01]  /*2870*/  SEL R5, R4, RZ, !P0 ;  /* 0x000000ff04057207 */ /* 0x002fe20004000000 */
[C---:B------:R-:W-:Y:S02]  /*2880*/  VIADD R4, R6.reuse, 0x8 ;  /* 0x0000000806047836 */ /* 0x040fe40000000000 */
[----:B------:R-:W-:Y:S02]  /*2890*/  VIADD R6, R6, 0x10 ;  /* 0x0000001006067836 */ /* 0x000fe40000000000 */
[----:B------:R-:W-:Y:S01]  /*28a0*/  IMAD.IADD R5, R2, 0x1, R5 ;  /* 0x0000000102057824 */ /* 0x000fe200078e0205 */
[----:B------:R-:W-:Y:S02]  /*28b0*/  ISETP.GT.AND P0, PT, R4, R7, PT ;  /* 0x000000070400720c */ /* 0x000fe40003f04270 */
[----:B------:R-:W-:-:S02]  /*28c0*/  @!P1 MOV R4, 0x400 ;  /* 0x0000040000049802 */ /* 0x000fc40000000f00 */
[----:B------:R-:W1:Y:S02]  /*28d0*/  SHFL.DOWN PT, R0, R5, 0x8, R7 ;  /* 0x0900000005007989 */ /* 0x000e6400000e0007 */
[----:B0-----:R-:W-:Y:S02]  /*28e0*/  @!P1 LEA R11, R11, R4, 0x18 ;  /* 0x000000040b0b9211 */ /* 0x001fe400078ec0ff */
[----:B------:R-:W-:-:S05]  /*28f0*/  @!P1 LOP3.LUT R4, R3, 0x7c, RZ, 0xc0, !PT ;  /* 0x0000007c03049812 */ /* 0x000fca00078ec0ff */
[----:B------:R-:W-:Y:S01]  /*2900*/  @!P1 IMAD.IADD R4, R4, 0x1, R11 ;  /* 0x0000000104049824 */ /* 0x000fe200078e020b */
[----:B-1----:R-:W-:Y:S02]  /*2910*/  SEL R0, R0, RZ, !P0 ;  /* 0x000000ff00007207 */ /* 0x002fe40004000000 */
        /* <DEDUP_REMOVED lines=14> */
[----:B------:R-:W3:Y:S02]  /*2a00*/  LDS R0, [UR4+0xc] ;  /* 0x00000c04ff007984 */ /* 0x000ee40008000800 */
[----:B---3--:R-:W-:Y:S01]  /*2a10*/  IMAD.IADD R3, R3, 0x1, R0 ;  /* 0x0000000103037824 */ /* 0x008fe200078e0200 */
        /* <DEDUP_REMOVED lines=20> */
.L_x_34:
[----:B------:R-:W0:Y:S01]  /*2b60*/  S2R R0, SR_TID.X ;  /* 0x0000000000007919 */ /* 0x000e220000002100 */
[----:B------:R-:W0:Y:S02]  /*2b70*/  LDC.64 R2, c[0x0][0x380] ;  /* 0x0000e000ff027b82 */ /* 0x000e240000000a00 */
[----:B0-----:R-:W-:-:S05]  /*2b80*/  IMAD.WIDE.U32 R2, R0, 0x4, R2 ;  /* 0x0000000400027825 */ /* 0x001fca00078e0002 */
[----:B------:R-:W2:Y:S04]  /*2b90*/  LDG.E.CONSTANT R19, desc[UR6][R2.64] ;  /* 0x0000000602137981 */ /* 0x000ea8000c1e9900 */
[----:B------:R-:W2:Y:S04]  /*2ba0*/  LDG.E.CONSTANT R4, desc[UR6][R2.64+0x400] ;  /* 0x0004000602047981 */ /* 0x000ea8000c1e9900 */
[----:B------:R-:W2:Y:S04]  /*2bb0*/  LDG.E.CONSTANT R5, desc[UR6][R2.64+0x800] ;  /* 0x0008000602057981 */ /* 0x000ea8000c1e9900 */
[----:B------:R-:W3:Y:S04]  /*2bc0*/  LDG.E.CONSTANT R6, desc[UR6][R2.64+0xc00] ;  /* 0x000c000602067981 */ /* 0x000ee8000c1e9900 */
[----:B------:R-:W3:Y:S04]  /*2bd0*/  LDG.E.CONSTANT R7, desc[UR6][R2.64+0x1000] ;  /* 0x0010000602077981 */ /* 0x000ee8000c1e9900 */
[----:B------:R-:W4:Y:S04]  /*2be0*/  LDG.E.CONSTANT R8, desc[UR6][R2.64+0x1400] ;  /* 0x0014000602087981 */ /* 0x000f28000c1e9900 */
[----:B------:R-:W4:Y:S04]  /*2bf0*/  LDG.E.CONSTANT R9, desc[UR6][R2.64+0x1800] ;  /* 0x0018000602097981 */ /* 0x000f28000c1e9900 */
[----:B------:R-:W5:Y:S04]  /*2c00*/  LDG.E.CONSTANT R10, desc[UR6][R2.64+0x1c00] ;  /* 0x001c0006020a7981 */ /* 0x000f68000c1e9900 */
[----:B------:R-:W5:Y:S04]  /*2c10*/  LDG.E.CONSTANT R11, desc[UR6][R2.64+0x2000] ;  /* 0x00200006020b7981 */ /* 0x000f68000c1e9900 */
[----:B------:R-:W5:Y:S04]  /*2c20*/  LDG.E.CONSTANT R12, desc[UR6][R2.64+0x2400] ;  /* 0x00240006020c7981 */ /* 0x000f68000c1e9900 */
[----:B------:R-:W5:Y:S04]  /*2c30*/  LDG.E.CONSTANT R13, desc[UR6][R2.64+0x2800] ;  /* 0x00280006020d7981 */ /* 0x000f68000c1e9900 */
[----:B------:R-:W5:Y:S04]  /*2c40*/  LDG.E.CONSTANT R14, desc[UR6][R2.64+0x2c00] ;  /* 0x002c0006020e7981 */ /* 0x000f68000c1e9900 */
[----:B------:R-:W5:Y:S04]  /*2c50*/  LDG.E.CONSTANT R15, desc[UR6][R2.64+0x3000] ;  /* 0x00300006020f7981 */ /* 0x000f68000c1e9900 */
[----:B------:R-:W5:Y:S04]  /*2c60*/  LDG.E.CONSTANT R16, desc[UR6][R2.64+0x3400] ;  /* 0x0034000602107981 */ /* 0x000f68000c1e9900 */
[----:B------:R-:W5:Y:S04]  /*2c70*/  LDG.E.CONSTANT R17, desc[UR6][R2.64+0x3800] ;  /* 0x0038000602117981 */ /* 0x000f68000c1e9900 */
[----:B------:R-:W5:Y:S01]  /*2c80*/  LDG.E.CONSTANT R18, desc[UR6][R2.64+0x3c00] ;  /* 0x003c000602127981 */ /* 0x000f62000c1e9900 */
[----:B------:R-:W-:-:S02]  /*2c90*/  ISETP.GE.U32.AND P0, PT, R20, 0x2000, PT ;  /* 0x000020001400780c */ /* 0x000fc40003f06070 */
[----:B--2---:R-:W-:-:S04]  /*2ca0*/  IADD3 R4, PT, PT, R5, R4, R19 ;  /* 0x0000000405047210 */ /* 0x004fc80007ffe013 */
[----:B---3--:R-:W-:-:S04]  /*2cb0*/  IADD3 R4, PT, PT, R7, R6, R4 ;  /* 0x0000000607047210 */ /* 0x008fc80007ffe004 */
[----:B----4-:R-:W-:-:S04]  /*2cc0*/  IADD3 R4, PT, PT, R9, R8, R4 ;  /* 0x0000000809047210 */ /* 0x010fc80007ffe004 */
[----:B-----5:R-:W-:Y:S01]  /*2cd0*/  IADD3 R4, PT, PT, R11, R10, R4 ;  /* 0x0000000a0b047210 */ /* 0x020fe20007ffe004 */
[----:B------:R-:W-:-:S03]  /*2ce0*/  IMAD.MOV.U32 R11, RZ, RZ, 0x1000 ;  /* 0x00001000ff0b7424 */ /* 0x000fc600078e00ff */
[----:B------:R-:W-:-:S04]  /*2cf0*/  IADD3 R4, PT, PT, R13, R12, R4 ;  /* 0x0000000c0d047210 */ /* 0x000fc80007ffe004 */
[----:B------:R-:W-:-:S04]  /*2d00*/  IADD3 R4, PT, PT, R15, R14, R4 ;  /* 0x0000000e0f047210 */ /* 0x000fc80007ffe004 */
[----:B------:R-:W-:-:S05]  /*2d10*/  IADD3 R17, PT, PT, R17, R16, R4 ;  /* 0x0000001011117210 */ /* 0x000fca0007ffe004 */
[----:B------:R-:W-:Y:S01]  /*2d20*/  IMAD.IADD R8, R18, 0x1, R17 ;  /* 0x0000000112087824 */ /* 0x000fe200078e0211 */
[----:B------:R-:W-:Y:S06]  /*2d30*/  @!P0 BRA `(.L_x_50) ;  /* 0x00000000008c8947 */ /* 0x000fec0003800000 */
[----:B------:R-:W0:Y:S01]  /*2d40*/  LDC R7, c[0x0][0x390] ;  /* 0x0000e400ff077b82 */ /* 0x000e220000000800 */
[----:B------:R-:W-:Y:S02]  /*2d50*/  VIADD R6, R20, 0xfffff000 ;  /* 0xfffff00014067836 */ /* 0x000fe40000000000 */
[----:B------:R-:W-:-:S07]  /*2d60*/  IMAD.MOV.U32 R11, RZ, RZ, 0x1000 ;  /* 0x00001000ff0b7424 */ /* 0x000fce00078e00ff */
.L_x_52:
[----:B------:R-:W-:-:S05]  /*2d70*/  IMAD.WIDE R4, R11, 0x4, R2 ;  /* 0x000000040b047825 */ /* 0x000fca00078e0202 */
        /* <DEDUP_REMOVED lines=16> */
[----:B--2---:R-:W-:-:S04]  /*2e80*/  IADD3 R18, PT, PT, R18, R19, R8 ;  /* 0x0000001312127210 */ /* 0x004fc80007ffe008 */
[----:B---3--:R-:W-:Y:S01]  /*2e90*/  IADD3 R18, PT, PT, R21, R20, R18 ;  /* 0x0000001415127210 */ /* 0x008fe20007ffe012 */
[----:B0-----:R-:W-:-:S04]  /*2ea0*/  IMAD.MOV.U32 R20, RZ, RZ, R7 ;  /* 0x000000ffff147224 */ /* 0x001fc800078e0007 */
[----:B------:R-:W-:Y:S01]  /*2eb0*/  IMAD.IADD R8, R20, 0x1, -R11 ;  /* 0x0000000114087824 */ /* 0x000fe200078e0a0b */
[----:B----4-:R-:W-:-:S04]  /*2ec0*/  IADD3 R18, PT, PT, R23, R22, R18 ;  /* 0x0000001617127210 */ /* 0x010fc80007ffe012 */
[----:B------:R-:W-:Y:S02]  /*2ed0*/  ISETP.GE.AND P0, PT, R8, 0x1000, PT ;  /* 0x000010000800780c */ /* 0x000fe40003f06270 */
[----:B-----5:R-:W-:-:S04]  /*2ee0*/  IADD3 R18, PT, PT, R25, R24, R18 ;  /* 0x0000001819127210 */ /* 0x020fc80007ffe012 */
[----:B------:R-:W-:-:S04]  /*2ef0*/  IADD3 R14, PT, PT, R14, R17, R18 ;  /* 0x000000110e0e7210 */ /* 0x000fc80007ffe012 */
[----:B------:R-:W-:-:S04]  /*2f00*/  IADD3 R12, PT, PT, R15, R12, R14 ;  /* 0x0000000c0f0c7210 */ /* 0x000fc80007ffe00e */
[----:B------:R-:W-:-:S04]  /*2f10*/  IADD3 R10, PT, PT, R10, R13, R12 ;  /* 0x0000000d0a0a7210 */ /* 0x000fc80007ffe00c */
[----:B------:R-:W-:Y:S01]  /*2f20*/  IADD3 R8, PT, PT, R16, R9, R10 ;  /* 0x0000000910087210 */ /* 0x000fe20007ffe00a */
[----:B------:R-:W-:Y:S06]  /*2f30*/  @!P0 BRA `(.L_x_51) ;  /* 0x0000000400fc8947 */ /* 0x000fec0003800000 */
[----:B------:R-:W-:-:S05]  /*2f40*/  VIADD R11, R11, 0x1000 ;  /* 0x000010000b0b7836 */ /* 0x000fca0000000000 */
[----:B------:R-:W-:-:S13]  /*2f50*/  ISETP.GT.AND P0, PT, R11, R6, PT ;  /* 0x000000060b00720c */ /* 0x000fda0003f04270 */
[----:B------:R-:W-:Y:S05]  /*2f60*/  @!P0 BRA `(.L_x_52) ;  /* 0xfffffffc00808947 */ /* 0x000fea000383ffff */
.L_x_50:
        /* <DEDUP_REMOVED lines=20> */
.L_x_56:
        /* <DEDUP_REMOVED lines=8> */
.L_x_55:
[----:B------:R-:W-:Y:S05]  /*3130*/  BSYNC.RECONVERGENT B2 ;  /* 0x0000000000027941 */ /* 0x000fea0003800200 */
.L_x_54:
        /* <DEDUP_REMOVED lines=16> */
.L_x_59:
        /* <DEDUP_REMOVED lines=20> */
[----:B------:R-:W5:Y:S04]  /*3380*/  LDG.E.CONSTANT R22, desc[UR6][R2.64+0x2400] ;  /* 0x0024000602167981 */ /* 0x000f68000c1e9900 */
[----:B------:R0:W5:Y:S04]  /*3390*/  LDG.E.CONSTANT R5, desc[UR6][R4.64] ;  /* 0x0000000604057981 */ /* 0x000168000c1e9900 */
        /* <DEDUP_REMOVED lines=17> */
.L_x_58:
[----:B------:R-:W-:Y:S05]  /*34b0*/  BSYNC.RECONVERGENT B2 ;  /* 0x0000000000027941 */ /* 0x000fea0003800200 */
.L_x_57:
        /* <DEDUP_REMOVED lines=10> */
[----:B------:R-:W5:Y:S01]  /*3560*/  LDG.E.CONSTANT R16, desc[UR6][R2.64+0x1400] ;  /* 0x0014000602107981 */ /* 0x000f62000c1e9900 */
[----:B0-----:R-:W-:-:S04]  /*3570*/  IMAD.WIDE.U32 R4, R11, 0x4, R6 ;  /* 0x000000040b047825 */ /* 0x001fc800078e0006 */
[----:B------:R-:W-:Y:S02]  /*3580*/  IMAD.WIDE.U32 R6, R13, 0x4, R6 ;  /* 0x000000040d067825 */ /* 0x000fe400078e0006 */
[----:B------:R0:W2:Y:S04]  /*3590*/  LDG.E.CONSTANT R5, desc[UR6][R4.64] ;  /* 0x0000000604057981 */ /* 0x0000a8000c1e9900 */
[----:B------:R1:W3:Y:S04]  /*35a0*/  LDG.E.CONSTANT R13, desc[UR6][R2.64] ;  /* 0x00000006020d7981 */ /* 0x0002e8000c1e9900 */
[----:B------:R-:W4:Y:S01]  /*35b0*/  LDG.E.CONSTANT R7, desc[UR6][R6.64] ;  /* 0x0000000606077981 */ /* 0x000f22000c1e9900 */
[----:B0-----:R-:W-:Y:S01]  /*35c0*/  IADD3 R4, P1, PT, R2, 0x2000, RZ ;  /* 0x0000200002047810 */ /* 0x001fe20007f3e0ff */
[----:B------:R-:W-:Y:S01]  /*35d0*/  VIADD R10, R10, 0x800 ;  /* 0x000008000a0a7836 */ /* 0x000fe20000000000 */
[----:B------:R-:W-:Y:S01]  /*35e0*/  PLOP3.LUT P0, PT, PT, PT, PT, 0x8, 0x80 ;  /* 0x000000000080781c */ /* 0x000fe20003f0e170 */
[----:B------:R-:W-:-:S02]  /*35f0*/  VIADD R11, R11, 0x800 ;  /* 0x000008000b0b7836 */ /* 0x000fc40000000000 */
[----:B-1----:R-:W-:Y:S01]  /*3600*/  IMAD.MOV.U32 R2, RZ, RZ, R4 ;  /* 0x000000ffff027224 */ /* 0x002fe200078e0004 */
[----:B--2---:R-:W-:-:S04]  /*3610*/  IADD3 R12, PT, PT, R12, R5, R8 ;  /* 0x000000050c0c7210 */ /* 0x004fc80007ffe008 */
[----:B---3--:R-:W-:Y:S01]  /*3620*/  IADD3 R12, PT, PT, R14, R13, R12 ;  /* 0x0000000d0e0c7210 */ /* 0x008fe20007ffe00c */
[----:B------:R-:W-:-:S03]  /*3630*/  IMAD.X R5, RZ, RZ, R3, P1 ;  /* 0x000000ffff057224 */ /* 0x000fc600008e0603 */
[----:B----4-:R-:W-:Y:S01]  /*3640*/  IADD3 R12, PT, PT, R15, R7, R12 ;  /* 0x000000070f0c7210 */ /* 0x010fe20007ffe00c */
[----:B------:R-:W-:-:S03]  /*3650*/  IMAD.MOV.U32 R3, RZ, RZ, R5 ;  /* 0x000000ffff037224 */ /* 0x000fc600078e0005 */
[----:B-----5:R-:W-:-:S07]  /*3660*/  IADD3 R8, PT, PT, R16, R17, R12 ;  /* 0x0000001110087210 */ /* 0x020fce0007ffe00c */
.L_x_61:
[----:B------:R-:W-:Y:S05]  /*3670*/  BSYNC.RECONVERGENT B2 ;  /* 0x0000000000027941 */ /* 0x000fea0003800200 */
.L_x_60:
        /* <DEDUP_REMOVED lines=10> */
.L_x_53:
[----:B------:R-:W-:Y:S05]  /*3720*/  BSYNC.RECONVERGENT B1 ;  /* 0x0000000000017941 */ /* 0x000fea0003800200 */
.L_x_51:
        /* <DEDUP_REMOVED lines=30> */
.L_x_63:
[----:B------:R-:W-:Y:S05]  /*3910*/  BSYNC.RECONVERGENT B1 ;  /* 0x0000000000017941 */ /* 0x000fea0003800200 */
.L_x_62:
[----:B------:R-:W-:Y:S01]  /*3920*/  BAR.SYNC.DEFER_BLOCKING 0x0 ;  /* 0x0000000000007b1d */ /* 0x000fe20000010000 */
[----:B------:R-:W-:-:S13]  /*3930*/  ISETP.NE.AND P0, PT, R0, RZ, PT ;  /* 0x000000ff0000720c */ /* 0x000fda0003f05270 */
[----:B------:R-:W-:Y:S05]  /*3940*/  @P0 BRA `(.L_x_19) ;  /* 0x0000000000280947 */ /* 0x000fea0003800000 */
[----:B------:R-:W3:Y:S01]  /*3950*/  S2UR UR5, SR_CgaCtaId ;  /* 0x00000000000579c3 */ /* 0x000ee20000008800 */
[----:B------:R-:W-:Y:S02]  /*3960*/  UMOV UR4, 0x400 ;  /* 0x0000040000047882 */ /* 0x000fe40000000000 */
[----:B---3--:R-:W-:-:S09]  /*3970*/  ULEA UR4, UR5, UR4, 0x18 ;  /* 0x0000000405047291 */ /* 0x008fd2000f8ec0ff */
[----:B------:R-:W-:Y:S04]  /*3980*/  LDS R0, [UR4+0xc] ;  /* 0x00000c04ff007984 */ /* 0x000fe80008000800 */
[----:B-1----:R-:W1:Y:S04]  /*3990*/  LDS.128 R4, [UR4+0x10] ;  /* 0x00001004ff047984 */ /* 0x002e680008000c00 */
[----:B------:R-:W3:Y:S01]  /*39a0*/  LDS.64 R8, [UR4+0x20] ;  /* 0x00002004ff087984 */ /* 0x000ee20008000a00 */
[----:B-1----:R-:W-:-:S04]  /*39b0*/  IADD3 R0, PT, PT, R4, R0, R3 ;  /* 0x0000000004007210 */ /* 0x002fc80007ffe003 */
[----:B------:R-:W-:-:S04]  /*39c0*/  IADD3 R0, PT, PT, R6, R0, R5 ;  /* 0x0000000006007210 */ /* 0x000fc80007ffe005 */
[----:B---3--:R-:W-:-:S05]  /*39d0*/  IADD3 R0, PT, PT, R8, R0, R7 ;  /* 0x0000000008007210 */ /* 0x008fca0007ffe007 */
[----:B0-2---:R-:W-:-:S07]  /*39e0*/  IMAD.IADD R3, R0, 0x1, R9 ;  /* 0x0000000100037824 */ /* 0x005fce00078e0209 */
.L_x_19:
[----:B------:R-:W-:Y:S05]  /*39f0*/  BSYNC.RECONVERGENT B0 ;  /* 0x0000000000007941 */ /* 0x000fea0003800200 */
.L_x_1:
[----:B-12---:R-:W1:Y:S02]  /*3a00*/  S2R R0, SR_TID.X ;  /* 0x0000000000007919 */ /* 0x006e640000002100 */
[----:B-1----:R-:W-:-:S13]  /*3a10*/  ISETP.NE.AND P0, PT, R0, RZ, PT ;  /* 0x000000ff0000720c */ /* 0x002fda0003f05270 */
[----:B------:R-:W-:Y:S05]  /*3a20*/  @P0 EXIT ;  /* 0x000000000000094d */ /* 0x000fea0003800000 */
[----:B---3--:R-:W1:Y:S01]  /*3a30*/  LDC.64 R4, c[0x0][0x388] ;  /* 0x0000e200ff047b82 */ /* 0x008e620000000a00 */
[----:B------:R-:W0:Y:S02]  /*3a40*/  LDCU UR4, c[0x0][0x398] ;  /* 0x00007300ff0477ac */ /* 0x000e240008000800 */
[----:B0---4-:R-:W-:-:S05]  /*3a50*/  VIADD R3, R3, UR4 ;  /* 0x0000000403037c36 */ /* 0x011fca0008000000 */
[----:B-1----:R-:W-:Y:S01]  /*3a60*/  STG.E desc[UR6][R4.64], R3 ;  /* 0x0000000304007986 */ /* 0x002fe2000c101906 */
[----:B------:R-:W-:Y:S05]  /*3a70*/  EXIT ;  /* 0x000000000000794d */ /* 0x000fea0003800000 */
.L_x_64:
[----:B------:R-:W-:-:S00]  /*3a80*/  BRA `(.L_x_64) ;  /* 0xfffffffc00fc7947 */ /* 0x000fc0000383ffff */
[----:B------:R-:W-:-:S00]  /*3a90*/  NOP ;  /* 0x0000000000007918 */ /* 0x000fc00000000000 */
        /* <DEDUP_REMOVED lines=14> */
.L_x_274:


//--------------------- .text._ZN3cub18CUB_300001_SM_10006detail6reduce18DeviceReduceKernelINS2_10policy_hubIiy3FunIiEE10Policy1000EN6thrust24THRUST_300001_SM_1000_NS6detail15normal_iteratorINSA_10device_ptrIiEEEEyS6_iN4cuda3std3__410__identityEEEvT0_PT3_T1_NS0_13GridEvenShareISN_EET2_T4_ --------------------------
	.section	.text._ZN3cub18CUB_300001_SM_10006detail6reduce18DeviceReduceKernelINS2_10policy_hubIiy3FunIiEE10Policy1000EN6thrust24THRUST_300001_SM_1000_NS6detail15normal_iteratorINSA_10device_ptrIiEEEEyS6_iN4cuda3std3__410__identityEEEvT0_PT3_T1_NS0_13GridEvenShareISN_EET2_T4_,"ax",@progbits
	.align	128
        .global         _ZN3cub18CUB_300001_SM_10006detail6reduce18DeviceReduceKernelINS2_10policy_hubIiy3FunIiEE10Policy1000EN6thrust24THRUST_300001_SM_1000_NS6detail15normal_iteratorINSA_10device_ptrIiEEEEyS6_iN4cuda3std3__410__identityEEEvT0_PT3_T1_NS0_13GridEvenShareISN_EET2_T4_
        .type           _ZN3cub18CUB_300001_SM_10006detail6reduce18DeviceReduceKernelINS2_10policy_hubIiy3FunIiEE10Policy1000EN6thrust24THRUST_300001_SM_1000_NS6detail15normal_iteratorINSA_10device_ptrIiEEEEyS6_iN4cuda3std3__410__identityEEEvT0_PT3_T1_NS0_13GridEvenShareISN_EET2_T4_,@function
        .size           _ZN3cub18CUB_300001_SM_10006detail6reduce18DeviceReduceKernelINS2_10policy_hubIiy3FunIiEE10Policy1000EN6thrust24THRUST_300001_SM_1000_NS6detail15normal_iteratorINSA_10device_ptrIiEEEEyS6_iN4cuda3std3__410__identityEEEvT0_PT3_T1_NS0_13GridEvenShareISN_EET2_T4_,(.L_x_275 - _ZN3cub18CUB_300001_SM_10006detail6reduce18DeviceReduceKernelINS2_10policy_hubIiy3FunIiEE10Policy1000EN6thrust24THRUST_300001_SM_1000_NS6detail15normal_iteratorINSA_10device_ptrIiEEEEyS6_iN4cuda3std3__410__identityEEEvT0_PT3_T1_NS0_13GridEvenShareISN_EET2_T4_)
        .other          _ZN3cub18CUB_300001_SM_10006detail6reduce18DeviceReduceKernelINS2_10policy_hubIiy3FunIiEE10Policy1000EN6thrust24THRUST_300001_SM_1000_NS6detail15normal_iteratorINSA_10device_ptrIiEEEEyS6_iN4cuda3std3__410__identityEEEvT0_PT3_T1_NS0_13GridEvenShareISN_EET2_T4_,@"STO_CUDA_ENTRY STV_DEFAULT"
_ZN3cub18CUB_300001_SM_10006detail6reduce18DeviceReduceKernelINS2_10policy_hubIiy3FunIiEE10Policy1000EN6thrust24THRUST_300001_SM_1000_NS6detail15normal_iteratorINSA_10device_ptrIiEEEEyS6_iN4cuda3std3__410__identityEEEvT0_PT3_T1_NS0_13GridEvenShareISN_EET2_T4_:
.text._ZN3cub18CUB_300001_SM_10006detail6reduce18DeviceReduceKernelINS2_10policy_hubIiy3FunIiEE10Policy1000EN6thrust24THRUST_300001_SM_1000_NS6detail15normal_iteratorINSA_10device_ptrIiEEEEyS6_iN4cuda3std3__410__identityEEEvT0_PT3_T1_NS0_13GridEvenShareISN_EET2_T4_:
[----:B------:R-:W-:Y:S08]  /*0000*/  LDC R1, c[0x0][0x37c] ;  /* 0x0000df00ff017b82 */ /* 0x000ff00000000800 */
[----:B------:R-:W0:Y:S01]  /*0010*/  S2UR UR16, SR_CTAID.X ;  /* 0x00000000001079c3 */ /* 0x000e220000002500 */
[----:B------:R-:W1:Y:S01]  /*0020*/  LDCU.64 UR8, c[0x0][0x3b8] ;  /* 0x00007700ff0877ac */ /* 0x000e620008000a00 */
[----:B------:R-:W-:Y:S01]  /*0030*/  BSSY.RECONVERGENT B0, `(.L_x_65) ;  /* 0x0000207000007945 */ /* 0x000fe20003800200 */
[----:B------:R-:W2:Y:S01]  /*0040*/  LDCU UR5, c[0x0][0x3c0] ;  /* 0x00007800ff0577ac */ /* 0x000ea20008000800 */
[----:B------:R-:W3:Y:S01]  /*0050*/  LDCU.64 UR14, c[0x0][0x358] ;  /* 0x00006b00ff0e77ac */ /* 0x000ee20008000a00 */
[----:B-1----:R-:W-:-:S02]  /*0060*/  IMAD.U32 R2, RZ, RZ, UR8 ;  /* 0x00000008ff027e24 */ /* 0x002fc4000f8e00ff */
[----:B------:R-:W-:Y:S01]  /*0070*/  IMAD.U32 R3, RZ, RZ, UR9 ;  /* 0x00000009ff037e24 */ /* 0x000fe2000f8e00ff */
[----:B--2---:R-:W-:Y:S02]  /*0080*/  USHF.L.U32 UR5, UR5, 0xc, URZ ;  /* 0x0000000c05057899 */ /* 0x004fe400080006ff */
[----:B0-----:R-:W-:Y:S02]  /*0090*/  USHF.L.U32 UR7, UR16, 0xc, URZ ;  /* 0x0000000c10077899 */ /* 0x001fe400080006ff */
[----:B------:R-:W-:-:S04]  /*00a0*/  USHF.R.S32.HI UR4, URZ, 0x1f, UR5 ;  /* 0x0000001fff047899 */ /* 0x000fc80008011405 */
[----:B------:R-:W-:-:S04]  /*00b0*/  IADD3 R23, P1, PT, R2, -UR7, RZ ;  /* 0x8000000702177c10 */ /* 0x000fc8000ff3e0ff */
[----:B------:R-:W-:Y:S02]  /*00c0*/  ISETP.GT.U32.AND P0, PT, R23, 0xfff, PT ;  /* 0x00000fff1700780c */ /* 0x000fe40003f04070 */
[----:B------:R-:W-:-:S04]  /*00d0*/  IADD3.X R22, PT, PT, R3, -0x1, RZ, P1, !PT ;  /* 0xffffffff03167810 */ /* 0x000fc80000ffe4ff */
[----:B------:R-:W-:-:S13]  /*00e0*/  ISETP.GT.U32.AND.EX P0, PT, R22, RZ, PT, P0 ;  /* 0x000000ff1600720c */ /* 0x000fda0003f04100 */
[----:B---3--:R-:W-:Y:S05]  /*00f0*/  @P0 BRA `(.L_x_66) ;  /* 0x0000000c00bc0947 */ /* 0x008fea0003800000 */
[----:B------:R-:W0:Y:S01]  /*0100*/  S2R R0, SR_TID.X ;  /* 0x0000000000007919 */ /* 0x000e220000002100 */
[----:B------:R-:W-:Y:S01]  /*0110*/  VIADD R3, R2, -UR7 ;  /* 0x8000000702037c36 */ /* 0x000fe20008000000 */
[----:B------:R-:W-:Y:S01]  /*0120*/  BSSY.RECONVERGENT B1, `(.L_x_67) ;  /* 0x000000a000017945 */ /* 0x000fe20003800200 */
[----:B------:R-:W-:-:S03]  /*0130*/  IMAD.MOV.U32 R4, RZ, RZ, RZ ;  /* 0x000000ffff047224 */ /* 0x000fc600078e00ff */
[----:B0-----:R-:W-:Y:S01]  /*0140*/  ISETP.GE.AND P0, PT, R0, R3, PT ;  /* 0x000000030000720c */ /* 0x001fe20003f06270 */
[----:B------:R-:W-:-:S12]  /*0150*/  IMAD.MOV.U32 R6, RZ, RZ, R0 ;  /* 0x000000ffff067224 */ /* 0x000fd800078e0000 */
[----:B------:R-:W-:Y:S05]  /*0160*/  @P0 BRA `(.L_x_68) ;  /* 0x0000000000140947 */ /* 0x000fea0003800000 */
[----:B------:R-:W0:Y:S01]  /*0170*/  LDC.64 R4, c[0x0][0x380] ;  /* 0x0000e000ff047b82 */ /* 0x000e220000000a00 */
[----:B------:R-:W-:-:S04]  /*0180*/  VIADD R7, R0, UR7 ;  /* 0x0000000700077c36 */ /* 0x000fc80008000000 */
[----:B0-----:R-:W-:-:S06]  /*0190*/  IMAD.WIDE.U32 R4, R7, 0x4, R4 ;  /* 0x0000000407047825 */ /* 0x001fcc00078e0004 */
[----:B------:R0:W5:Y:S01]  /*01a0*/  LDG.E R4, desc[UR14][R4.64] ;  /* 0x0000000e04047981 */ /* 0x000162000c1e1900 */
[----:B------:R-:W-:-:S07]  /*01b0*/  VIADD R6, R0, 0x100 ;  /* 0x0000010000067836 */ /* 0x000fce0000000000 */
.L_x_68:
[----:B------:R-:W-:Y:S05]  /*01c0*/  BSYNC.RECONVERGENT B1 ;  /* 0x0000000000017941 */ /* 0x000fea0003800200 */
.L_x_67:
[----:B------:R-:W-:Y:S01]  /*01d0*/  ISETP.GE.AND P0, PT, R6, R3, PT ;  /* 0x000000030600720c */ /* 0x000fe20003f06270 */
[----:B------:R-:W-:-:S12]  /*01e0*/  BSSY.RECONVERGENT B1, `(.L_x_69) ;  /* 0x000006c000017945 */ /* 0x000fd80003800200 */
[----:B------:R-:W-:Y:S05]  /*01f0*/  @P0 BRA `(.L_x_70) ;  /* 0x0000000400a80947 */ /* 0x000fea0003800000 */
[----:B0-----:R-:W-:Y:S01]  /*0200*/  LOP3.LUT R5, RZ, R6, RZ, 0x33, !PT ;  /* 0x00000006ff057212 */ /* 0x001fe200078e33ff */
[----:B------:R-:W-:Y:S03]  /*0210*/  BSSY.RECONVERGENT B2, `(.L_x_71) ;  /* 0x0000030000027945 */ /* 0x000fe60003800200 */
[----:B------:R-:W-:-:S04]  /*0220*/  IADD3 R5, PT, PT, R2, -UR7, R5 ;  /* 0x8000000702057c10 */ /* 0x000fc8000fffe005 */
[C---:B------:R-:W-:Y:S02]  /*0230*/  ISETP.GE.U32.AND P1, PT, R5.reuse, 0xf00, PT ;  /* 0x00000f000500780c */ /* 0x040fe40003f26070 */
[----:B------:R-:W-:-:S04]  /*0240*/  LEA.HI R2, R5, 0x1, RZ, 0x18 ;  /* 0x0000000105027811 */ /* 0x000fc800078fc0ff */
[----:B------:R-:W-:-:S04]  /*0250*/  LOP3.LUT R21, R2, 0xf, RZ, 0xc0, !PT ;  /* 0x0000000f02157812 */ /* 0x000fc800078ec0ff */
[----:B------:R-:W-:-:S03]  /*0260*/  ISETP.NE.AND P0, PT, R21, RZ, PT ;  /* 0x000000ff1500720c */ /* 0x000fc60003f05270 */
[----:B------:R-:W-:Y:S10]  /*0270*/  @!P1 BRA `(.L_x_72) ;  /* 0x0000000000a49947 */ /* 0x000ff40003800000 */
[----:B------:R-:W0:Y:S01]  /*0280*/  LDCU.64 UR8, c[0x0][0x380] ;  /* 0x00007000ff0877ac */ /* 0x000e220008000a00 */
[----:B------:R-:W-:Y:S01]  /*0290*/  IMAD.WIDE.U32 R8, R6, 0x4, RZ ;  /* 0x0000000406087825 */ /* 0x000fe200078e00ff */
[----:B------:R-:W-:Y:S01]  /*02a0*/  LOP3.LUT R5, R2, 0x1fffff0, RZ, 0xc0, !PT ;  /* 0x01fffff002057812 */ /* 0x000fe200078ec0ff */
[----:B------:R-:W-:-:S04]  /*02b0*/  UIMAD.WIDE.U32 UR4, UR16, 0x4000, URZ ;  /* 0x00004000100478a5 */ /* 0x000fc8000f8e00ff */
[----:B------:R-:W-:Y:S02]  /*02c0*/  IMAD.MOV R5, RZ, RZ, -R5 ;  /* 0x000000ffff057224 */ /* 0x000fe400078e0a05 */
[----:B------:R-:W-:Y:S02]  /*02d0*/  LOP3.LUT R14, R8, UR4, RZ, 0xfc, !PT ;  /* 0x00000004080e7c12 */ /* 0x000fe4000f8efcff */
[----:B------:R-:W-:Y:S02]  /*02e0*/  LOP3.LUT R9, R9, UR5, RZ, 0xfc, !PT ;  /* 0x0000000509097c12 */ /* 0x000fe4000f8efcff */
[----:B0-----:R-:W-:-:S04]  /*02f0*/  IADD3 R14, P1, PT, R14, UR8, RZ ;  /* 0x000000080e0e7c10 */ /* 0x001fc8000ff3e0ff */
[----:B------:R-:W-:-:S04]  /*0300*/  IADD3 R14, P2, PT, R14, 0x2000, RZ ;  /* 0x000020000e0e7810 */ /* 0x000fc80007f5e0ff */
[----:B------:R-:W-:-:S09]  /*0310*/  IADD3.X R9, PT, PT, RZ, UR9, R9, P2, P1 ;  /* 0x00000009ff097c10 */ /* 0x000fd200097e2409 */
.L_x_73:
[----:B------:R-:W-:-:S05]  /*0320*/  IMAD.MOV.U32 R8, RZ, RZ, R14 ;  /* 0x000000ffff087224 */ /* 0x000fca00078e000e */
[----:B------:R-:W2:Y:S04]  /*0330*/  LDG.E R15, desc[UR14][R8.64+-0x2000] ;  /* 0xffe0000e080f7981 */ /* 0x000ea8000c1e1900 */
[----:B------:R-:W2:Y:S04]  /*0340*/  LDG.E R16, desc[UR14][R8.64+-0x1c00] ;  /* 0xffe4000e08107981 */ /* 0x000ea8000c1e1900 */
[----:B------:R-:W3:Y:S04]  /*0350*/  LDG.E R18, desc[UR14][R8.64+-0x1800] ;  /* 0xffe8000e08127981 */ /* 0x000ee8000c1e1900 */
[----:B------:R-:W3:Y:S04]  /*0360*/  LDG.E R17, desc[UR14][R8.64+-0x1400] ;  /* 0xffec000e08117981 */ /* 0x000ee8000c1e1900 */
[----:B------:R-:W4:Y:S04]  /*0370*/  LDG.E R20, desc[UR14][R8.64+-0x1000] ;  /* 0xfff0000e08147981 */ /* 0x000f28000c1e1900 */
        /* <DEDUP_REMOVED lines=10> */
[----:B------:R0:W4:Y:S01]  /*0420*/  LDG.E R10, desc[UR14][R8.64+0x1c00] ;  /* 0x001c000e080a7981 */ /* 0x000122000c1e1900 */
[----:B------:R-:W-:-:S02]  /*0430*/  VIADD R5, R5, 0x10 ;  /* 0x0000001005057836 */ /* 0x000fc40000000000 */
[----:B------:R-:W-:-:S03]  /*0440*/  VIADD R6, R6, 0x1000 ;  /* 0x0000100006067836 */ /* 0x000fc60000000000 */
[----:B------:R-:W-:Y:S02]  /*0450*/  ISETP.NE.AND P1, PT, R5, RZ, PT ;  /* 0x000000ff0500720c */ /* 0x000fe40003f25270 */
[----:B--2--5:R-:W-:-:S04]  /*0460*/  IADD3 R15, PT, PT, R16, R15, R4 ;  /* 0x0000000f100f7210 */ /* 0x024fc80007ffe004 */
[----:B---3--:R-:W-:-:S04]  /*0470*/  IADD3 R15, PT, PT, R17, R18, R15 ;  /* 0x00000012110f7210 */ /* 0x008fc80007ffe00f */
[----:B----4-:R-:W-:-:S04]  /*0480*/  IADD3 R15, PT, PT, R19, R20, R15 ;  /* 0x00000014130f7210 */ /* 0x010fc80007ffe00f */
[----:B------:R-:W-:-:S04]  /*0490*/  IADD3 R15, PT, PT, R23, R22, R15 ;  /* 0x00000016170f7210 */ /* 0x000fc80007ffe00f */
[----:B------:R-:W-:-:S04]  /*04a0*/  IADD3 R15, PT, PT, R25, R24, R15 ;  /* 0x00000018190f7210 */ /* 0x000fc80007ffe00f */
[----:B------:R-:W-:Y:S02]  /*04b0*/  IADD3 R13, PT, PT, R13, R14, R15 ;  /* 0x0000000e0d0d7210 */ /* 0x000fe40007ffe00f */
[----:B------:R-:W-:-:S05]  /*04c0*/  IADD3 R14, P2, PT, R8, 0x4000, RZ ;  /* 0x00004000080e7810 */ /* 0x000fca0007f5e0ff */
[----:B0-----:R-:W-:Y:S01]  /*04d0*/  IMAD.X R9, RZ, RZ, R9, P2 ;  /* 0x000000ffff097224 */ /* 0x001fe200010e0609 */
[----:B------:R-:W-:-:S04]  /*04e0*/  IADD3 R7, PT, PT, R12, R7, R13 ;  /* 0x000000070c077210 */ /* 0x000fc80007ffe00d */
[----:B------:R-:W-:Y:S01]  /*04f0*/  IADD3 R4, PT, PT, R10, R11, R7 ;  /* 0x0000000b0a047210 */ /* 0x000fe20007ffe007 */
[----:B------:R-:W-:Y:S06]  /*0500*/  @P1 BRA `(.L_x_73) ;  /* 0xfffffffc00841947 */ /* 0x000fec000383ffff */
.L_x_72:
[----:B------:R-:W-:Y:S05]  /*0510*/  BSYNC.RECONVERGENT B2 ;  /* 0x0000000000027941 */ /* 0x000fea0003800200 */
.L_x_71:
[----:B------:R-:W-:Y:S05]  /*0520*/  @!P0 BRA `(.L_x_70) ;  /* 0x0000000000dc8947 */ /* 0x000fea0003800000 */
[----:B------:R-:W-:Y:S01]  /*0530*/  ISETP.GE.U32.AND P1, PT, R21, 0x8, PT ;  /* 0x000000081500780c */ /* 0x000fe20003f26070 */
[----:B------:R-:W-:Y:S01]  /*0540*/  BSSY.RECONVERGENT B2, `(.L_x_74) ;  /* 0x0000016000027945 */ /* 0x000fe20003800200 */
[----:B------:R-:W-:-:S04]  /*0550*/  LOP3.LUT R16, R2, 0x7, RZ, 0xc0, !PT ;  /* 0x0000000702107812 */ /* 0x000fc800078ec0ff */
[----:B------:R-:W-:-:S07]  /*0560*/  ISETP.NE.AND P0, PT, R16, RZ, PT ;  /* 0x000000ff1000720c */ /* 0x000fce0003f05270 */
[----:B------:R-:W-:Y:S06]  /*0570*/  @!P1 BRA `(.L_x_75) ;  /* 0x0000000000489947 */ /* 0x000fec0003800000 */
[----:B------:R-:W0:Y:S01]  /*0580*/  LDCU.64 UR4, c[0x0][0x380] ;  /* 0x00007000ff0477ac */ /* 0x000e220008000a00 */
[----:B------:R-:W-:-:S04]  /*0590*/  IADD3 R5, P1, PT, R6, UR7, RZ ;  /* 0x0000000706057c10 */ /* 0x000fc8000ff3e0ff */
[----:B------:R-:W-:Y:S02]  /*05a0*/  LEA.HI.X.SX32 R10, R6, RZ, 0x1, P1 ;  /* 0x000000ff060a7211 */ /* 0x000fe400008f0eff */
[----:B0-----:R-:W-:-:S04]  /*05b0*/  LEA R8, P1, R5, UR4, 0x2 ;  /* 0x0000000405087c11 */ /* 0x001fc8000f8210ff */
[----:B------:R-:W-:-:S05]  /*05c0*/  LEA.HI.X R9, R5, UR5, R10, 0x2, P1 ;  /* 0x0000000505097c11 */ /* 0x000fca00088f140a */
[----:B------:R-:W2:Y:S04]  /*05d0*/  LDG.E R5, desc[UR14][R8.64] ;  /* 0x0000000e08057981 */ /* 0x000ea8000c1e1900 */
[----:B------:R-:W2:Y:S04]  /*05e0*/  LDG.E R7, desc[UR14][R8.64+0x400] ;  /* 0x0004000e08077981 */ /* 0x000ea8000c1e1900 */
[----:B------:R-:W3:Y:S04]  /*05f0*/  LDG.E R10, desc[UR14][R8.64+0x800] ;  /* 0x0008000e080a7981 */ /* 0x000ee8000c1e1900 */
[----:B------:R-:W3:Y:S04]  /*0600*/  LDG.E R11, desc[UR14][R8.64+0xc00] ;  /* 0x000c000e080b7981 */ /* 0x000ee8000c1e1900 */
[----:B------:R-:W4:Y:S04]  /*0610*/  LDG.E R12, desc[UR14][R8.64+0x1000] ;  /* 0x0010000e080c7981 */ /* 0x000f28000c1e1900 */
[----:B------:R-:W4:Y:S04]  /*0620*/  LDG.E R13, desc[UR14][R8.64+0x1400] ;  /* 0x0014000e080d7981 */ /* 0x000f28000c1e1900 */
[----:B------:R-:W4:Y:S04]  /*0630*/  LDG.E R14, desc[UR14][R8.64+0x1800] ;  /* 0x0018000e080e7981 */ /* 0x000f28000c1e1900 */
[----:B------:R-:W4:Y:S01]  /*0640*/  LDG.E R15, desc[UR14][R8.64+0x1c00] ;  /* 0x001c000e080f7981 */ /* 0x000f22000c1e1900 */
[----:B------:R-:W-:Y:S01]  /*0650*/  VIADD R6, R6, 0x800 ;  /* 0x0000080006067836 */ /* 0x000fe20000000000 */
[----:B--2--5:R-:W-:-:S04]  /*0660*/  IADD3 R5, PT, PT, R7, R5, R4 ;  /* 0x0000000507057210 */ /* 0x024fc80007ffe004 */
[----:B---3--:R-:W-:-:S04]  /*0670*/  IADD3 R5, PT, PT, R11, R10, R5 ;  /* 0x0000000a0b057210 */ /* 0x008fc80007ffe005 */
[----:B----4-:R-:W-:-:S04]  /*0680*/  IADD3 R5, PT, PT, R13, R12, R5 ;  /* 0x0000000c0d057210 */ /* 0x010fc80007ffe005 */
[----:B------:R-:W-:-:S07]  /*0690*/  IADD3 R4, PT, PT, R15, R14, R5 ;  /* 0x0000000e0f047210 */ /* 0x000fce0007ffe005 */
.L_x_75:
[----:B------:R-:W-:Y:S05]  /*06a0*/  BSYNC.RECONVERGENT B2 ;  /* 0x0000000000027941 */ /* 0x000fea0003800200 */
.L_x_74:
        /* <DEDUP_REMOVED lines=14> */
[----:B------:R-:W3:Y:S01]  /*0790*/  LDG.E R10, desc[UR14][R8.64+0xc00] ;  /* 0x000c000e080a7981 */ /* 0x000ee2000c1e1900 */
[----:B------:R-:W-:Y:S01]  /*07a0*/  VIADD R6, R6, 0x400 ;  /* 0x0000040006067836 */ /* 0x000fe20000000000 */
[----:B--2--5:R-:W-:-:S04]  /*07b0*/  IADD3 R4, PT, PT, R7, R5, R4 ;  /* 0x0000000507047210 */ /* 0x024fc80007ffe004 */
[----:B---3--:R-:W-:-:S07]  /*07c0*/  IADD3 R4, PT, PT, R10, R11, R4 ;  /* 0x0000000b0a047210 */ /* 0x008fce0007ffe004 */
.L_x_77:
[----:B------:R-:W-:Y:S05]  /*07d0*/  BSYNC.RECONVERGENT B2 ;  /* 0x0000000000027941 */ /* 0x000fea0003800200 */
.L_x_76:
[----:B------:R-:W-:Y:S05]  /*07e0*/  @!P0 BRA `(.L_x_70) ;  /* 0x00000000002c8947 */ /* 0x000fea0003800000 */
[----:B------:R-:W0:Y:S01]  /*07f0*/  LDC.64 R8, c[0x0][0x380] ;  /* 0x0000e000ff087b82 */ /* 0x000e220000000a00 */
[----:B------:R-:W-:Y:S02]  /*0800*/  IMAD.U32 R5, RZ, RZ, UR16 ;  /* 0x00000010ff057e24 */ /* 0x000fe4000f8e00ff */
[----:B------:R-:W-:Y:S02]  /*0810*/  IMAD.MOV R2, RZ, RZ, -R2 ;  /* 0x000000ffff027224 */ /* 0x000fe400078e0a02 */
[----:B0-----:R-:W-:-:S07]  /*0820*/  IMAD.WIDE.U32 R8, R5, 0x4000, R8 ;  /* 0x0000400005087825 */ /* 0x001fce00078e0008 */
.L_x_78:
[----:B------:R-:W-:-:S06]  /*0830*/  IMAD.WIDE R10, R6, 0x4, R8 ;  /* 0x00000004060a7825 */ /* 0x000fcc00078e0208 */
[----:B------:R-:W2:Y:S01]  /*0840*/  LDG.E R11, desc[UR14][R10.64] ;  /* 0x0000000e0a0b7981 */ /* 0x000ea2000c1e1900 */
[----:B------:R-:W-:Y:S02]  /*0850*/  VIADD R2, R2, 0x1 ;  /* 0x0000000102027836 */ /* 0x000fe40000000000 */
[----:B------:R-:W-:-:S03]  /*0860*/  VIADD R6, R6, 0x100 ;  /* 0x0000010006067836 */ /* 0x000fc60000000000 */
[----:B------:R-:W-:Y:S01]  /*0870*/  ISETP.NE.AND P0, PT, R2, RZ, PT ;  /* 0x000000ff0200720c */ /* 0x000fe20003f05270 */
[----:B--2--5:R-:W-:-:S12]  /*0880*/  IMAD.IADD R4, R11, 0x1, R4 ;  /* 0x000000010b047824 */ /* 0x024fd800078e0204 */
[----:B------:R-:W-:Y:S05]  /*0890*/  @P0 BRA `(.L_x_78) ;  /* 0xfffffffc00e40947 */ /* 0x000fea000383ffff */
.L_x_70:
[----:B------:R-:W-:Y:S05]  /*08a0*/  BSYNC.RECONVERGENT B1 ;  /* 0x0000000000017941 */ /* 0x000fea0003800200 */
.L_x_69:
[----:B------:R-:W-:-:S13]  /*08b0*/  ISETP.GE.AND P0, PT, R3, 0x100, PT ;  /* 0x000001000300780c */ /* 0x000fda0003f06270 */
[----:B------:R-:W-:Y:S05]  /*08c0*/  @!P0 BRA `(.L_x_79) ;  /* 0x0000000000b48947 */ /* 0x000fea0003800000 */
[----:B------:R-:W1:Y:S01]  /*08d0*/  S2R R7, SR_LANEID ;  /* 0x0000000000077919 */ /* 0x000e620000000000 */
[----:B------:R-:W-:Y:S01]  /*08e0*/  BSSY.RECONVERGENT B1, `(.L_x_80) ;  /* 0x000001d000017945 */ /* 0x000fe20003800200 */
[----:B-----5:R-:W2:Y:S01]  /*08f0*/  SHFL.DOWN PT, R2, R4, 0x1, 0x1f ;  /* 0x08201f0004027f89 */ /* 0x020ea200000e0000 */
[----:B-1----:R-:W-:-:S04]  /*0900*/  ISETP.GT.AND P0, PT, R7, 0x1e, PT ;  /* 0x0000001e0700780c */ /* 0x002fc80003f04270 */
[----:B--2---:R-:W-:Y:S02]  /*0910*/  SEL R3, R2, RZ, !P0 ;  /* 0x000000ff02037207 */ /* 0x004fe40004000000 */
[----:B------:R-:W-:-:S03]  /*0920*/  ISETP.GT.AND P0, PT, R7, 0x1d, PT ;  /* 0x0000001d0700780c */ /* 0x000fc60003f04270 */
[----:B------:R-:W-:-:S05]  /*0930*/  IMAD.IADD R3, R3, 0x1, R4 ;  /* 0x0000000103037824 */ /* 0x000fca00078e0204 */
[----:B------:R-:W1:Y:S02]  /*0940*/  SHFL.DOWN PT, R2, R3, 0x2, 0x1f ;  /* 0x08401f0003027f89 */ /* 0x000e6400000e0000 */
[----:B-1----:R-:W-:Y:S02]  /*0950*/  SEL R2, R2, RZ, !P0 ;  /* 0x000000ff02027207 */ /* 0x002fe40004000000 */
[----:B------:R-:W-:-:S03]  /*0960*/  ISETP.GT.AND P0, PT, R7, 0x1b, PT ;  /* 0x0000001b0700780c */ /* 0x000fc60003f04270 */
[----:B------:R-:W-:-:S05]  /*0970*/  IMAD.IADD R2, R3, 0x1, R2 ;  /* 0x0000000103027824 */ /* 0x000fca00078e0202 */
[----:B0-----:R-:W0:Y:S02]  /*0980*/  SHFL.DOWN PT, R5, R2, 0x4, 0x1f ;  /* 0x08801f0002057f89 */ /* 0x001e2400000e0000 */
        /* <DEDUP_REMOVED lines=18> */
.L_x_81:
[----:B------:R-:W-:Y:S05]  /*0ab0*/  BSYNC.RECONVERGENT B1 ;  /* 0x0000000000017941 */ /* 0x000fea0003800200 */
.L_x_80:
[----:B------:R-:W-:Y:S01]  /*0ac0*/  BAR.SYNC.DEFER_BLOCKING 0x0 ;  /* 0x0000000000007b1d */ /* 0x000fe20000010000 */
[----:B------:R-:W-:-:S13]  /*0ad0*/  ISETP.NE.AND P0, PT, R0, RZ, PT ;  /* 0x000000ff0000720c */ /* 0x000fda0003f05270 */
[----:B------:R-:W-:Y:S05]  /*0ae0*/  @P0 BRA `(.L_x_82) ;  /* 0x00000014006c0947 */ /* 0x000fea0003800000 */
[----:B------:R-:W3:Y:S01]  /*0af0*/  S2UR UR5, SR_CgaCtaId ;  /* 0x00000000000579c3 */ /* 0x000ee20000008800 */
[----:B------:R-:W-:Y:S02]  /*0b00*/  UMOV UR4, 0x400 ;  /* 0x0000040000047882 */ /* 0x000fe40000000000 */
[----:B---3--:R-:W-:-:S09]  /*0b10*/  ULEA UR4, UR5, UR4, 0x18 ;  /* 0x0000000405047291 */ /* 0x008fd2000f8ec0ff */
[----:B------:R-:W-:Y:S04]  /*0b20*/  LDS R0, [UR4+0xc] ;  /* 0x00000c04ff007984 */ /* 0x000fe80008000800 */
[----:B------:R-:W3:Y:S04]  /*0b30*/  LDS.128 R8, [UR4+0x10] ;  /* 0x00001004ff087984 */ /* 0x000ee80008000c00 */
[----:B--2---:R-:W2:Y:S01]  /*0b40*/  LDS.64 R2, [UR4+0x20] ;  /* 0x00002004ff027984 */ /* 0x004ea20008000a00 */
[----:B---3--:R-:W-:-:S04]  /*0b50*/  IADD3 R0, PT, PT, R8, R0, R5 ;  /* 0x0000000008007210 */ /* 0x008fc80007ffe005 */
[----:B------:R-:W-:-:S04]  /*0b60*/  IADD3 R0, PT, PT, R10, R0, R9 ;  /* 0x000000000a007210 */ /* 0x000fc80007ffe009 */
[----:B--2---:R-:W-:-:S05]  /*0b70*/  IADD3 R0, PT, PT, R2, R0, R11 ;  /* 0x0000000002007210 */ /* 0x004fca0007ffe00b */
[----:B0-----:R-:W-:Y:S01]  /*0b80*/  IMAD.IADD R5, R0, 0x1, R3 ;  /* 0x0000000100057824 */ /* 0x001fe200078e0203 */
[----:B------:R-:W-:Y:S06]  /*0b90*/  BRA `(.L_x_82) ;  /* 0x0000001400407947 */ /* 0x000fec0003800000 */
.L_x_79:
[----:B------:R-:W-:Y:S01]  /*0ba0*/  LOP3.LUT R2, R0, 0x3e0, RZ, 0xc0, !PT ;  /* 0x000003e000027812 */ /* 0x000fe200078ec0ff */
[----:B------:R-:W1:Y:S04]  /*0bb0*/  S2R R10, SR_LANEID ;  /* 0x00000000000a7919 */ /* 0x000e680000000000 */
[----:B------:R-:W-:Y:S01]  /*0bc0*/  VIADD R6, R2, 0x20 ;  /* 0x0000002002067836 */ /* 0x000fe20000000000 */
[----:B------:R-:W-:-:S04]  /*0bd0*/  LOP3.LUT R2, RZ, R2, RZ, 0x33, !PT ;  /* 0x00000002ff027212 */ /* 0x000fc800078e33ff */
[----:B------:R-:W-:Y:S01]  /*0be0*/  ISETP.GT.AND P0, PT, R6, R3, PT ;  /* 0x000000030600720c */ /* 0x000fe20003f04270 */
[----:B------:R-:W-:-:S05]  /*0bf0*/  IMAD.IADD R2, R3, 0x1, R2 ;  /* 0x0000000103027824 */ /* 0x000fca00078e0202 */
[----:B------:R-:W-:-:S05]  /*0c00*/  SEL R7, R2, 0x1f, P0 ;  /* 0x0000001f02077807 */ /* 0x000fca0000000000 */
[----:B-----5:R-:W0:Y:S01]  /*0c10*/  SHFL.DOWN PT, R2, R4, 0x1, R7 ;  /* 0x0820000004027989 */ /* 0x020e2200000e0007 */
[CC--:B-1----:R-:W-:Y:S01]  /*0c20*/  ISETP.GE.AND P0, PT, R10.reuse, R7.reuse, PT ;  /* 0x000000070a00720c */ /* 0x0c2fe20003f06270 */
[C---:B------:R-:W-:Y:S01]  /*0c30*/  VIADD R6, R10.reuse, 0x2 ;  /* 0x000000020a067836 */ /* 0x040fe20000000000 */
[C---:B------:R-:W-:Y:S01]  /*0c40*/  ISETP.NE.AND P1, PT, R10.reuse, RZ, PT ;  /* 0x000000ff0a00720c */ /* 0x040fe20003f25270 */
[----:B------:R-:W-:Y:S01]  /*0c50*/  VIADD R8, R10, 0x4 ;  /* 0x000000040a087836 */ /* 0x000fe20000000000 */
[----:B0-----:R-:W-:Y:S02]  /*0c60*/  SEL R5, R2, RZ, !P0 ;  /* 0x000000ff02057207 */ /* 0x001fe40004000000 */
[----:B------:R-:W-:-:S09]  /*0c70*/  ISETP.GT.AND P0, PT, R6, R7, PT ;  /* 0x000000070600720c */ /* 0x000fd20003f04270 */
[----:B------:R-:W0:Y:S01]  /*0c80*/  @!P1 S2R R12, SR_CgaCtaId ;  /* 0x00000000000c9919 */ /* 0x000e220000008800 */
[----:B------:R-:W-:Y:S01]  /*0c90*/  @!P1 MOV R9, 0x400 ;  /* 0x0000040000099802 */ /* 0x000fe20000000f00 */
[----:B------:R-:W-:-:S05]  /*0ca0*/  IMAD.IADD R2, R5, 0x1, R4 ;  /* 0x0000000105027824 */ /* 0x000fca00078e0204 */
        /* <DEDUP_REMOVED lines=52> */
.L_x_66:
[----:B------:R-:W0:Y:S01]  /*0ff0*/  S2R R6, SR_TID.X ;  /* 0x0000000000067919 */ /* 0x000e220000002100 */
[----:B------:R-:W1:Y:S01]  /*1000*/  LDC.64 R4, c[0x0][0x380] ;  /* 0x0000e000ff047b82 */ /* 0x000e620000000a00 */
[----:B0-----:R-:W-:-:S04]  /*1010*/  VIADD R7, R6, UR7 ;  /* 0x0000000706077c36 */ /* 0x001fc80008000000 */
[----:B-1----:R-:W-:-:S05]  /*1020*/  IMAD.WIDE.U32 R4, R7, 0x4, R4 ;  /* 0x0000000407047825 */ /* 0x002fca00078e0004 */
[----:B------:R-:W2:Y:S04]  /*1030*/  LDG.E R0, desc[UR14][R4.64] ;  /* 0x0000000e04007981 */ /* 0x000ea8000c1e1900 */
[----:B------:R-:W2:Y:S04]  /*1040*/  LDG.E R7, desc[UR14][R4.64+0x400] ;  /* 0x0004000e04077981 */ /* 0x000ea8000c1e1900 */
[----:B------:R-:W2:Y:S04]  /*1050*/  LDG.E R8, desc[UR14][R4.64+0x800] ;  /* 0x0008000e04087981 */ /* 0x000ea8000c1e1900 */
[----:B------:R-:W3:Y:S04]  /*1060*/  LDG.E R9, desc[UR14][R4.64+0xc00] ;  /* 0x000c000e04097981 */ /* 0x000ee8000c1e1900 */
[----:B------:R-:W3:Y:S04]  /*1070*/  LDG.E R10, desc[UR14][R4.64+0x1000] ;  /* 0x0010000e040a7981 */ /* 0x000ee8000c1e1900 */
[----:B------:R-:W4:Y:S04]  /*1080*/  LDG.E R11, desc[UR14][R4.64+0x1400] ;  /* 0x0014000e040b7981 */ /* 0x000f28000c1e1900 */
[----:B------:R-:W4:Y:S04]  /*1090*/  LDG.E R12, desc[UR14][R4.64+0x1800] ;  /* 0x0018000e040c7981 */ /* 0x000f28000c1e1900 */
[----:B------:R-:W5:Y:S04]  /*10a0*/  LDG.E R13, desc[UR14][R4.64+0x1c00] ;  /* 0x001c000e040d7981 */ /* 0x000f68000c1e1900 */
[----:B------:R-:W5:Y:S04]  /*10b0*/  LDG.E R14, desc[UR14][R4.64+0x2000] ;  /* 0x0020000e040e7981 */ /* 0x000f68000c1e1900 */
[----:B------:R-:W5:Y:S04]  /*10c0*/  LDG.E R15, desc[UR14][R4.64+0x2400] ;  /* 0x0024000e040f7981 */ /* 0x000f68000c1e1900 */
[----:B------:R-:W5:Y:S04]  /*10d0*/  LDG.E R16, desc[UR14][R4.64+0x2800] ;  /* 0x0028000e04107981 */ /* 0x000f68000c1e1900 */
[----:B------:R-:W5:Y:S04]  /*10e0*/  LDG.E R17, desc[UR14][R4.64+0x2c00] ;  /* 0x002c000e04117981 */ /* 0x000f68000c1e1900 */
[----:B------:R-:W5:Y:S04]  /*10f0*/  LDG.E R18, desc[UR14][R4.64+0x3000] ;  /* 0x0030000e04127981 */ /* 0x000f68000c1e1900 */
[----:B------:R-:W5:Y:S04]  /*1100*/  LDG.E R19, desc[UR14][R4.64+0x3400] ;  /* 0x0034000e04137981 */ /* 0x000f68000c1e1900 */
[----:B------:R-:W5:Y:S04]  /*1110*/  LDG.E R20, desc[UR14][R4.64+0x3800] ;  /* 0x0038000e04147981 */ /* 0x000f68000c1e1900 */
[----:B------:R-:W5:Y:S01]  /*1120*/  LDG.E R21, desc[UR14][R4.64+0x3c00] ;  /* 0x003c000e04157981 */ /* 0x000f62000c1e1900 */
[----:B------:R-:W-:-:S04]  /*1130*/  ISETP.GE.U32.AND P0, PT, R23, UR5, PT ;  /* 0x0000000517007c0c */ /* 0x000fc8000bf06070 */
[----:B------:R-:W-:Y:S02]  /*1140*/  ISETP.GE.U32.AND.EX P0, PT, R22, UR4, PT, P0 ;  /* 0x0000000416007c0c */ /* 0x000fe4000bf06100 */
[----:B--2---:R-:W-:-:S04]  /*1150*/  IADD3 R0, PT, PT, R8, R7, R0 ;  /* 0x0000000708007210 */ /* 0x004fc80007ffe000 */
[----:B---3--:R-:W-:-:S04]  /*1160*/  IADD3 R0, PT, PT, R10, R9, R0 ;  /* 0x000000090a007210 */ /* 0x008fc80007ffe000 */
[----:B----4-:R-:W-:-:S04]  /*1170*/  IADD3 R0, PT, PT, R12, R11, R0 ;  /* 0x0000000b0c007210 */ /* 0x010fc80007ffe000 */
[----:B-----5:R-:W-:-:S04]  /*1180*/  IADD3 R0, PT, PT, R14, R13, R0 ;  /* 0x0000000d0e007210 */ /* 0x020fc80007ffe000 */
[----:B------:R-:W-:-:S04]  /*1190*/  IADD3 R0, PT, PT, R16, R15, R0 ;  /* 0x0000000f10007210 */ /* 0x000fc80007ffe000 */
[----:B------:R-:W-:-:S04]  /*11a0*/  IADD3 R0, PT, PT, R18, R17, R0 ;  /* 0x0000001112007210 */ /* 0x000fc80007ffe000 */
[----:B------:R-:W-:-:S05]  /*11b0*/  IADD3 R0, PT, PT, R20, R19, R0 ;  /* 0x0000001314007210 */ /* 0x000fca0007ffe000 */
[----:B------:R-:W-:Y:S01]  /*11c0*/  IMAD.IADD R0, R21, 0x1, R0 ;  /* 0x0000000115007824 */ /* 0x000fe200078e0200 */
[----:B------:R-:W-:Y:S06]  /*11d0*/  @!P0 BRA `(.L_x_83) ;  /* 0x0000000800fc8947 */ /* 0x000fec0003800000 */
[----:B------:R-:W-:Y:S01]  /*11e0*/  UIADD3 UR8, UP0, UPT, UR5, UR7, URZ ;  /* 0x0000000705087290 */ /* 0x000fe2000ff1e0ff */
[----:B------:R-:W-:Y:S01]  /*11f0*/  IADD3 R20, P1, PT, R2, -0x1000, RZ ;  /* 0xfffff00002147810 */ /* 0x000fe20007f3e0ff */
[----:B------:R-:W0:Y:S01]  /*1200*/  LDCU.64 UR12, c[0x0][0x380] ;  /* 0x00007000ff0c77ac */ /* 0x000e220008000a00 */
[----:B------:R-:W-:Y:S02]  /*1210*/  LOP3.LUT R5, RZ, R6, RZ, 0x33, !PT ;  /* 0x00000006ff057212 */ /* 0x000fe400078e33ff */
[----:B------:R-:W-:Y:S01]  /*1220*/  IADD3.X R7, PT, PT, R3, -0x1, RZ, P1, !PT ;  /* 0xffffffff03077810 */ /* 0x000fe20000ffe4ff */
[----:B------:R-:W-:Y:S01]  /*1230*/  UIADD3.X UR9, UPT, UPT, URZ, UR4, URZ, UP0, !UPT ;  /* 0x00000004ff097290 */ /* 0x000fe200087fe4ff */
[----:B------:R-:W-:Y:S01]  /*1240*/  ISETP.LT.U32.AND P0, PT, R20, UR8, PT ;  /* 0x0000000814007c0c */ /* 0x000fe2000bf01070 */
[----:B------:R-:W-:Y:S01]  /*1250*/  UMOV UR6, UR5 ;  /* 0x0000000500067c82 */ /* 0x000fe20008000000 */
[----:B------:R-:W-:Y:S01]  /*1260*/  IADD3 R9, P2, PT, R6, UR8, RZ ;  /* 0x0000000806097c10 */ /* 0x000fe2000ff5e0ff */
[----:B------:R-:W-:Y:S01]  /*1270*/  UMOV UR4, URZ ;  /* 0x000000ff00047c82 */ /* 0x000fe20008000000 */
[----:B------:R-:W-:Y:S01]  /*1280*/  IADD3 R5, PT, PT, R2, -UR5, R5 ;  /* 0x8000000502057c10 */ /* 0x000fe2000fffe005 */
[----:B------:R-:W-:Y:S01]  /*1290*/  IMAD.U32 R10, RZ, RZ, UR9 ;  /* 0x00000009ff0a7e24 */ /* 0x000fe2000f8e00ff */
[----:B------:R-:W-:Y:S01]  /*12a0*/  UMOV UR10, UR8 ;  /* 0x00000008000a7c82 */ /* 0x000fe20008000000 */
[----:B------:R-:W-:-:S02]  /*12b0*/  IMAD.X R4, RZ, RZ, UR9, P2 ;  /* 0x00000009ff047e24 */ /* 0x000fc400090e06ff */
[----:B------:R-:W-:Y:S01]  /*12c0*/  VIADD R6, R5, -UR7 ;  /* 0x8000000705067c36 */ /* 0x000fe20008000000 */
[----:B------:R-:W-:Y:S01]  /*12d0*/  ISETP.GT.U32.AND.EX P0, PT, R10, R7, PT, P0 ;  /* 0x000000070a00720c */ /* 0x000fe20003f04100 */
[----:B------:R-:W-:Y:S01]  /*12e0*/  UMOV UR7, UR9 ;  /* 0x0000000900077c82 */ /* 0x000fe20008000000 */
[----:B0-----:R-:W-:-:S04]  /*12f0*/  LEA R8, P1, R9, UR12, 0x2 ;  /* 0x0000000c09087c11 */ /* 0x001fc8000f8210ff */
[----:B------:R-:W-:Y:S02]  /*1300*/  IADD3 R8, P2, PT, R8, 0x2000, RZ ;  /* 0x0000200008087810 */ /* 0x000fe40007f5e0ff */
[----:B------:R-:W-:-:S05]  /*1310*/  LEA.HI.X R9, R9, UR13, R4, 0x2, P1 ;  /* 0x0000000d09097c11 */ /* 0x000fca00088f1404 */
[----:B------:R-:W-:Y:S01]  /*1320*/  IMAD.X R9, RZ, RZ, R9, P2 ;  /* 0x000000ffff097224 */ /* 0x000fe200010e0609 */
[----:B------:R-:W-:Y:S06]  /*1330*/  @P0 BRA `(.L_x_84) ;  /* 0x0000000000d00947 */ /* 0x000fec0003800000 */
[----:B------:R-:W0:Y:S01]  /*1340*/  LDC.64 R2, c[0x0][0x3b8] ;  /* 0x0000ee00ff027b82 */ /* 0x000e220000000a00 */
[----:B------:R-:W1:Y:S01]  /*1350*/  LDCU.64 UR12, c[0x0][0x380] ;  /* 0x00007000ff0c77ac */ /* 0x000e620008000a00 */
[----:B------:R-:W-:Y:S01]  /*1360*/  NOP ;  /* 0x0000000000007918 */ /* 0x000fe20000000000 */
.L_x_85:
[----:B------:R-:W2:Y:S02]  /*1370*/  S2R R5, SR_TID.X ;  /* 0x0000000000057919 */ /* 0x000ea40000002100 */
[----:B--2---:R-:W-:-:S05]  /*1380*/  IADD3 R5, P0, PT, R5, UR8, RZ ;  /* 0x0000000805057c10 */ /* 0x004fca000ff1e0ff */
[----:B------:R-:W-:Y:S01]  /*1390*/  IMAD.X R10, RZ, RZ, UR9, P0 ;  /* 0x00000009ff0a7e24 */ /* 0x000fe200080e06ff */
[----:B-1----:R-:W-:-:S04]  /*13a0*/  LEA R4, P0, R5, UR12, 0x2 ;  /* 0x0000000c05047c11 */ /* 0x002fc8000f8010ff */
[----:B------:R-:W-:-:S05]  /*13b0*/  LEA.HI.X R5, R5, UR13, R10, 0x2, P0 ;  /* 0x0000000d05057c11 */ /* 0x000fca00080f140a */
        /* <DEDUP_REMOVED lines=16> */
[----:B------:R-:W-:-:S02]  /*14c0*/  USHF.R.S32.HI UR11, URZ, 0x1f, UR5 ;  /* 0x0000001fff0b7899 */ /* 0x000fc40008011405 */
[----:B------:R-:W-:-:S04]  /*14d0*/  UIADD3 UR6, UP0, UPT, UR5, UR10, URZ ;  /* 0x0000000a05067290 */ /* 0x000fc8000ff1e0ff */
[----:B------:R-:W-:Y:S01]  /*14e0*/  UIADD3.X UR7, UPT, UPT, UR11, UR7, URZ, UP0, !UPT ;  /* 0x000000070b077290 */ /* 0x000fe200087fe4ff */
[----:B--2---:R-:W-:Y:S02]  /*14f0*/  IADD3 R21, PT, PT, R22, R21, R0 ;  /* 0x0000001516157210 */ /* 0x004fe40007ffe000 */
[----:B0-----:R-:W-:-:S04]  /*1500*/  IADD3 R0, P1, PT, R2, -UR8, RZ ;  /* 0x8000000802007c10 */ /* 0x001fc8000ff3e0ff */
[----:B------:R-:W-:Y:S02]  /*1510*/  ISETP.GE.U32.AND P0, PT, R0, UR5, PT ;  /* 0x0000000500007c0c */ /* 0x000fe4000bf06070 */
[----:B---3--:R-:W-:Y:S02]  /*1520*/  IADD3 R21, PT, PT, R24, R23, R21 ;  /* 0x0000001718157210 */ /* 0x008fe40007ffe015 */
[----:B------:R-:W-:-:S04]  /*1530*/  IADD3.X R0, PT, PT, R3, ~UR9, RZ, P1, !PT ;  /* 0x8000000903007c10 */ /* 0x000fc80008ffe4ff */
[----:B------:R-:W-:Y:S02]  /*1540*/  ISETP.GE.U32.AND.EX P0, PT, R0, UR11, PT, P0 ;  /* 0x0000000b00007c0c */ /* 0x000fe4000bf06100 */
[----:B----4-:R-:W-:-:S04]  /*1550*/  IADD3 R21, PT, PT, R26, R25, R21 ;  /* 0x000000191a157210 */ /* 0x010fc80007ffe015 */
[----:B-----5:R-:W-:-:S04]  /*1560*/  IADD3 R16, PT, PT, R16, R19, R21 ;  /* 0x0000001310107210 */ /* 0x020fc80007ffe015 */
[----:B------:R-:W-:-:S04]  /*1570*/  IADD3 R10, PT, PT, R10, R15, R16 ;  /* 0x0000000f0a0a7210 */ /* 0x000fc80007ffe010 */
[----:B------:R-:W-:-:S04]  /*1580*/  IADD3 R10, PT, PT, R14, R17, R10 ;  /* 0x000000110e0a7210 */ /* 0x000fc80007ffe00a */
[----:B------:R-:W-:-:S04]  /*1590*/  IADD3 R10, PT, PT, R12, R13, R10 ;  /* 0x0000000d0c0a7210 */ /* 0x000fc80007ffe00a */
[----:B------:R-:W-:Y:S01]  /*15a0*/  IADD3 R0, PT, PT, R18, R11, R10 ;  /* 0x0000000b12007210 */ /* 0x000fe20007ffe00a */
[----:B------:R-:W-:Y:S06]  /*15b0*/  @!P0 BRA `(.L_x_83) ;  /* 0x0000000800048947 */ /* 0x000fec0003800000 */
[----:B------:R-:W-:Y:S02]  /*15c0*/  UIADD3 UR8, UP0, UPT, UR5, UR8, URZ ;  /* 0x0000000805087290 */ /* 0x000fe4000ff1e0ff */
[----:B------:R-:W-:Y:S01]  /*15d0*/  IMAD.U32 R5, RZ, RZ, UR5 ;  /* 0x00000005ff057e24 */ /* 0x000fe2000f8e00ff */
[----:B------:R-:W-:Y:S01]  /*15e0*/  UIADD3 UR4, UPT, UPT, UR4, 0x1, URZ ;  /* 0x0000000104047890 */ /* 0x000fe2000fffe0ff */
[----:B------:R-:W-:Y:S01]  /*15f0*/  VIADD R6, R6, -UR5 ;  /* 0x8000000506067c36 */ /* 0x000fe20008000000 */
[----:B------:R-:W-:Y:S01]  /*1600*/  UIADD3.X UR9, UPT, UPT, UR11, UR9, URZ, UP0, !UPT ;  /* 0x000000090b097290 */ /* 0x000fe200087fe4ff */
[----:B------:R-:W-:Y:S01]  /*1610*/  IMAD.WIDE R8, R5, 0x4, R8 ;  /* 0x0000000405087825 */ /* 0x000fe200078e0208 */
[----:B------:R-:W-:Y:S01]  /*1620*/  ISETP.LT.U32.AND P0, PT, R20, UR8, PT ;  /* 0x0000000814007c0c */ /* 0x000fe2000bf01070 */
[----:B------:R-:W-:-:S03]  /*1630*/  UMOV UR10, UR6 ;  /* 0x00000006000a7c82 */ /* 0x000fc60008000000 */
[----:B------:R-:W-:-:S05]  /*1640*/  IMAD.U32 R4, RZ, RZ, UR9 ;  /* 0x00000009ff047e24 */ /* 0x000fca000f8e00ff */
[----:B------:R-:W-:-:S13]  /*1650*/  ISETP.GT.U32.AND.EX P0, PT, R4, R7, PT, P0 ;  /* 0x000000070400720c */ /* 0x000fda0003f04100 */
[----:B------:R-:W-:Y:S05]  /*1660*/  @!P0 BRA `(.L_x_85) ;  /* 0xfffffffc00408947 */ /* 0x000fea000383ffff */
[----:B------:R-:W-:-:S05]  /*1670*/  UMOV UR6, UR5 ;  /* 0x0000000500067c82 */ /* 0x000fca0008000000 */
.L_x_84:
[----:B------:R-:W0:Y:S01]  /*1680*/  S2R R5, SR_TID.X ;  /* 0x0000000000057919 */ /* 0x000e220000002100 */
[C---:B------:R-:W-:Y:S01]  /*1690*/  VIADD R4, R2.reuse, -UR8 ;  /* 0x8000000802047c36 */ /* 0x040fe20008000000 */
[----:B------:R-:W-:Y:S01]  /*16a0*/  ISETP.LE.U32.AND P1, PT, R2, UR8, PT ;  /* 0x0000000802007c0c */ /* 0x000fe2000bf23070 */
[----:B------:R-:W-:Y:S01]  /*16b0*/  IMAD.U32 R10, RZ, RZ, UR9 ;  /* 0x00000009ff0a7e24 */ /* 0x000fe2000f8e00ff */
[----:B------:R-:W-:Y:S02]  /*16c0*/  BSSY.RECONVERGENT B1, `(.L_x_83) ;  /* 0x0000070000017945 */ /* 0x000fe40003800200 */
[----:B0-----:R-:W-:-:S04]  /*16d0*/  ISETP.GE.AND P0, PT, R5, R4, PT ;  /* 0x000000040500720c */ /* 0x001fc80003f06270 */
[----:B------:R-:W-:-:S13]  /*16e0*/  ISETP.GE.U32.OR.EX P0, PT, R10, R3, P0, P1 ;  /* 0x000000030a00720c */ /* 0x000fda0000706510 */
[----:B------:R-:W-:Y:S05]  /*16f0*/  @P0 BRA `(.L_x_86) ;  /* 0x0000000400b00947 */ /* 0x000fea0003800000 */
[----:B------:R-:W0:Y:S01]  /*1700*/  LDC R4, c[0x0][0x3c0] ;  /* 0x0000f000ff047b82 */ /* 0x000e220000000800 */
[----:B------:R-:W-:Y:S01]  /*1710*/  USHF.L.U32 UR5, UR16, 0xc, URZ ;  /* 0x0000000c10057899 */ /* 0x000fe200080006ff */
[----:B------:R-:W-:Y:S01]  /*1720*/  LOP3.LUT R3, RZ, R5, RZ, 0x33, !PT ;  /* 0x00000005ff037212 */ /* 0x000fe200078e33ff */
[----:B------:R-:W-:Y:S02]  /*1730*/  BSSY.RECONVERGENT B2, `(.L_x_87) ;  /* 0x000002d000027945 */ /* 0x000fe40003800200 */
[----:B------:R-:W-:-:S06]  /*1740*/  UIADD3 UR5, UPT, UPT, UR5, UR6, URZ ;  /* 0x0000000605057290 */ /* 0x000fcc000fffe0ff */
[----:B------:R-:W-:Y:S01]  /*1750*/  IADD3 R2, PT, PT, R2, -UR5, R3 ;  /* 0x8000000502027c10 */ /* 0x000fe2000fffe003 */
[----:B0-----:R-:W-:-:S04]  /*1760*/  IMAD R3, R4, UR4, RZ ;  /* 0x0000000404037c24 */ /* 0x001fc8000f8e02ff */
[----:B------:R-:W-:-:S05]  /*1770*/  IMAD R2, R3, -0x1000, R2 ;  /* 0xfffff00003027824 */ /* 0x000fca00078e0202 */
[C---:B------:R-:W-:Y:S02]  /*1780*/  ISETP.GE.U32.AND P1, PT, R2.reuse, 0xf00, PT ;  /* 0x00000f000200780c */ /* 0x040fe40003f26070 */
[----:B------:R-:W-:Y:S01]  /*1790*/  LEA.HI R19, R2, 0x1, RZ, 0x18 ;  /* 0x0000000102137811 */ /* 0x000fe200078fc0ff */
[----:B------:R-:W-:-:S03]  /*17a0*/  IMAD.MOV.U32 R2, RZ, RZ, R5 ;  /* 0x000000ffff027224 */ /* 0x000fc600078e0005 */
[----:B------:R-:W-:-:S04]  /*17b0*/  LOP3.LUT R20, R19, 0xf, RZ, 0xc0, !PT ;  /* 0x0000000f13147812 */ /* 0x000fc800078ec0ff */
[----:B------:R-:W-:-:S03]  /*17c0*/  ISETP.NE.AND P0, PT, R20, RZ, PT ;  /* 0x000000ff1400720c */ /* 0x000fc60003f05270 */
[----:B------:R-:W-:Y:S10]  /*17d0*/  @!P1 BRA `(.L_x_88) ;  /* 0x0000000000889947 */ /* 0x000ff40003800000 */
[----:B------:R-:W-:-:S04]  /*17e0*/  LEA.HI R2, R6, 0x1, RZ, 0x18 ;  /* 0x0000000106027811 */ /* 0x000fc800078fc0ff */
[----:B------:R-:W-:Y:S01]  /*17f0*/  LOP3.LUT R3, R2, 0x1fffff0, RZ, 0xc0, !PT ;  /* 0x01fffff002037812 */ /* 0x000fe200078ec0ff */
[----:B------:R-:W-:-:S04]  /*1800*/  IMAD.MOV.U32 R2, RZ, RZ, R5 ;  /* 0x000000ffff027224 */ /* 0x000fc800078e0005 */
[----:B------:R-:W-:-:S07]  /*1810*/  IMAD.MOV R3, RZ, RZ, -R3 ;  /* 0x000000ffff037224 */ /* 0x000fce00078e0a03 */
.L_x_89:
        /* <DEDUP_REMOVED lines=15> */
[----:B------:R0:W5:Y:S01]  /*1910*/  LDG.E R5, desc[UR14][R8.64+0x1c00] ;  /* 0x001c000e08057981 */ /* 0x000162000c1e1900 */
[----:B------:R-:W-:-:S02]  /*1920*/  VIADD R3, R3, 0x10 ;  /* 0x0000001003037836 */ /* 0x000fc40000000000 */
[----:B------:R-:W-:-:S03]  /*1930*/  VIADD R2, R2, 0x1000 ;  /* 0x0000100002027836 */ /* 0x000fc60000000000 */
[----:B------:R-:W-:Y:S02]  /*1940*/  ISETP.NE.AND P1, PT, R3, RZ, PT ;  /* 0x000000ff0300720c */ /* 0x000fe40003f25270 */
[----:B0-----:R-:W-:-:S05]  /*1950*/  IADD3 R8, P2, PT, R8, 0x4000, RZ ;  /* 0x0000400008087810 */ /* 0x001fca0007f5e0ff */
[----:B------:R-:W-:Y:S01]  /*1960*/  IMAD.X R9, RZ, RZ, R9, P2 ;  /* 0x000000ffff097224 */ /* 0x000fe200010e0609 */
        /* <DEDUP_REMOVED lines=8> */
[----:B------:R-:W-:Y:S06]  /*19f0*/  @P1 BRA `(.L_x_89) ;  /* 0xfffffffc00881947 */ /* 0x000fec000383ffff */
.L_x_88:
[----:B------:R-:W-:Y:S05]  /*1a00*/  BSYNC.RECONVERGENT B2 ;  /* 0x0000000000027941 */ /* 0x000fea0003800200 */
.L_x_87:
[----:B------:R-:W-:Y:S05]  /*1a10*/  @!P0 BRA `(.L_x_86) ;  /* 0x0000000000e88947 */ /* 0x000fea0003800000 */
[----:B------:R-:W-:Y:S01]  /*1a20*/  ISETP.GE.U32.AND P1, PT, R20, 0x8, PT ;  /* 0x000000081400780c */ /* 0x000fe20003f26070 */
[----:B------:R-:W-:Y:S01]  /*1a30*/  BSSY.RECONVERGENT B2, `(.L_x_90) ;  /* 0x0000015000027945 */ /* 0x000fe20003800200 */
[----:B------:R-:W-:-:S04]  /*1a40*/  LOP3.LUT R14, R19, 0x7, RZ, 0xc0, !PT ;  /* 0x00000007130e7812 */ /* 0x000fc800078ec0ff */
[----:B------:R-:W-:-:S07]  /*1a50*/  ISETP.NE.AND P0, PT, R14, RZ, PT ;  /* 0x000000ff0e00720c */ /* 0x000fce0003f05270 */
[----:B------:R-:W-:Y:S06]  /*1a60*/  @!P1 BRA `(.L_x_91) ;  /* 0x0000000000449947 */ /* 0x000fec0003800000 */
[----:B------:R-:W-:-:S05]  /*1a70*/  IADD3 R3, P1, PT, R2, UR8, RZ ;  /* 0x0000000802037c10 */ /* 0x000fca000ff3e0ff */
[----:B------:R-:W-:Y:S01]  /*1a80*/  IMAD.X R8, RZ, RZ, UR9, P1 ;  /* 0x00000009ff087e24 */ /* 0x000fe200088e06ff */
[----:B------:R-:W-:-:S04]  /*1a90*/  LEA R4, P1, R3, UR12, 0x2 ;  /* 0x0000000c03047c11 */ /* 0x000fc8000f8210ff */
        /* <DEDUP_REMOVED lines=8> */
[----:B------:R-:W5:Y:S01]  /*1b20*/  LDG.E R13, desc[UR14][R4.64+0x1c00] ;  /* 0x001c000e040d7981 */ /* 0x000f62000c1e1900 */
[----:B------:R-:W-:Y:S01]  /*1b30*/  VIADD R2, R2, 0x800 ;  /* 0x0000080002027836 */ /* 0x000fe20000000000 */
[----:B--2---:R-:W-:-:S04]  /*1b40*/  IADD3 R3, PT, PT, R7, R3, R0 ;  /* 0x0000000307037210 */ /* 0x004fc80007ffe000 */
[----:B---3--:R-:W-:-:S04]  /*1b50*/  IADD3 R3, PT, PT, R9, R8, R3 ;  /* 0x0000000809037210 */ /* 0x008fc80007ffe003 */
[----:B----4-:R-:W-:-:S04]  /*1b60*/  IADD3 R3, PT, PT, R11, R10, R3 ;  /* 0x0000000a0b037210 */ /* 0x010fc80007ffe003 */
[----:B-----5:R-:W-:-:S07]  /*1b70*/  IADD3 R0, PT, PT, R13, R12, R3 ;  /* 0x0000000c0d007210 */ /* 0x020fce0007ffe003 */
.L_x_91:
[----:B------:R-:W-:Y:S05]  /*1b80*/  BSYNC.RECONVERGENT B2 ;  /* 0x0000000000027941 */ /* 0x000fea0003800200 */
.L_x_90:
[----:B------:R-:W-:Y:S05]  /*1b90*/  @!P0 BRA `(.L_x_86) ;  /* 0x0000000000888947 */ /* 0x000fea0003800000 */
[----:B------:R-:W-:Y:S01]  /*1ba0*/  ISETP.GE.U32.AND P1, PT, R14, 0x4, PT ;  /* 0x000000040e00780c */ /* 0x000fe20003f26070 */
[----:B------:R-:W-:Y:S01]  /*1bb0*/  BSSY.RECONVERGENT B2, `(.L_x_92) ;  /* 0x000000e000027945 */ /* 0x000fe20003800200 */
[----:B------:R-:W-:-:S11]  /*1bc0*/  LOP3.LUT P0, RZ, R19, 0x3, RZ, 0xc0, !PT ;  /* 0x0000000313ff7812 */ /* 0x000fd6000780c0ff */
[----:B------:R-:W-:Y:S05]  /*1bd0*/  @!P1 BRA `(.L_x_93) ;  /* 0x00000000002c9947 */ /* 0x000fea0003800000 */
[----:B------:R-:W-:-:S05]  /*1be0*/  IADD3 R3, P1, PT, R2, UR8, RZ ;  /* 0x0000000802037c10 */ /* 0x000fca000ff3e0ff */
[----:B------:R-:W-:Y:S01]  /*1bf0*/  IMAD.X R8, RZ, RZ, UR9, P1 ;  /* 0x00000009ff087e24 */ /* 0x000fe200088e06ff */
[----:B------:R-:W-:-:S04]  /*1c00*/  LEA R4, P1, R3, UR12, 0x2 ;  /* 0x0000000c03047c11 */ /* 0x000fc8000f8210ff */
[----:B------:R-:W-:-:S05]  /*1c10*/  LEA.HI.X R5, R3, UR13, R8, 0x2, P1 ;  /* 0x0000000d03057c11 */ /* 0x000fca00088f1408 */
[----:B------:R-:W2:Y:S04]  /*1c20*/  LDG.E R3, desc[UR14][R4.64] ;  /* 0x0000000e04037981 */ /* 0x000ea8000c1e1900 */
[----:B------:R-:W2:Y:S04]  /*1c30*/  LDG.E R7, desc[UR14][R4.64+0x400] ;  /* 0x0004000e04077981 */ /* 0x000ea8000c1e1900 */
[----:B------:R-:W3:Y:S04]  /*1c40*/  LDG.E R9, desc[UR14][R4.64+0x800] ;  /* 0x0008000e04097981 */ /* 0x000ee8000c1e1900 */
[----:B------:R-:W3:Y:S01]  /*1c50*/  LDG.E R8, desc[UR14][R4.64+0xc00] ;  /* 0x000c000e04087981 */ /* 0x000ee2000c1e1900 */
[----:B------:R-:W-:Y:S01]  /*1c60*/  VIADD R2, R2, 0x400 ;  /* 0x0000040002027836 */ /* 0x000fe20000000000 */
[----:B--2---:R-:W-:-:S04]  /*1c70*/  IADD3 R0, PT, PT, R7, R3, R0 ;  /* 0x0000000307007210 */ /* 0x004fc80007ffe000 */
[----:B---3--:R-:W-:-:S07]  /*1c80*/  IADD3 R0, PT, PT, R8, R9, R0 ;  /* 0x0000000908007210 */ /* 0x008fce0007ffe000 */
.L_x_93:
[----:B------:R-:W-:Y:S05]  /*1c90*/  BSYNC.RECONVERGENT B2 ;  /* 0x0000000000027941 */ /* 0x000fea0003800200 */
.L_x_92:
[----:B------:R-:W-:Y:S05]  /*1ca0*/  @!P0 BRA `(.L_x_86) ;  /* 0x0000000000448947 */ /* 0x000fea0003800000 */
[----:B------:R-:W-:Y:S02]  /*1cb0*/  LOP3.LUT R6, R6, 0xffff, RZ, 0xc0, !PT ;  /* 0x0000ffff06067812 */ /* 0x000fe400078ec0ff */
[----:B------:R-:W-:Y:S02]  /*1cc0*/  IADD3 R3, P0, PT, R2, UR10, RZ ;  /* 0x0000000a02037c10 */ /* 0x000fe4000ff1e0ff */
[----:B------:R-:W-:Y:S02]  /*1cd0*/  LEA.HI R2, R6, 0x1, RZ, 0x18 ;  /* 0x0000000106027811 */ /* 0x000fe400078fc0ff */
[----:B------:R-:W-:Y:S01]  /*1ce0*/  LEA R5, P1, R3, UR12, 0x2 ;  /* 0x0000000c03057c11 */ /* 0x000fe2000f8210ff */
[----:B------:R-:W-:Y:S01]  /*1cf0*/  IMAD.X R6, RZ, RZ, UR7, P0 ;  /* 0x00000007ff067e24 */ /* 0x000fe200080e06ff */
[----:B------:R-:W-:-:S04]  /*1d00*/  LOP3.LUT R2, R2, 0x3, RZ, 0xc0, !PT ;  /* 0x0000000302027812 */ /* 0x000fc800078ec0ff */
[----:B------:R-:W-:Y:S01]  /*1d10*/  LEA.HI.X R6, R3, UR13, R6, 0x2, P1 ;  /* 0x0000000d03067c11 */ /* 0x000fe200088f1406 */
[----:B------:R-:W-:-:S07]  /*1d20*/  IMAD.MOV R4, RZ, RZ, -R2 ;  /* 0x000000ffff047224 */ /* 0x000fce00078e0a02 */
.L_x_94:
[----:B------:R-:W-:Y:S02]  /*1d30*/  IMAD.MOV.U32 R3, RZ, RZ, R6 ;  /* 0x000000ffff037224 */ /* 0x000fe400078e0006 */
[----:B------:R-:W-:-:S05]  /*1d40*/  IMAD.MOV.U32 R2, RZ, RZ, R5 ;  /* 0x000000ffff027224 */ /* 0x000fca00078e0005 */
[----:B------:R-:W2:Y:S01]  /*1d50*/  LDG.E R3, desc[UR14][R2.64] ;  /* 0x0000000e02037981 */ /* 0x000ea2000c1e1900 */
[----:B------:R-:W-:Y:S01]  /*1d60*/  VIADD R4, R4, 0x1 ;  /* 0x0000000104047836 */ /* 0x000fe20000000000 */
[----:B------:R-:W-:-:S04]  /*1d70*/  IADD3 R5, P1, PT, R5, 0x400, RZ ;  /* 0x0000040005057810 */ /* 0x000fc80007f3e0ff */
[----:B------:R-:W-:Y:S01]  /*1d80*/  ISETP.NE.AND P0, PT, R4, RZ, PT ;  /* 0x000000ff0400720c */ /* 0x000fe20003f05270 */
[----:B------:R-:W-:Y:S02]  /*1d90*/  IMAD.X R6, RZ, RZ, R6, P1 ;  /* 0x000000ffff067224 */ /* 0x000fe400008e0606 */
[----:B--2---:R-:W-:-:S10]  /*1da0*/  IMAD.IADD R0, R3, 0x1, R0 ;  /* 0x0000000103007824 */ /* 0x004fd400078e0200 */
[----:B------:R-:W-:Y:S05]  /*1db0*/  @P0 BRA `(.L_x_94) ;  /* 0xfffffffc00dc0947 */ /* 0x000fea000383ffff */
.L_x_86:
[----:B------:R-:W-:Y:S05]  /*1dc0*/  BSYNC.RECONVERGENT B1 ;  /* 0x0000000000017941 */ /* 0x000fea0003800200 */
.L_x_83:
[----:B------:R-:W0:Y:S01]  /*1dd0*/  S2R R7, SR_LANEID ;  /* 0x0000000000077919 */ /* 0x000e220000000000 */
[----:B------:R-:W-:Y:S01]  /*1de0*/  BSSY.RECONVERGENT B1, `(.L_x_95) ;  /* 0x000001e000017945 */ /* 0x000fe20003800200 */
[----:B------:R-:W1:Y:S01]  /*1df0*/  SHFL.DOWN PT, R2, R0, 0x1, 0x1f ;  /* 0x08201f0000027f89 */ /* 0x000e6200000e0000 */
[----:B------:R-:W2:Y:S01]  /*1e00*/  S2R R6, SR_TID.X ;  /* 0x0000000000067919 */ /* 0x000ea20000002100 */
        /* <DEDUP_REMOVED lines=17> */
[----:B--2---:R-:W-:Y:S05]  /*1f20*/  @P0 BRA `(.L_x_96) ;  /* 0x0000000000240947 */ /* 0x004fea0003800000 */
        /* <DEDUP_REMOVED lines=9> */
.L_x_96:
[----:B------:R-:W-:Y:S05]  /*1fc0*/  BSYNC.RECONVERGENT B1 ;  /* 0x0000000000017941 */ /* 0x000fea0003800200 */
.L_x_95:
[----:B------:R-:W-:Y:S01]  /*1fd0*/  BAR.SYNC.DEFER_BLOCKING 0x0 ;  /* 0x0000000000007b1d */ /* 0x000fe20000010000 */
[----:B------:R-:W-:-:S13]  /*1fe0*/  ISETP.NE.AND P0, PT, R6, RZ, PT ;  /* 0x000000ff0600720c */ /* 0x000fda0003f05270 */
[----:B------:R-:W-:Y:S05]  /*1ff0*/  @P0 BRA `(.L_x_82) ;  /* 0x0000000000280947 */ /* 0x000fea0003800000 */
[----:B------:R-:W3:Y:S01]  /*2000*/  S2UR UR5, SR_CgaCtaId ;  /* 0x00000000000579c3 */ /* 0x000ee20000008800 */
[----:B------:R-:W-:Y:S02]  /*2010*/  UMOV UR4, 0x400 ;  /* 0x0000040000047882 */ /* 0x000fe40000000000 */
[----:B---3--:R-:W-:-:S09]  /*2020*/  ULEA UR4, UR5, UR4, 0x18 ;  /* 0x0000000405047291 */ /* 0x008fd2000f8ec0ff */
[----:B--2---:R-:W-:Y:S04]  /*2030*/  LDS R0, [UR4+0xc] ;  /* 0x00000c04ff007984 */ /* 0x004fe80008000800 */
[----:B------:R-:W2:Y:S04]  /*2040*/  LDS.128 R8, [UR4+0x10] ;  /* 0x00001004ff087984 */ /* 0x000ea80008000c00 */
[----:B------:R-:W3:Y:S01]  /*2050*/  LDS.64 R2, [UR4+0x20] ;  /* 0x00002004ff027984 */ /* 0x000ee20008000a00 */
[----:B--2---:R-:W-:-:S04]  /*2060*/  IADD3 R0, PT, PT, R8, R0, R5 ;  /* 0x0000000008007210 */ /* 0x004fc80007ffe005 */
[----:B------:R-:W-:-:S04]  /*2070*/  IADD3 R0, PT, PT, R10, R0, R9 ;  /* 0x000000000a007210 */ /* 0x000fc80007ffe009 */
[----:B---3--:R-:W-:-:S05]  /*2080*/  IADD3 R0, PT, PT, R2, R0, R11 ;  /* 0x0000000002007210 */ /* 0x008fca0007ffe00b */
[----:B0-----:R-:W-:-:S07]  /*2090*/  IMAD.IADD R5, R0, 0x1, R3 ;  /* 0x0000000100057824 */ /* 0x001fce00078e0203 */
.L_x_82:
[----:B------:R-:W-:Y:S05]  /*20a0*/  BSYNC.RECONVERGENT B0 ;  /* 0x0000000000007941 */ /* 0x000fea0003800200 */
.L_x_65:
[----:B--2---:R-:W2:Y:S02]  /*20b0*/  S2R R0, SR_TID.X ;  /* 0x0000000000007919 */ /* 0x004ea40000002100 */
[----:B--2---:R-:W-:-:S13]  /*20c0*/  ISETP.NE.AND P0, PT, R0, RZ, PT ;  /* 0x000000ff0000720c */ /* 0x004fda0003f05270 */
[----:B------:R-:W-:Y:S05]  /*20d0*/  @P0 EXIT ;  /* 0x000000000000094d */ /* 0x000fea0003800000 */
[----:B------:R-:W2:Y:S02]  /*20e0*/  LDCU.64 UR4, c[0x0][0x388] ;  /* 0x00007100ff0477ac */ /* 0x000ea40008000a00 */
[----:B--2---:R-:W-:-:S06]  /*20f0*/  UIMAD.WIDE.U32 UR4, UR16, 0x4, UR4 ;  /* 0x00000004100478a5 */ /* 0x004fcc000f8e0004 */
[----:B------:R-:W-:Y:S02]  /*2100*/  IMAD.U32 R2, RZ, RZ, UR4 ;  /* 0x00000004ff027e24 */ /* 0x000fe4000f8e00ff */
[----:B------:R-:W-:-:S05]  /*2110*/  IMAD.U32 R3, RZ, RZ, UR5 ;  /* 0x00000005ff037e24 */ /* 0x000fca000f8e00ff */
[----:B------:R-:W-:Y:S01]  /*2120*/  STG.E desc[UR14][R2.64], R5 ;  /* 0x0000000502007986 */ /* 0x000fe2000c10190e */
[----:B------:R-:W-:Y:S05]  /*2130*/  EXIT ;  /* 0x000000000000794d */ /* 0x000fea0003800000 */
.L_x_97:
        /* <DEDUP_REMOVED lines=12> */
.L_x_275:


//--------------------- .text._ZN3cub18CUB_300001_SM_10006detail6reduce28DeviceReduceSingleTileKernelINS2_10policy_hubIiy3FunIiEE10Policy1000EN6thrust24THRUST_300001_SM_1000_NS6detail15normal_iteratorINSA_10device_ptrIiEEEEPiyS6_iiN4cuda3std3__410__identityEEEvT0_T1_T2_T3_T4_T6_ --------------------------
	.section	.text._ZN3cub18CUB_300001_SM_10006detail6reduce28DeviceReduceSingleTileKernelINS2_10policy_hubIiy3FunIiEE10Policy1000EN6thrust24THRUST_300001_SM_1000_NS6detail15normal_iteratorINSA_10device_ptrIiEEEEPiyS6_iiN4cuda3std3__410__identityEEEvT0_T1_T2_T3_T4_T6_,"ax",@progbits
	.align	128
        .global         _ZN3cub18CUB_300001_SM_10006detail6reduce28DeviceReduceSingleTileKernelINS2_10policy_hubIiy3FunIiEE10Policy1000EN6thrust24THRUST_300001_SM_1000_NS6detail15normal_iteratorINSA_10device_ptrIiEEEEPiyS6_iiN4cuda3std3__410__identityEEEvT0_T1_T2_T3_T4_T6_
        .type           _ZN3cub18CUB_300001_SM_10006detail6reduce28DeviceReduceSingleTileKernelINS2_10policy_hubIiy3FunIiEE10Policy1000EN6thrust24THRUST_300001_SM_1000_NS6detail15normal_iteratorINSA_10device_ptrIiEEEEPiyS6_iiN4cuda3std3__410__identityEEEvT0_T1_T2_T3_T4_T6_,@function
        .size           _ZN3cub18CUB_300001_SM_10006detail6reduce28DeviceReduceSingleTileKernelINS2_10policy_hubIiy3FunIiEE10Policy1000EN6thrust24THRUST_300001_SM_1000_NS6detail15normal_iteratorINSA_10device_ptrIiEEEEPiyS6_iiN4cuda3std3__410__identityEEEvT0_T1_T2_T3_T4_T6_,(.L_x_276 - _ZN3cub18CUB_300001_SM_10006detail6reduce28DeviceReduceSingleTileKernelINS2_10policy_hubIiy3FunIiEE10Policy1000EN6thrust24THRUST_300001_SM_1000_NS6detail15normal_iteratorINSA_10device_ptrIiEEEEPiyS6_iiN4cuda3std3__410__identityEEEvT0_T1_T2_T3_T4_T6_)
        .other          _ZN3cub18CUB_300001_SM_10006detail6reduce28DeviceReduceSingleTileKernelINS2_10policy_hubIiy3FunIiEE10Policy1000EN6thrust24THRUST_300001_SM_1000_NS6detail15normal_iteratorINSA_10device_ptrIiEEEEPiyS6_iiN4cuda3std3__410__identityEEEvT0_T1_T2_T3_T4_T6_,@"STO_CUDA_ENTRY STV_DEFAULT"
_ZN3cub18CUB_300001_SM_10006detail6reduce28DeviceReduceSingleTileKernelINS2_10policy_hubIiy3FunIiEE10Policy1000EN6thrust24THRUST_300001_SM_1000_NS6detail15normal_iteratorINSA_10device_ptrIiEEEEPiyS6_iiN4cuda3std3__410__identityEEEvT0_T1_T2_T3_T4_T6_:
.text._ZN3cub18CUB_300001_SM_10006detail6reduce28DeviceReduceSingleTileKernelINS2_10policy_hubIiy3FunIiEE10Policy1000EN6thrust24THRUST_300001_SM_1000_NS6detail15normal_iteratorINSA_10device_ptrIiEEEEPiyS6_iiN4cuda3std3__410__identityEEEvT0_T1_T2_T3_T4_T6_:
[----:B------:R-:W-:Y:S01]  /*0000*/  LDC R1, c[0x0][0x37c] ;  /* 0x0000df00ff017b82 */ /* 0x000fe20000000800 */
[----:B------:R-:W0:Y:S01]  /*0010*/  LDCU.64 UR4, c[0x0][0x390] ;  /* 0x00007200ff0477ac */ /* 0x000e220008000a00 */
[----:B------:R-:W1:Y:S01]  /*0020*/  LDCU.64 UR6, c[0x0][0x358] ;  /* 0x00006b00ff0677ac */ /* 0x000e620008000a00 */
[----:B0-----:R-:W-:Y:S02]  /*0030*/  IMAD.U32 R4, RZ, RZ, UR4 ;  /* 0x00000004ff047e24 */ /* 0x001fe4000f8e00ff */
[----:B------:R-:W-:-:S03]  /*0040*/  IMAD.U32 R0, RZ, RZ, UR5 ;  /* 0x00000005ff007e24 */ /* 0x000fc6000f8e00ff */
[----:B------:R-:W-:-:S04]  /*0050*/  ISETP.NE.U32.AND P0, PT, R4, RZ, PT ;  /* 0x000000ff0400720c */ /* 0x000fc80003f05070 */
[----:B------:R-:W-:-:S13]  /*0060*/  ISETP.NE.AND.EX P0, PT, R0, RZ, PT, P0 ;  /* 0x000000ff0000720c */ /* 0x000fda0003f05300 */
        /* <DEDUP_REMOVED lines=8> */
.L_x_98:
[----:B------:R-:W-:Y:S01]  /*00f0*/  ISETP.GT.U32.AND P0, PT, R4, 0xfff, PT ;  /* 0x00000fff0400780c */ /* 0x000fe20003f04070 */
[----:B------:R-:W-:Y:S03]  /*0100*/  BSSY.RECONVERGENT B0, `(.L_x_99) ;  /* 0x00001d7000007945 */ /* 0x000fe60003800200 */
[----:B------:R-:W-:-:S13]  /*0110*/  ISETP.GT.U32.AND.EX P0, PT, R0, RZ, PT, P0 ;  /* 0x000000ff0000720c */ /* 0x000fda0003f04100 */
[----:B------:R-:W-:Y:S05]  /*0120*/  @P0 BRA `(.L_x_100) ;  /* 0x0000000c00a40947 */ /* 0x000fea0003800000 */
[----:B------:R-:W0:Y:S01]  /*0130*/  S2R R5, SR_TID.X ;  /* 0x0000000000057919 */ /* 0x000e220000002100 */
[----:B------:R-:W-:Y:S01]  /*0140*/  BSSY.RECONVERGENT B1, `(.L_x_101) ;  /* 0x0000009000017945 */ /* 0x000fe20003800200 */
[----:B------:R-:W-:Y:S01]  /*0150*/  IMAD.MOV.U32 R6, RZ, RZ, RZ ;  /* 0x000000ffff067224 */ /* 0x000fe200078e00ff */
[----:B0-----:R-:W-:Y:S01]  /*0160*/  ISETP.GE.U32.AND P0, PT, R5, R4, PT ;  /* 0x000000040500720c */ /* 0x001fe20003f06070 */
[----:B------:R-:W-:-:S12]  /*0170*/  IMAD.MOV.U32 R7, RZ, RZ, R5 ;  /* 0x000000ffff077224 */ /* 0x000fd800078e0005 */
[----:B------:R-:W-:Y:S05]  /*0180*/  @P0 BRA `(.L_x_102) ;  /* 0x0000000000100947 */ /* 0x000fea0003800000 */
[----:B------:R-:W0:Y:S02]  /*0190*/  LDC.64 R2, c[0x0][0x380] ;  /* 0x0000e000ff027b82 */ /* 0x000e240000000a00 */
[----:B0-----:R-:W-:-:S05]  /*01a0*/  IMAD.WIDE.U32 R2, R5, 0x4, R2 ;  /* 0x0000000405027825 */ /* 0x001fca00078e0002 */
[----:B------:R0:W5:Y:S01]  /*01b0*/  LDG.E R6, desc[UR6][R2.64] ;  /* 0x0000000602067981 */ /* 0x000162000c1e1900 */
[----:B------:R-:W-:-:S07]  /*01c0*/  VIADD R7, R5, 0x100 ;  /* 0x0000010005077836 */ /* 0x000fce0000000000 */
.L_x_102:
[----:B------:R-:W-:Y:S05]  /*01d0*/  BSYNC.RECONVERGENT B1 ;  /* 0x0000000000017941 */ /* 0x000fea0003800200 */
.L_x_101:
[----:B------:R-:W-:Y:S01]  /*01e0*/  ISETP.GE.U32.AND P0, PT, R7, R4, PT ;  /* 0x000000040700720c */ /* 0x000fe20003f06070 */
[----:B------:R-:W-:-:S12]  /*01f0*/  BSSY.RECONVERGENT B1, `(.L_x_103) ;  /* 0x0000060000017945 */ /* 0x000fd80003800200 */
[----:B------:R-:W-:Y:S05]  /*0200*/  @P0 BRA `(.L_x_104) ;  /* 0x0000000400780947 */ /* 0x000fea0003800000 */
[----:B0-----:R-:W-:Y:S01]  /*0210*/  LOP3.LUT R3, RZ, R7, RZ, 0x33, !PT ;  /* 0x00000007ff037212 */ /* 0x001fe200078e33ff */
[----:B------:R-:W-:Y:S04]  /*0220*/  BSSY.RECONVERGENT B2, `(.L_x_105) ;  /* 0x000002c000027945 */ /* 0x000fe80003800200 */
[----:B------:R-:W-:-:S05]  /*0230*/  IMAD.IADD R3, R3, 0x1, R4 ;  /* 0x0000000103037824 */ /* 0x000fca00078e0204 */
[C---:B------:R-:W-:Y:S02]  /*0240*/  ISETP.GE.U32.AND P1, PT, R3.reuse, 0xf00, PT ;  /* 0x00000f000300780c */ /* 0x040fe40003f26070 */
[----:B------:R-:W-:-:S04]  /*0250*/  LEA.HI R8, R3, 0x1, RZ, 0x18 ;  /* 0x0000000103087811 */ /* 0x000fc800078fc0ff */
[----:B------:R-:W-:-:S04]  /*0260*/  LOP3.LUT R22, R8, 0xf, RZ, 0xc0, !PT ;  /* 0x0000000f08167812 */ /* 0x000fc800078ec0ff */
[----:B------:R-:W-:-:S03]  /*0270*/  ISETP.NE.AND P0, PT, R22, RZ, PT ;  /* 0x000000ff1600720c */ /* 0x000fc60003f05270 */
[----:B------:R-:W-:Y:S10]  /*0280*/  @!P1 BRA `(.L_x_106) ;  /* 0x0000000000949947 */ /* 0x000ff40003800000 */
[----:B------:R-:W0:Y:S01]  /*0290*/  LDC.64 R2, c[0x0][0x380] ;  /* 0x0000e000ff027b82 */ /* 0x000e220000000a00 */
[----:B------:R-:W-:-:S05]  /*02a0*/  LOP3.LUT R9, R8, 0x1fffff0, RZ, 0xc0, !PT ;  /* 0x01fffff008097812 */ /* 0x000fca00078ec0ff */
[----:B------:R-:W-:Y:S02]  /*02b0*/  IMAD.MOV R9, RZ, RZ, -R9 ;  /* 0x000000ffff097224 */ /* 0x000fe400078e0a09 */
[----:B0-----:R-:W-:-:S03]  /*02c0*/  IMAD.WIDE.U32 R2, R7, 0x4, R2 ;  /* 0x0000000407027825 */ /* 0x001fc600078e0002 */
[----:B------:R-:W-:-:S05]  /*02d0*/  IADD3 R15, P1, PT, R2, 0x2000, RZ ;  /* 0x00002000020f7810 */ /* 0x000fca0007f3e0ff */
[----:B------:R-:W-:-:S08]  /*02e0*/  IMAD.X R3, RZ, RZ, R3, P1 ;  /* 0x000000ffff037224 */ /* 0x000fd000008e0603 */
.L_x_107:
        /* <DEDUP_REMOVED lines=31> */
.L_x_106:
[----:B------:R-:W-:Y:S05]  /*04e0*/  BSYNC.RECONVERGENT B2 ;  /* 0x0000000000027941 */ /* 0x000fea0003800200 */
.L_x_105:
[----:B------:R-:W-:Y:S05]  /*04f0*/  @!P0 BRA `(.L_x_104) ;  /* 0x0000000000bc8947 */ /* 0x000fea0003800000 */
[----:B------:R-:W-:Y:S01]  /*0500*/  ISETP.GE.U32.AND P0, PT, R22, 0x8, PT ;  /* 0x000000081600780c */ /* 0x000fe20003f06070 */
[----:B------:R-:W-:Y:S01]  /*0510*/  BSSY.RECONVERGENT B2, `(.L_x_108) ;  /* 0x0000013000027945 */ /* 0x000fe20003800200 */
[----:B------:R-:W-:-:S04]  /*0520*/  LOP3.LUT R17, R8, 0x7, RZ, 0xc0, !PT ;  /* 0x0000000708117812 */ /* 0x000fc800078ec0ff */
[----:B------:R-:W-:-:S07]  /*0530*/  ISETP.NE.AND P1, PT, R17, RZ, PT ;  /* 0x000000ff1100720c */ /* 0x000fce0003f25270 */
[----:B------:R-:W-:Y:S06]  /*0540*/  @!P0 BRA `(.L_x_109) ;  /* 0x00000000003c8947 */ /* 0x000fec0003800000 */
[----:B------:R-:W0:Y:S02]  /*0550*/  LDC.64 R2, c[0x0][0x380] ;  /* 0x0000e000ff027b82 */ /* 0x000e240000000a00 */
[----:B0-----:R-:W-:-:S05]  /*0560*/  IMAD.WIDE R2, R7, 0x4, R2 ;  /* 0x0000000407027825 */ /* 0x001fca00078e0202 */
        /* <DEDUP_REMOVED lines=13> */
.L_x_109:
[----:B------:R-:W-:Y:S05]  /*0640*/  BSYNC.RECONVERGENT B2 ;  /* 0x0000000000027941 */ /* 0x000fea0003800200 */
.L_x_108:
        /* <DEDUP_REMOVED lines=11> */
[----:B------:R-:W3:Y:S01]  /*0700*/  LDG.E R12, desc[UR6][R2.64+0xc00] ;  /* 0x000c0006020c7981 */ /* 0x000ee2000c1e1900 */
[----:B------:R-:W-:Y:S01]  /*0710*/  VIADD R7, R7, 0x400 ;  /* 0x0000040007077836 */ /* 0x000fe20000000000 */
[----:B--2--5:R-:W-:-:S04]  /*0720*/  IADD3 R6, PT, PT, R8, R9, R6 ;  /* 0x0000000908067210 */ /* 0x024fc80007ffe006 */
[----:B---3--:R-:W-:-:S07]  /*0730*/  IADD3 R6, PT, PT, R12, R11, R6 ;  /* 0x0000000b0c067210 */ /* 0x008fce0007ffe006 */
.L_x_111:
[----:B------:R-:W-:Y:S05]  /*0740*/  BSYNC.RECONVERGENT B2 ;  /* 0x0000000000027941 */ /* 0x000fea0003800200 */
.L_x_110:
[----:B------:R-:W-:Y:S05]  /*0750*/  @!P1 BRA `(.L_x_104) ;  /* 0x0000000000249947 */ /* 0x000fea0003800000 */
[----:B------:R-:W0:Y:S01]  /*0760*/  LDC.64 R8, c[0x0][0x380] ;  /* 0x0000e000ff087b82 */ /* 0x000e220000000a00 */
[----:B------:R-:W-:-:S07]  /*0770*/  IMAD.MOV R10, RZ, RZ, -R10 ;  /* 0x000000ffff0a7224 */ /* 0x000fce00078e0a0a */
.L_x_112:
[----:B0-----:R-:W-:-:S06]  /*0780*/  IMAD.WIDE R2, R7, 0x4, R8 ;  /* 0x0000000407027825 */ /* 0x001fcc00078e0208 */
[----:B------:R-:W2:Y:S01]  /*0790*/  LDG.E R3, desc[UR6][R2.64] ;  /* 0x0000000602037981 */ /* 0x000ea2000c1e1900 */
[----:B------:R-:W-:Y:S02]  /*07a0*/  VIADD R10, R10, 0x1 ;  /* 0x000000010a0a7836 */ /* 0x000fe40000000000 */
[----:B------:R-:W-:-:S03]  /*07b0*/  VIADD R7, R7, 0x100 ;  /* 0x0000010007077836 */ /* 0x000fc60000000000 */
[----:B------:R-:W-:Y:S01]  /*07c0*/  ISETP.NE.AND P0, PT, R10, RZ, PT ;  /* 0x000000ff0a00720c */ /* 0x000fe20003f05270 */
[----:B--2--5:R-:W-:-:S12]  /*07d0*/  IMAD.IADD R6, R3, 0x1, R6 ;  /* 0x0000000103067824 */ /* 0x024fd800078e0206 */
[----:B------:R-:W-:Y:S05]  /*07e0*/  @P0 BRA `(.L_x_112) ;  /* 0xfffffffc00e40947 */ /* 0x000fea000383ffff */
.L_x_104:
[----:B------:R-:W-:Y:S05]  /*07f0*/  BSYNC.RECONVERGENT B1 ;  /* 0x0000000000017941 */ /* 0x000fea0003800200 */
.L_x_103:
[----:B------:R-:W-:-:S04]  /*0800*/  ISETP.GE.U32.AND P0, PT, R4, 0x100, PT ;  /* 0x000001000400780c */ /* 0x000fc80003f06070 */
[----:B------:R-:W-:-:S13]  /*0810*/  ISETP.GE.U32.AND.EX P0, PT, R0, RZ, PT, P0 ;  /* 0x000000ff0000720c */ /* 0x000fda0003f06100 */
[----:B------:R-:W-:Y:S05]  /*0820*/  @!P0 BRA `(.L_x_113) ;  /* 0x0000000000b48947 */ /* 0x000fea0003800000 */
[----:B------:R-:W1:Y:S01]  /*0830*/  S2R R8, SR_LANEID ;  /* 0x0000000000087919 */ /* 0x000e620000000000 */
[----:B------:R-:W-:Y:S01]  /*0840*/  BSSY.RECONVERGENT B1, `(.L_x_114) ;  /* 0x000001d000017945 */ /* 0x000fe20003800200 */
[----:B-----5:R-:W0:Y:S01]  /*0850*/  SHFL.DOWN PT, R0, R6, 0x1, 0x1f ;  /* 0x08201f0006007f89 */ /* 0x020e2200000e0000 */
        /* <DEDUP_REMOVED lines=27> */
.L_x_115:
[----:B------:R-:W-:Y:S05]  /*0a10*/  BSYNC.RECONVERGENT B1 ;  /* 0x0000000000017941 */ /* 0x000fea0003800200 */
.L_x_114:
        /* <DEDUP_REMOVED lines=14> */
.L_x_113:
[----:B0-----:R-:W-:Y:S01]  /*0b00*/  LOP3.LUT R2, R5, 0x3e0, RZ, 0xc0, !PT ;  /* 0x000003e005027812 */ /* 0x001fe200078ec0ff */
[----:B------:R-:W0:Y:S03]  /*0b10*/  S2R R12, SR_LANEID ;  /* 0x00000000000c7919 */ /* 0x000e260000000000 */
[----:B------:R-:W-:Y:S01]  /*0b20*/  LOP3.LUT R7, RZ, R2, RZ, 0x33, !PT ;  /* 0x00000002ff077212 */ /* 0x000fe200078e33ff */
[----:B------:R-:W-:-:S04]  /*0b30*/  VIADD R3, R2, 0x20 ;  /* 0x0000002002037836 */ /* 0x000fc80000000000 */
[----:B------:R-:W-:Y:S01]  /*0b40*/  IMAD.IADD R7, R7, 0x1, R4 ;  /* 0x0000000107077824 */ /* 0x000fe200078e0204 */
[----:B------:R-:W-:-:S04]  /*0b50*/  ISETP.GT.U32.AND P0, PT, R3, R4, PT ;  /* 0x000000040300720c */ /* 0x000fc80003f04070 */
        /* <DEDUP_REMOVED lines=10> */
[----:B------:R-:W-:Y:S01]  /*0c00*/  @!P1 SHF.R.U32.HI R9, RZ, 0x3, R5 ;  /* 0x00000003ff099819 */ /* 0x000fe20000011605 */
[----:B------:R-:W1:Y:S03]  /*0c10*/  SHFL.DOWN PT, R3, R2, 0x2, R7 ;  /* 0x0840000002037989 */ /* 0x000e6600000e0007 */
[----:B------:R-:W-:Y:S02]  /*0c20*/  @!P1 LOP3.LUT R9, R9, 0x7c, RZ, 0xc0, !PT ;  /* 0x0000007c09099812 */ /* 0x000fe400078ec0ff */
[----:B-1----:R-:W-:Y:S02]  /*0c30*/  SEL R3, R3, RZ, !P0 ;  /* 0x000000ff03037207 */ /* 0x002fe40004000000 */
[----:B------:R-:W-:Y:S02]  /*0c40*/  ISETP.GT.AND P0, PT, R10, R7, PT ;  /* 0x000000070a00720c */ /* 0x000fe40003f04270 */
[----:B------:R-:W-:Y:S01]  /*0c50*/  @!P1 MOV R10, 0x400 ;  /* 0x00000400000a9802 */ /* 0x000fe20000000f00 */
[----:B------:R-:W-:-:S02]  /*0c60*/  IMAD.IADD R8, R2, 0x1, R3 ;  /* 0x0000000102087824 */ /* 0x000fc400078e0203 */
[----:B------:R-:W-:Y:S01]  /*0c70*/  VIADD R2, R12, 0x8 ;  /* 0x000000080c027836 */ /* 0x000fe20000000000 */
[----:B0-----:R-:W-:Y:S02]  /*0c80*/  @!P1 LEA R10, R11, R10, 0x18 ;  /* 0x0000000a0b0a9211 */ /* 0x001fe400078ec0ff */
        /* <DEDUP_REMOVED lines=12> */
[----:B------:R-:W-:-:S03]  /*0d50*/  ISETP.GE.U32.AND P0, PT, R4, 0x21, PT ;  /* 0x000000210400780c */ /* 0x000fc60003f06070 */
[----:B------:R-:W-:Y:S01]  /*0d60*/  IMAD.IADD R3, R2, 0x1, R3 ;  /* 0x0000000102037824 */ /* 0x000fe200078e0203 */
[----:B------:R-:W-:-:S04]  /*0d70*/  ISETP.GE.U32.AND.EX P0, PT, R0, RZ, PT, P0 ;  /* 0x000000ff0000720c */ /* 0x000fc80003f06100 */
[----:B------:R-:W-:Y:S01]  /*0d80*/  ISETP.NE.OR P0, PT, R5, RZ, !P0 ;  /* 0x000000ff0500720c */ /* 0x000fe20004705670 */
[----:B------:R3:W-:Y:S01]  /*0d90*/  @!P1 STS [R10+0x8], R3 ;  /* 0x000008030a009388 */ /* 0x0007e20000000800 */
[----:B------:R-:W-:Y:S11]  /*0da0*/  BAR.SYNC.DEFER_BLOCKING 0x0 ;  /* 0x0000000000007b1d */ /* 0x000ff60000010000 */
[----:B---3--:R-:W-:Y:S05]  /*0db0*/  @P0 BRA `(.L_x_116) ;  /* 0x00000010002c0947 */ /* 0x008fea0003800000 */
[----:B------:R-:W0:Y:S01]  /*0dc0*/  S2UR UR5, SR_CgaCtaId ;  /* 0x00000000000579c3 */ /* 0x000e220000008800 */
[----:B------:R-:W-:Y:S01]  /*0dd0*/  UMOV UR4, 0x400 ;  /* 0x0000040000047882 */ /* 0x000fe20000000000 */
[----:B------:R-:W-:-:S04]  /*0de0*/  ISETP.GE.U32.AND P0, PT, R4, 0x41, PT ;  /* 0x000000410400780c */ /* 0x000fc80003f06070 */
[----:B------:R-:W-:Y:S01]  /*0df0*/  ISETP.GE.U32.AND.EX P0, PT, R0, RZ, PT, P0 ;  /* 0x000000ff0000720c */ /* 0x000fe20003f06100 */
[----:B0-----:R-:W-:-:S09]  /*0e00*/  ULEA UR4, UR5, UR4, 0x18 ;  /* 0x0000000405047291 */ /* 0x001fd2000f8ec0ff */
[----:B------:R-:W0:Y:S02]  /*0e10*/  LDS R2, [UR4+0xc] ;  /* 0x00000c04ff027984 */ /* 0x000e240008000800 */
[----:B0-----:R-:W-:Y:S01]  /*0e20*/  IMAD.IADD R3, R3, 0x1, R2 ;  /* 0x0000000103037824 */ /* 0x001fe200078e0202 */
[----:B------:R-:W-:Y:S06]  /*0e30*/  @!P0 BRA `(.L_x_116) ;  /* 0x00000010000c8947 */ /* 0x000fec0003800000 */
[----:B------:R-:W0:Y:S01]  /*0e40*/  LDS.128 R8, [UR4+0x10] ;  /* 0x00001004ff087984 */ /* 0x000e220008000c00 */
[----:B------:R-:W-:-:S04]  /*0e50*/  ISETP.GE.U32.AND P0, PT, R4, 0x61, PT ;  /* 0x000000610400780c */ /* 0x000fc80003f06070 */
[----:B------:R-:W-:Y:S01]  /*0e60*/  ISETP.GE.U32.AND.EX P0, PT, R0, RZ, PT, P0 ;  /* 0x000000ff0000720c */ /* 0x000fe20003f06100 */
[----:B0-----:R-:W-:-:S12]  /*0e70*/  IMAD.IADD R3, R3, 0x1, R8 ;  /* 0x0000000103037824 */ /* 0x001fd800078e0208 */
[----:B------:R-:W-:Y:S05]  /*0e80*/  @!P0 BRA `(.L_x_116) ;  /* 0x0000000c00f88947 */ /* 0x000fea0003800000 */
[----:B------:R-:W-:Y:S01]  /*0e90*/  ISETP.GE.U32.AND P0, PT, R4, 0x81, PT ;  /* 0x000000810400780c */ /* 0x000fe20003f06070 */
[----:B------:R-:W-:-:S03]  /*0ea0*/  IMAD.IADD R3, R3, 0x1, R9 ;  /* 0x0000000103037824 */ /* 0x000fc600078e0209 */
[----:B------:R-:W-:-:S13]  /*0eb0*/  ISETP.GE.U32.AND.EX P0, PT, R0, RZ, PT, P0 ;  /* 0x000000ff0000720c */ /* 0x000fda0003f06100 */
        /* <DEDUP_REMOVED lines=9> */
[----:B------:R-:W0:Y:S01]  /*0f50*/  LDS.64 R6, [UR4+0x20] ;  /* 0x00002004ff067984 */ /* 0x000e220008000a00 */
[----:B------:R-:W-:-:S04]  /*0f60*/  ISETP.GE.U32.AND P0, PT, R4, 0xe1, PT ;  /* 0x000000e10400780c */ /* 0x000fc80003f06070 */
[----:B------:R-:W-:Y:S01]  /*0f70*/  ISETP.GE.U32.AND.EX P0, PT, R0, RZ, PT, P0 ;  /* 0x000000ff0000720c */ /* 0x000fe20003f06100 */
[----:B0-----:R-:W-:-:S12]  /*0f80*/  IMAD.IADD R3, R3, 0x1, R6 ;  /* 0x0000000103037824 */ /* 0x001fd800078e0206 */
[----:B------:R-:W-:Y:S05]  /*0f90*/  @!P0 BRA `(.L_x_116) ;  /* 0x0000000c00b48947 */ /* 0x000fea0003800000 */
[----:B------:R-:W-:Y:S01]  /*0fa0*/  IMAD.IADD R3, R3, 0x1, R7 ;  /* 0x0000000103037824 */ /* 0x000fe200078e0207 */
[----:B------:R-:W-:Y:S06]  /*0fb0*/  BRA `(.L_x_116) ;  /* 0x0000000c00ac7947 */ /* 0x000fec0003800000 */
.L_x_100:
[----:B------:R-:W0:Y:S01]  /*0fc0*/  S2R R8, SR_TID.X ;  /* 0x0000000000087919 */ /* 0x000e220000002100 */
[----:B------:R-:W0:Y:S02]  /*0fd0*/  LDC.64 R2, c[0x0][0x380] ;  /* 0x0000e000ff027b82 */ /* 0x000e240000000a00 */
[----:B0-----:R-:W-:-:S05]  /*0fe0*/  IMAD.WIDE.U32 R2, R8, 0x4, R2 ;  /* 0x0000000408027825 */ /* 0x001fca00078e0002 */
        /* <DEDUP_REMOVED lines=16> */
[----:B--2---:R-:W-:-:S04]  /*10f0*/  IADD3 R5, PT, PT, R7, R6, R5 ;  /* 0x0000000607057210 */ /* 0x004fc80007ffe005 */
[----:B---3--:R-:W-:Y:S01]  /*1100*/  IADD3 R5, PT, PT, R12, R9, R5 ;  /* 0x000000090c057210 */ /* 0x008fe20007ffe005 */
[----:B------:R-:W-:Y:S01]  /*1110*/  IMAD.MOV.U32 R9, RZ, RZ, 0x1000 ;  /* 0x00001000ff097424 */ /* 0x000fe200078e00ff */
[----:B------:R-:W-:-:S04]  /*1120*/  IADD3 R12, P1, PT, R4, -0x1000, RZ ;  /* 0xfffff000040c7810 */ /* 0x000fc80007f3e0ff */
[----:B------:R-:W-:Y:S02]  /*1130*/  ISETP.GE.U32.AND P0, PT, R12, 0x1000, PT ;  /* 0x000010000c00780c */ /* 0x000fe40003f06070 */
[----:B----4-:R-:W-:Y:S01]  /*1140*/  IADD3 R5, PT, PT, R14, R11, R5 ;  /* 0x0000000b0e057210 */ /* 0x010fe20007ffe005 */
[----:B------:R-:W-:Y:S01]  /*1150*/  IMAD.MOV.U32 R11, RZ, RZ, RZ ;  /* 0x000000ffff0b7224 */ /* 0x000fe200078e00ff */
[----:B------:R-:W-:-:S04]  /*1160*/  IADD3.X R14, PT, PT, R0, -0x1, RZ, P1, !PT ;  /* 0xffffffff000e7810 */ /* 0x000fc80000ffe4ff */
[----:B------:R-:W-:Y:S02]  /*1170*/  ISETP.GE.U32.AND.EX P0, PT, R14, RZ, PT, P0 ;  /* 0x000000ff0e00720c */ /* 0x000fe40003f06100 */
[----:B-----5:R-:W-:-:S04]  /*1180*/  IADD3 R5, PT, PT, R16, R13, R5 ;  /* 0x0000000d10057210 */ /* 0x020fc80007ffe005 */
[----:B------:R-:W-:-:S04]  /*1190*/  IADD3 R5, PT, PT, R18, R15, R5 ;  /* 0x0000000f12057210 */ /* 0x000fc80007ffe005 */
[----:B------:R-:W-:-:S04]  /*11a0*/  IADD3 R5, PT, PT, R20, R17, R5 ;  /* 0x0000001114057210 */ /* 0x000fc80007ffe005 */
[----:B------:R-:W-:-:S05]  /*11b0*/  IADD3 R5, PT, PT, R22, R19, R5 ;  /* 0x0000001316057210 */ /* 0x000fca0007ffe005 */
[----:B------:R-:W-:Y:S01]  /*11c0*/  IMAD.IADD R10, R10, 0x1, R5 ;  /* 0x000000010a0a7824 */ /* 0x000fe200078e0205 */
[----:B------:R-:W-:Y:S06]  /*11d0*/  @!P0 BRA `(.L_x_117) ;  /* 0x0000000000a08947 */ /* 0x000fec0003800000 */
[----:B------:R-:W0:Y:S01]  /*11e0*/  LDC.64 R4, c[0x0][0x390] ;  /* 0x0000e400ff047b82 */ /* 0x000e220000000a00 */
[----:B------:R-:W-:Y:S02]  /*11f0*/  IMAD.MOV.U32 R9, RZ, RZ, 0x1000 ;  /* 0x00001000ff097424 */ /* 0x000fe400078e00ff */
[----:B------:R-:W-:-:S07]  /*1200*/  IMAD.MOV.U32 R11, RZ, RZ, RZ ;  /* 0x000000ffff0b7224 */ /* 0x000fce00078e00ff */
.L_x_119:
[----:B------:R-:W-:-:S04]  /*1210*/  LEA R6, P0, R9, R2, 0x2 ;  /* 0x0000000209067211 */ /* 0x000fc800078010ff */
[----:B------:R-:W-:-:S05]  /*1220*/  LEA.HI.X R7, R9, R3, R11, 0x2, P0 ;  /* 0x0000000309077211 */ /* 0x000fca00000f140b */
        /* <DEDUP_REMOVED lines=16> */
[----:B--2---:R-:W-:-:S02]  /*1330*/  IADD3 R25, PT, PT, R26, R25, R10 ;  /* 0x000000191a197210 */ /* 0x004fc40007ffe00a */
[----:B0-----:R-:W-:-:S04]  /*1340*/  IADD3 R10, P1, PT, -R9, R4, RZ ;  /* 0x00000004090a7210 */ /* 0x001fc80007f3e1ff */
[----:B------:R-:W-:Y:S02]  /*1350*/  ISETP.GE.U32.AND P0, PT, R10, 0x1000, PT ;  /* 0x000010000a00780c */ /* 0x000fe40003f06070 */
[----:B---3--:R-:W-:-:S04]  /*1360*/  IADD3 R25, PT, PT, R28, R27, R25 ;  /* 0x0000001b1c197210 */ /* 0x008fc80007ffe019 */
[----:B----4-:R-:W-:-:S04]  /*1370*/  IADD3 R23, PT, PT, R23, R24, R25 ;  /* 0x0000001817177210 */ /* 0x010fc80007ffe019 */
[----:B-----5:R-:W-:Y:S01]  /*1380*/  IADD3 R21, PT, PT, R21, R0, R23 ;  /* 0x0000000015157210 */ /* 0x020fe20007ffe017 */
[----:B------:R-:W-:-:S04]  /*1390*/  IMAD.MOV.U32 R0, RZ, RZ, R5 ;  /* 0x000000ffff007224 */ /* 0x000fc800078e0005 */
[----:B------:R-:W-:Y:S01]  /*13a0*/  IMAD.X R10, R0, 0x1, ~R11, P1 ;  /* 0x00000001000a7824 */ /* 0x000fe200008e0e0b */
[----:B------:R-:W-:-:S04]  /*13b0*/  IADD3 R13, PT, PT, R16, R13, R21 ;  /* 0x0000000d100d7210 */ /* 0x000fc80007ffe015 */
[----:B------:R-:W-:Y:S02]  /*13c0*/  ISETP.GE.U32.AND.EX P0, PT, R10, RZ, PT, P0 ;  /* 0x000000ff0a00720c */ /* 0x000fe40003f06100 */
[----:B------:R-:W-:-:S04]  /*13d0*/  IADD3 R13, PT, PT, R18, R15, R13 ;  /* 0x0000000f120d7210 */ /* 0x000fc80007ffe00d */
[----:B------:R-:W-:-:S04]  /*13e0*/  IADD3 R13, PT, PT, R20, R17, R13 ;  /* 0x00000011140d7210 */ /* 0x000fc80007ffe00d */
[----:B------:R-:W-:-:S03]  /*13f0*/  IADD3 R10, PT, PT, R22, R19, R13 ;  /* 0x00000013160a7210 */ /* 0x000fc60007ffe00d */
[----:B------:R-:W-:Y:S05]  /*1400*/  @!P0 BRA `(.L_x_118) ;  /* 0x0000000400e88947 */ /* 0x000fea0003800000 */
[----:B------:R-:W-:-:S05]  /*1410*/  IADD3 R9, P0, PT, R9, 0x1000, RZ ;  /* 0x0000100009097810 */ /* 0x000fca0007f1e0ff */
[----:B------:R-:W-:Y:S01]  /*1420*/  IMAD.X R11, RZ, RZ, R11, P0 ;  /* 0x000000ffff0b7224 */ /* 0x000fe200000e060b */
[----:B------:R-:W-:-:S04]  /*1430*/  ISETP.GT.U32.AND P0, PT, R9, R12, PT ;  /* 0x0000000c0900720c */ /* 0x000fc80003f04070 */
[----:B------:R-:W-:-:S13]  /*1440*/  ISETP.GT.U32.AND.EX P0, PT, R11, R14, PT, P0 ;  /* 0x0000000e0b00720c */ /* 0x000fda0003f04100 */
[----:B------:R-:W-:Y:S05]  /*1450*/  @!P0 BRA `(.L_x_119) ;  /* 0xfffffffc006c8947 */ /* 0x000fea000383ffff */
.L_x_117:
[----:B------:R-:W-:Y:S01]  /*1460*/  IMAD.IADD R3, R4, 0x1, -R9 ;  /* 0x0000000104037824 */ /* 0x000fe200078e0a09 */
[----:B------:R-:W-:Y:S01]  /*1470*/  ISETP.GE.U32.AND P1, PT, R9, R4, PT ;  /* 0x000000040900720c */ /* 0x000fe20003f26070 */
[----:B------:R-:W-:Y:S03]  /*1480*/  BSSY.RECONVERGENT B1, `(.L_x_118) ;  /* 0x0000072000017945 */ /* 0x000fe60003800200 */
[----:B------:R-:W-:-:S04]  /*1490*/  ISETP.GE.AND P0, PT, R8, R3, PT ;  /* 0x000000030800720c */ /* 0x000fc80003f06270 */
[----:B------:R-:W-:-:S13]  /*14a0*/  ISETP.GE.U32.OR.EX P0, PT, R11, R0, P0, P1 ;  /* 0x000000000b00720c */ /* 0x000fda0000706510 */
[----:B------:R-:W-:Y:S05]  /*14b0*/  @P0 BRA `(.L_x_120) ;  /* 0x0000000400b80947 */ /* 0x000fea0003800000 */
[----:B------:R-:W-:Y:S01]  /*14c0*/  LOP3.LUT R0, RZ, R8, RZ, 0x33, !PT ;  /* 0x00000008ff007212 */ /* 0x000fe200078e33ff */
[----:B------:R-:W-:Y:S03]  /*14d0*/  BSSY.RECONVERGENT B2, `(.L_x_121) ;  /* 0x0000031000027945 */ /* 0x000fe60003800200 */
[----:B------:R-:W-:-:S04]  /*14e0*/  IADD3 R0, PT, PT, -R9, R4, R0 ;  /* 0x0000000409007210 */ /* 0x000fc80007ffe100 */
[C---:B------:R-:W-:Y:S02]  /*14f0*/  ISETP.GE.U32.AND P1, PT, R0.reuse, 0xf00, PT ;  /* 0x00000f000000780c */ /* 0x040fe40003f26070 */
[----:B------:R-:W-:Y:S01]  /*1500*/  LEA.HI R4, R0, 0x1, RZ, 0x18 ;  /* 0x0000000100047811 */ /* 0x000fe200078fc0ff */
[----:B------:R-:W-:-:S03]  /*1510*/  IMAD.MOV.U32 R0, RZ, RZ, R8 ;  /* 0x000000ffff007224 */ /* 0x000fc600078e0008 */
[----:B------:R-:W-:-:S04]  /*1520*/  LOP3.LUT R24, R4, 0xf, RZ, 0xc0, !PT ;  /* 0x0000000f04187812 */ /* 0x000fc800078ec0ff */
[----:B------:R-:W-:-:S03]  /*1530*/  ISETP.NE.AND P0, PT, R24, RZ, PT ;  /* 0x000000ff1800720c */ /* 0x000fc60003f05270 */
[----:B------:R-:W-:Y:S10]  /*1540*/  @!P1 BRA `(.L_x_122) ;  /* 0x0000000000a49947 */ /* 0x000ff40003800000 */
[----:B------:R-:W0:Y:S01]  /*1550*/  LDCU.64 UR4, c[0x0][0x380] ;  /* 0x00007000ff0477ac */ /* 0x000e220008000a00 */
[----:B------:R-:W-:Y:S02]  /*1560*/  IADD3 R3, P2, PT, R8, R9, RZ ;  /* 0x0000000908037210 */ /* 0x000fe40007f5e0ff */
[----:B------:R-:W-:-:S03]  /*1570*/  LOP3.LUT R6, R4, 0x1fffff0, RZ, 0xc0, !PT ;  /* 0x01fffff004067812 */ /* 0x000fc600078ec0ff */
[----:B------:R-:W-:Y:S02]  /*1580*/  IMAD.X R0, RZ, RZ, R11, P2 ;  /* 0x000000ffff007224 */ /* 0x000fe400010e060b */
[----:B------:R-:W-:Y:S01]  /*1590*/  IMAD.MOV R6, RZ, RZ, -R6 ;  /* 0x000000ffff067224 */ /* 0x000fe200078e0a06 */
[----:B0-----:R-:W-:-:S04]  /*15a0*/  LEA R15, P1, R3, UR4, 0x2 ;  /* 0x00000004030f7c11 */ /* 0x001fc8000f8210ff */
[----:B------:R-:W-:Y:S02]  /*15b0*/  IADD3 R15, P2, PT, R15, 0x2000, RZ ;  /* 0x000020000f0f7810 */ /* 0x000fe40007f5e0ff */
[----:B------:R-:W-:Y:S01]  /*15c0*/  LEA.HI.X R3, R3, UR5, R0, 0x2, P1 ;  /* 0x0000000503037c11 */ /* 0x000fe200088f1400 */
[----:B------:R-:W-:-:S04]  /*15d0*/  IMAD.MOV.U32 R0, RZ, RZ, R8 ;  /* 0x000000ffff007224 */ /* 0x000fc800078e0008 */
[----:B------:R-:W-:-:S07]  /*15e0*/  IMAD.X R3, RZ, RZ, R3, P2 ;  /* 0x000000ffff037224 */ /* 0x000fce00010e0603 */
.L_x_123:
[----:B------:R-:W-:-:S05]  /*15f0*/  IMAD.MOV.U32 R2, RZ, RZ, R15 ;  /* 0x000000ffff027224 */ /* 0x000fca00078e000f */
        /* <DEDUP_REMOVED lines=19> */
[----:B--2---:R-:W-:-:S04]  /*1730*/  IADD3 R17, PT, PT, R19, R17, R10 ;  /* 0x0000001113117210 */ /* 0x004fc80007ffe00a */
[----:B---3--:R-:W-:-:S04]  /*1740*/  IADD3 R17, PT, PT, R21, R20, R17 ;  /* 0x0000001415117210 */ /* 0x008fc80007ffe011 */
[----:B----4-:R-:W-:-:S04]  /*1750*/  IADD3 R17, PT, PT, R23, R22, R17 ;  /* 0x0000001617117210 */ /* 0x010fc80007ffe011 */
[----:B-----5:R-:W-:-:S04]  /*1760*/  IADD3 R17, PT, PT, R25, R26, R17 ;  /* 0x0000001a19117210 */ /* 0x020fc80007ffe011 */
[----:B------:R-:W-:-:S04]  /*1770*/  IADD3 R15, PT, PT, R15, R18, R17 ;  /* 0x000000120f0f7210 */ /* 0x000fc80007ffe011 */
[----:B------:R-:W-:Y:S02]  /*1780*/  IADD3 R13, PT, PT, R13, R16, R15 ;  /* 0x000000100d0d7210 */ /* 0x000fe40007ffe00f */
[----:B------:R-:W-:-:S05]  /*1790*/  IADD3 R15, P2, PT, R2, 0x4000, RZ ;  /* 0x00004000020f7810 */ /* 0x000fca0007f5e0ff */
[----:B0-----:R-:W-:Y:S01]  /*17a0*/  IMAD.X R3, RZ, RZ, R3, P2 ;  /* 0x000000ffff037224 */ /* 0x001fe200010e0603 */
[----:B------:R-:W-:-:S04]  /*17b0*/  IADD3 R5, PT, PT, R14, R5, R13 ;  /* 0x000000050e057210 */ /* 0x000fc80007ffe00d */
[----:B------:R-:W-:Y:S01]  /*17c0*/  IADD3 R10, PT, PT, R7, R12, R5 ;  /* 0x0000000c070a7210 */ /* 0x000fe20007ffe005 */
[----:B------:R-:W-:Y:S06]  /*17d0*/  @P1 BRA `(.L_x_123) ;  /* 0xfffffffc00841947 */ /* 0x000fec000383ffff */
.L_x_122:
[----:B------:R-:W-:Y:S05]  /*17e0*/  BSYNC.RECONVERGENT B2 ;  /* 0x0000000000027941 */ /* 0x000fea0003800200 */
.L_x_121:
[----:B------:R-:W-:Y:S05]  /*17f0*/  @!P0 BRA `(.L_x_120) ;  /* 0x0000000000e88947 */ /* 0x000fea0003800000 */
[----:B------:R-:W-:Y:S01]  /*1800*/  ISETP.GE.U32.AND P1, PT, R24, 0x8, PT ;  /* 0x000000081800780c */ /* 0x000fe20003f26070 */
[----:B------:R-:W-:Y:S01]  /*1810*/  BSSY.RECONVERGENT B2, `(.L_x_124) ;  /* 0x0000016000027945 */ /* 0x000fe20003800200 */
[----:B------:R-:W-:-:S04]  /*1820*/  LOP3.LUT R17, R4, 0x7, RZ, 0xc0, !PT ;  /* 0x0000000704117812 */ /* 0x000fc800078ec0ff */
[----:B------:R-:W-:-:S07]  /*1830*/  ISETP.NE.AND P0, PT, R17, RZ, PT ;  /* 0x000000ff1100720c */ /* 0x000fce0003f05270 */
[----:B------:R-:W-:Y:S06]  /*1840*/  @!P1 BRA `(.L_x_125) ;  /* 0x0000000000489947 */ /* 0x000fec0003800000 */
[----:B------:R-:W0:Y:S01]  /*1850*/  LDCU.64 UR4, c[0x0][0x380] ;  /* 0x00007000ff0477ac */ /* 0x000e220008000a00 */
[----:B------:R-:W-:-:S05]  /*1860*/  IADD3 R3, P1, PT, R0, R9, RZ ;  /* 0x0000000900037210 */ /* 0x000fca0007f3e0ff */
[----:B------:R-:W-:Y:S01]  /*1870*/  IMAD.X R6, RZ, RZ, R11, P1 ;  /* 0x000000ffff067224 */ /* 0x000fe200008e060b */
        /* <DEDUP_REMOVED lines=15> */
.L_x_125:
[----:B------:R-:W-:Y:S05]  /*1970*/  BSYNC.RECONVERGENT B2 ;  /* 0x0000000000027941 */ /* 0x000fea0003800200 */
.L_x_124:
        /* <DEDUP_REMOVED lines=18> */
.L_x_127:
[----:B------:R-:W-:Y:S05]  /*1aa0*/  BSYNC.RECONVERGENT B2 ;  /* 0x0000000000027941 */ /* 0x000fea0003800200 */
.L_x_126:
[----:B------:R-:W-:Y:S05]  /*1ab0*/  @!P0 BRA `(.L_x_120) ;  /* 0x0000000000388947 */ /* 0x000fea0003800000 */
[----:B------:R-:W0:Y:S01]  /*1ac0*/  LDCU.64 UR4, c[0x0][0x380] ;  /* 0x00007000ff0477ac */ /* 0x000e220008000a00 */
[----:B------:R-:W-:Y:S01]  /*1ad0*/  IADD3 R5, P0, PT, R0, R9, RZ ;  /* 0x0000000900057210 */ /* 0x000fe20007f1e0ff */
[----:B------:R-:W-:-:S04]  /*1ae0*/  IMAD.MOV R0, RZ, RZ, -R6 ;  /* 0x000000ffff007224 */ /* 0x000fc800078e0a06 */
[----:B------:R-:W-:Y:S01]  /*1af0*/  IMAD.X R4, RZ, RZ, R11, P0 ;  /* 0x000000ffff047224 */ /* 0x000fe200000e060b */
[----:B0-----:R-:W-:-:S04]  /*1b00*/  LEA R2, P1, R5, UR4, 0x2 ;  /* 0x0000000405027c11 */ /* 0x001fc8000f8210ff */
[----:B------:R-:W-:-:S09]  /*1b10*/  LEA.HI.X R5, R5, UR5, R4, 0x2, P1 ;  /* 0x0000000505057c11 */ /* 0x000fd200088f1404 */
.L_x_128:
[----:B------:R-:W-:-:S06]  /*1b20*/  IMAD.MOV.U32 R3, RZ, RZ, R5 ;  /* 0x000000ffff037224 */ /* 0x000fcc00078e0005 */
[----:B------:R0:W2:Y:S01]  /*1b30*/  LDG.E R3, desc[UR6][R2.64] ;  /* 0x0000000602037981 */ /* 0x0000a2000c1e1900 */
[----:B------:R-:W-:-:S05]  /*1b40*/  VIADD R0, R0, 0x1 ;  /* 0x0000000100007836 */ /* 0x000fca0000000000 */
[----:B------:R-:W-:Y:S02]  /*1b50*/  ISETP.NE.AND P0, PT, R0, RZ, PT ;  /* 0x000000ff0000720c */ /* 0x000fe40003f05270 */
[----:B0-----:R-:W-:-:S05]  /*1b60*/  IADD3 R2, P1, PT, R2, 0x400, RZ ;  /* 0x0000040002027810 */ /* 0x001fca0007f3e0ff */
[----:B------:R-:W-:Y:S02]  /*1b70*/  IMAD.X R5, RZ, RZ, R5, P1 ;  /* 0x000000ffff057224 */ /* 0x000fe400008e0605 */
[----:B--2---:R-:W-:-:S04]  /*1b80*/  IMAD.IADD R10, R3, 0x1, R10 ;  /* 0x00000001030a7824 */ /* 0x004fc800078e020a */
[----:B------:R-:W-:Y:S05]  /*1b90*/  @P0 BRA `(.L_x_128) ;  /* 0xfffffffc00e00947 */ /* 0x000fea000383ffff */
.L_x_120:
[----:B------:R-:W-:Y:S05]  /*1ba0*/  BSYNC.RECONVERGENT B1 ;  /* 0x0000000000017941 */ /* 0x000fea0003800200 */
.L_x_118:
        /* <DEDUP_REMOVED lines=30> */
.L_x_130:
[----:B------:R-:W-:Y:S05]  /*1d90*/  BSYNC.RECONVERGENT B1 ;  /* 0x0000000000017941 */ /* 0x000fea0003800200 */
.L_x_129:
        /* <DEDUP_REMOVED lines=13> */
.L_x_116:
[----:B------:R-:W-:Y:S05]  /*1e70*/  BSYNC.RECONVERGENT B0 ;  /* 0x0000000000007941 */ /* 0x000fea0003800200 */
.L_x_99:
[----:B--2---:R-:W2:Y:S02]  /*1e80*/  S2R R0, SR_TID.X ;  /* 0x0000000000007919 */ /* 0x004ea40000002100 */
[----:B--2---:R-:W-:-:S13]  /*1e90*/  ISETP.NE.AND P0, PT, R0, RZ, PT ;  /* 0x000000ff0000720c */ /* 0x004fda0003f05270 */
[----:B------:R-:W-:Y:S05]  /*1ea0*/  @P0 EXIT ;  /* 0x000000000000094d */ /* 0x000fea0003800000 */
[----:B-1----:R-:W1:Y:S01]  /*1eb0*/  LDC.64 R4, c[0x0][0x388] ;  /* 0x0000e200ff047b82 */ /* 0x002e620000000a00 */
[----:B------:R-:W0:Y:S02]  /*1ec0*/  LDCU UR4, c[0x0][0x39c] ;  /* 0x00007380ff0477ac */ /* 0x000e240008000800 */
[----:B0-----:R-:W-:-:S05]  /*1ed0*/  VIADD R3, R3, UR4 ;  /* 0x0000000403037c36 */ /* 0x001fca0008000000 */
[----:B-1----:R-:W-:Y:S01]  /*1ee0*/  STG.E desc[UR6][R4.64], R3 ;  /* 0x0000000304007986 */ /* 0x002fe2000c101906 */
[----:B------:R-:W-:Y:S05]  /*1ef0*/  EXIT ;  /* 0x000000000000794d */ /* 0x000fea0003800000 */
.L_x_131:
        /* <DEDUP_REMOVED lines=16> */
.L_x_276:


//--------------------- .text._ZN3cub18CUB_300001_SM_10006detail6reduce28DeviceReduceSingleTileKernelINS2_10policy_hubIij3FunIiEE10Policy1000EPiS9_iS6_iiN4cuda3std3__410__identityEEEvT0_T1_T2_T3_T4_T6_ --------------------------
	.section	.text._ZN3cub18CUB_300001_SM_10006detail6reduce28DeviceReduceSingleTileKernelINS2_10policy_hubIij3FunIiEE10Policy1000EPiS9_iS6_iiN4cuda3std3__410__identityEEEvT0_T1_T2_T3_T4_T6_,"ax",@progbits
	.align	128
        .global         _ZN3cub18CUB_300001_SM_10006detail6reduce28DeviceReduceSingleTileKernelINS2_10policy_hubIij3FunIiEE10Policy1000EPiS9_iS6_iiN4cuda3std3__410__identityEEEvT0_T1_T2_T3_T4_T6_
        .type           _ZN3cub18CUB_300001_SM_10006detail6reduce28DeviceReduceSingleTileKernelINS2_10policy_hubIij3FunIiEE10Policy1000EPiS9_iS6_iiN4cuda3std3__410__identityEEEvT0_T1_T2_T3_T4_T6_,@function
        .size           _ZN3cub18CUB_300001_SM_10006detail6reduce28DeviceReduceSingleTileKernelINS2_10policy_hubIij3FunIiEE10Policy1000EPiS9_iS6_iiN4cuda3std3__410__identityEEEvT0_T1_T2_T3_T4_T6_,(.L_x_277 - _ZN3cub18CUB_300001_SM_10006detail6reduce28DeviceReduceSingleTileKernelINS2_10policy_hubIij3FunIiEE10Policy1000EPiS9_iS6_iiN4cuda3std3__410__identityEEEvT0_T1_T2_T3_T4_T6_)
        .other          _ZN3cub18CUB_300001_SM_10006detail6reduce28DeviceReduceSingleTileKernelINS2_10policy_hubIij3FunIiEE10Policy1000EPiS9_iS6_iiN4cuda3std3__410__identityEEEvT0_T1_T2_T3_T4_T6_,@"STO_CUDA_ENTRY STV_DEFAULT"
_ZN3cub18CUB_300001_SM_10006detail6reduce28DeviceReduceSingleTileKernelINS2_10policy_hubIij3FunIiEE10Policy1000EPiS9_iS6_iiN4cuda3std3__410__identityEEEvT0_T1_T2_T3_T4_T6_:
.text._ZN3cub18CUB_300001_SM_10006detail6reduce28DeviceReduceSingleTileKernelINS2_10policy_hubIij3FunIiEE10Policy1000EPiS9_iS6_iiN4cuda3std3__410__identityEEEvT0_T1_T2_T3_T4_T6_:
        /* <DEDUP_REMOVED lines=13> */
.L_x_132:
        /* <DEDUP_REMOVED lines=16> */
.L_x_137:
[----:B------:R-:W-:Y:S05]  /*01d0*/  BSYNC.RECONVERGENT B1 ;  /* 0x0000000000017941 */ /* 0x000fea0003800200 */
.L_x_136:
        /* <DEDUP_REMOVED lines=16> */
.L_x_142:
        /* <DEDUP_REMOVED lines=9> */
.L_x_141:
[----:B------:R-:W-:Y:S05]  /*0370*/  BSYNC.RECONVERGENT B2 ;  /* 0x0000000000027941 */ /* 0x000fea0003800200 */
.L_x_140:
        /* <DEDUP_REMOVED lines=8> */
.L_x_145:
        /* <DEDUP_REMOVED lines=35> */
.L_x_144:
[----:B------:R-:W-:Y:S05]  /*0630*/  BSYNC.RECONVERGENT B2 ;  /* 0x0000000000027941 */ /* 0x000fea0003800200 */
.L_x_143:
        /* <DEDUP_REMOVED lines=22> */
.L_x_147:
[----:B------:R-:W-:Y:S05]  /*07a0*/  BSYNC.RECONVERGENT B2 ;  /* 0x0000000000027941 */ /* 0x000fea0003800200 */
.L_x_146:
        /* <DEDUP_REMOVED lines=10> */
.L_x_139:
[----:B------:R-:W-:Y:S05]  /*0850*/  BSYNC.RECONVERGENT B1 ;  /* 0x0000000000017941 */ /* 0x000fea0003800200 */
.L_x_138:
        /* <DEDUP_REMOVED lines=32> */
.L_x_150:
[----:B------:R-:W-:Y:S05]  /*0a60*/  BSYNC.RECONVERGENT B1 ;  /* 0x0000000000017941 */ /* 0x000fea0003800200 */
.L_x_149:
        /* <DEDUP_REMOVED lines=14> */
.L_x_148:
        /* <DEDUP_REMOVED lines=69> */
.L_x_135:
        /* <DEDUP_REMOVED lines=22> */
.L_x_154:
        /* <DEDUP_REMOVED lines=20> */
.L_x_152:
        /* <DEDUP_REMOVED lines=20> */
.L_x_158:
        /* <DEDUP_REMOVED lines=8> */
.L_x_157:
[----:B------:R-:W-:Y:S05]  /*1400*/  BSYNC.RECONVERGENT B2 ;  /* 0x0000000000027941 */ /* 0x000fea0003800200 */
.L_x_156:
        /* <DEDUP_REMOVED lines=16> */
.L_x_161:
        /* <DEDUP_REMOVED lines=39> */
.L_x_160:
[----:B------:R-:W-:Y:S05]  /*1780*/  BSYNC.RECONVERGENT B2 ;  /* 0x0000000000027941 */ /* 0x000fea0003800200 */
.L_x_159:
        /* <DEDUP_REMOVED lines=27> */
.L_x_163:
[----:B------:R-:W-:Y:S05]  /*1940*/  BSYNC.RECONVERGENT B2 ;  /* 0x0000000000027941 */ /* 0x000fea0003800200 */
.L_x_162:
        /* <DEDUP_REMOVED lines=10> */
.L_x_155:
[----:B------:R-:W-:Y:S05]  /*19f0*/  BSYNC.RECONVERGENT B1 ;  /* 0x0000000000017941 */ /* 0x000fea0003800200 */
.L_x_153:
        /* <DEDUP_REMOVED lines=30> */
.L_x_165:
[----:B------:R-:W-:Y:S05]  /*1be0*/  BSYNC.RECONVERGENT B1 ;  /* 0x0000000000017941 */ /* 0x000fea0003800200 */
.L_x_164:
        /* <DEDUP_REMOVED lines=14> */
.L_x_134:
        /* <DEDUP_REMOVED lines=12> */
.L_x_168:
[----:B------:R-:W-:Y:S05]  /*1d90*/  BSYNC.RECONVERGENT B1 ;  /* 0x0000000000017941 */ /* 0x000fea0003800200 */
.L_x_167:
        /* <DEDUP_REMOVED lines=16> */
.L_x_173:
        /* <DEDUP_REMOVED lines=9> */
.L_x_172:
[----:B------:R-:W-:Y:S05]  /*1f30*/  BSYNC.RECONVERGENT B2 ;  /* 0x0000000000027941 */ /* 0x000fea0003800200 */
.L_x_171:
        /* <DEDUP_REMOVED lines=8> */
.L_x_176:
        /* <DEDUP_REMOVED lines=35> */
.L_x_175:
[----:B------:R-:W-:Y:S05]  /*21f0*/  BSYNC.RECONVERGENT B2 ;  /* 0x0000000000027941 */ /* 0x000fea0003800200 */
.L_x_174:
        /* <DEDUP_REMOVED lines=22> */
.L_x_178:
[----:B------:R-:W-:Y:S05]  /*2360*/  BSYNC.RECONVERGENT B2 ;  /* 0x0000000000027941 */ /* 0x000fea0003800200 */
.L_x_177:
        /* <DEDUP_REMOVED lines=10> */
.L_x_170:
[----:B------:R-:W-:Y:S05]  /*2410*/  BSYNC.RECONVERGENT B1 ;  /* 0x0000000000017941 */ /* 0x000fea0003800200 */
.L_x_169:
        /* <DEDUP_REMOVED lines=32> */
.L_x_181:
[----:B------:R-:W-:Y:S05]  /*2620*/  BSYNC.RECONVERGENT B1 ;  /* 0x0000000000017941 */ /* 0x000fea0003800200 */
.L_x_180:
        /* <DEDUP_REMOVED lines=14> */
.L_x_179:
        /* <DEDUP_REMOVED lines=69> */
.L_x_166:
        /* <DEDUP_REMOVED lines=33> */
.L_x_184:
        /* <DEDUP_REMOVED lines=32> */
.L_x_182:
        /* <DEDUP_REMOVED lines=20> */
.L_x_188:
        /* <DEDUP_REMOVED lines=8> */
.L_x_187:
[----:B------:R-:W-:Y:S05]  /*3130*/  BSYNC.RECONVERGENT B2 ;  /* 0x0000000000027941 */ /* 0x000fea0003800200 */
.L_x_186:
        /* <DEDUP_REMOVED lines=16> */
.L_x_191:
        /* <DEDUP_REMOVED lines=39> */
.L_x_190:
[----:B------:R-:W-:Y:S05]  /*34b0*/  BSYNC.RECONVERGENT B2 ;  /* 0x0000000000027941 */ /* 0x000fea0003800200 */
.L_x_189:
        /* <DEDUP_REMOVED lines=27> */
.L_x_193:
[----:B------:R-:W-:Y:S05]  /*3670*/  BSYNC.RECONVERGENT B2 ;  /* 0x0000000000027941 */ /* 0x000fea0003800200 */
.L_x_192:
        /* <DEDUP_REMOVED lines=10> */
.L_x_185:
[----:B------:R-:W-:Y:S05]  /*3720*/  BSYNC.RECONVERGENT B1 ;  /* 0x0000000000017941 */ /* 0x000fea0003800200 */
.L_x_183:
        /* <DEDUP_REMOVED lines=30> */
.L_x_195:
[----:B------:R-:W-:Y:S05]  /*3910*/  BSYNC.RECONVERGENT B1 ;  /* 0x0000000000017941 */ /* 0x000fea0003800200 */
.L_x_194:
        /* <DEDUP_REMOVED lines=13> */
.L_x_151:
[----:B------:R-:W-:Y:S05]  /*39f0*/  BSYNC.RECONVERGENT B0 ;  /* 0x0000000000007941 */ /* 0x000fea0003800200 */
.L_x_133:
        /* <DEDUP_REMOVED lines=8> */
.L_x_196:
        /* <DEDUP_REMOVED lines=16> */
.L_x_277:


//--------------------- .text._ZN3cub18CUB_300001_SM_10006detail6reduce18DeviceReduceKernelINS2_10policy_hubIij3FunIiEE10Policy1000EN6thrust24THRUST_300001_SM_1000_NS6detail15normal_iteratorINSA_10device_ptrIiEEEEjS6_iN4cuda3std3__410__identityEEEvT0_PT3_T1_NS0_13GridEvenShareISN_EET2_T4_ --------------------------
	.section	.text._ZN3cub18CUB_300001_SM_10006detail6reduce18DeviceReduceKernelINS2_10policy_hubIij3FunIiEE10Policy1000EN6thrust24THRUST_300001_SM_1000_NS6detail15normal_iteratorINSA_10device_ptrIiEEEEjS6_iN4cuda3std3__410__identityEEEvT0_PT3_T1_NS0_13GridEvenShareISN_EET2_T4_,"ax",@progbits
	.align	128
        .global         _ZN3cub18CUB_300001_SM_10006detail6reduce18DeviceReduceKernelINS2_10policy_hubIij3FunIiEE10Policy1000EN6thrust24THRUST_300001_SM_1000_NS6detail15normal_iteratorINSA_10device_ptrIiEEEEjS6_iN4cuda3std3__410__identityEEEvT0_PT3_T1_NS0_13GridEvenShareISN_EET2_T4_
        .type           _ZN3cub18CUB_300001_SM_10006detail6reduce18DeviceReduceKernelINS2_10policy_hubIij3FunIiEE10Policy1000EN6thrust24THRUST_300001_SM_1000_NS6detail15normal_iteratorINSA_10device_ptrIiEEEEjS6_iN4cuda3std3__410__identityEEEvT0_PT3_T1_NS0_13GridEvenShareISN_EET2_T4_,@function
        .size           _ZN3cub18CUB_300001_SM_10006detail6reduce18DeviceReduceKernelINS2_10policy_hubIij3FunIiEE10Policy1000EN6thrust24THRUST_300001_SM_1000_NS6detail15normal_iteratorINSA_10device_ptrIiEEEEjS6_iN4cuda3std3__410__identityEEEvT0_PT3_T1_NS0_13GridEvenShareISN_EET2_T4_,(.L_x_278 - _ZN3cub18CUB_300001_SM_10006detail6reduce18DeviceReduceKernelINS2_10policy_hubIij3FunIiEE10Policy1000EN6thrust24THRUST_300001_SM_1000_NS6detail15normal_iteratorINSA_10device_ptrIiEEEEjS6_iN4cuda3std3__410__identityEEEvT0_PT3_T1_NS0_13GridEvenShareISN_EET2_T4_)
        .other          _ZN3cub18CUB_300001_SM_10006detail6reduce18DeviceReduceKernelINS2_10policy_hubIij3FunIiEE10Policy1000EN6thrust24THRUST_300001_SM_1000_NS6detail15normal_iteratorINSA_10device_ptrIiEEEEjS6_iN4cuda3std3__410__identityEEEvT0_PT3_T1_NS0_13GridEvenShareISN_EET2_T4_,@"STO_CUDA_ENTRY STV_DEFAULT"
_ZN3cub18CUB_300001_SM_10006detail6reduce18DeviceReduceKernelINS2_10policy_hubIij3FunIiEE10Policy1000EN6thrust24THRUST_300001_SM_1000_NS6detail15normal_iteratorINSA_10device_ptrIiEEEEjS6_iN4cuda3std3__410__identityEEEvT0_PT3_T1_NS0_13GridEvenShareISN_EET2_T4_:
.text._ZN3cub18CUB_300001_SM_10006detail6reduce18DeviceReduceKernelINS2_10policy_hubIij3FunIiEE10Policy1000EN6thrust24THRUST_300001_SM_1000_NS6detail15normal_iteratorINSA_10device_ptrIiEEEEjS6_iN4cuda3std3__410__identityEEEvT0_PT3_T1_NS0_13GridEvenShareISN_EET2_T4_:
[----:B------:R-:W-:Y:S08]  /*0000*/  LDC R1, c[0x0][0x37c] ;  /* 0x0000df00ff017b82 */ /* 0x000ff00000000800 */
[----:B------:R-:W0:Y:S01]  /*0010*/  S2UR UR12, SR_CTAID.X ;  /* 0x00000000000c79c3 */ /* 0x000e220000002500 */
[----:B------:R-:W1:Y:S01]  /*0020*/  LDCU.64 UR8, c[0x0][0x3a8] ;  /* 0x00007500ff0877ac */ /* 0x000e620008000a00 */
[----:B------:R-:W-:Y:S01]  /*0030*/  BSSY.RECONVERGENT B0, `(.L_x_197) ;  /* 0x0000249000007945 */ /* 0x000fe20003800200 */
[----:B------:R-:W2:Y:S01]  /*0040*/  LDCU.64 UR10, c[0x0][0x358] ;  /* 0x00006b00ff0a77ac */ /* 0x000ea20008000a00 */
[----:B-1----:R-:W-:-:S02]  /*0050*/  USHF.L.U32 UR5, UR9, 0xc, URZ ;  /* 0x0000000c09057899 */ /* 0x002fc400080006ff */
[----:B0-----:R-:W-:-:S04]  /*0060*/  UIMAD UR7, UR12, -0x1000, UR8 ;  /* 0xfffff0000c0778a4 */ /* 0x001fc8000f8e0208 */
[----:B------:R-:W-:-:S09]  /*0070*/  UISETP.GT.U32.AND UP0, UPT, UR7, 0xfff, UPT ;  /* 0x00000fff0700788c */ /* 0x000fd2000bf04070 */
[----:B--2---:R-:W-:Y:S05]  /*0080*/  BRA.U UP0, `(.L_x_198) ;  /* 0x0000001100807547 */ /* 0x004fea000b800000 */
[----:B------:R-:W0:Y:S01]  /*0090*/  S2R R0, SR_TID.X ;  /* 0x0000000000007919 */ /* 0x000e220000002100 */
[----:B------:R-:W-:Y:S01]  /*00a0*/  BSSY.RECONVERGENT B1, `(.L_x_199) ;  /* 0x000000b000017945 */ /* 0x000fe20003800200 */
[----:B------:R-:W-:Y:S01]  /*00b0*/  IMAD.MOV.U32 R7, RZ, RZ, RZ ;  /* 0x000000ffff077224 */ /* 0x000fe200078e00ff */
[----:B0-----:R-:W-:Y:S01]  /*00c0*/  ISETP.GE.U32.AND P0, PT, R0, UR7, PT ;  /* 0x0000000700007c0c */ /* 0x001fe2000bf06070 */
[----:B------:R-:W-:-:S12]  /*00d0*/  IMAD.MOV.U32 R2, RZ, RZ, R0 ;  /* 0x000000ffff027224 */ /* 0x000fd800078e0000 */
[----:B------:R-:W-:Y:S05]  /*00e0*/  @P0 BRA `(.L_x_200) ;  /* 0x0000000000180947 */ /* 0x000fea0003800000 */
[----:B------:R-:W0:Y:S01]  /*00f0*/  LDC.64 R4, c[0x0][0x380] ;  /* 0x0000e000ff047b82 */ /* 0x000e220000000a00 */
[----:B------:R-:W-:-:S04]  /*0100*/  IMAD.U32 R3, RZ, RZ, UR12 ;  /* 0x0000000cff037e24 */ /* 0x000fc8000f8e00ff */
[----:B------:R-:W-:-:S04]  /*0110*/  IMAD R3, R3, 0x1000, R0 ;  /* 0x0000100003037824 */ /* 0x000fc800078e0200 */
[----:B0-----:R-:W-:-:S05]  /*0120*/  IMAD.WIDE.U32 R4, R3, 0x4, R4 ;  /* 0x0000000403047825 */ /* 0x001fca00078e0004 */
[----:B------:R0:W5:Y:S01]  /*0130*/  LDG.E R7, desc[UR10][R4.64] ;  /* 0x0000000a04077981 */ /* 0x000162000c1e1900 */
[----:B------:R-:W-:-:S07]  /*0140*/  IADD3 R2, PT, PT, R0, 0x100, RZ ;  /* 0x0000010000027810 */ /* 0x000fce0007ffe0ff */
.L_x_200:
[----:B------:R-:W-:Y:S05]  /*0150*/  BSYNC.RECONVERGENT B1 ;  /* 0x0000000000017941 */ /* 0x000fea0003800200 */
.L_x_199:
[----:B------:R-:W-:Y:S01]  /*0160*/  ISETP.GE.U32.AND P0, PT, R2, UR7, PT ;  /* 0x0000000702007c0c */ /* 0x000fe2000bf06070 */
[----:B------:R-:W-:-:S12]  /*0170*/  BSSY.RECONVERGENT B1, `(.L_x_201) ;  /* 0x000009c000017945 */ /* 0x000fd80003800200 */
[----:B------:R-:W-:Y:S05]  /*0180*/  @P0 BRA `(.L_x_202) ;  /* 0x0000000800680947 */ /* 0x000fea0003800000 */
[----:B------:R-:W-:Y:S01]  /*0190*/  LOP3.LUT R3, RZ, R2, RZ, 0x33, !PT ;  /* 0x00000002ff037212 */ /* 0x000fe200078e33ff */
[----:B0-----:R-:W-:Y:S01]  /*01a0*/  IMAD.U32 R4, RZ, RZ, UR12 ;  /* 0x0000000cff047e24 */ /* 0x001fe2000f8e00ff */
[----:B------:R-:W-:Y:S03]  /*01b0*/  BSSY.RECONVERGENT B2, `(.L_x_203) ;  /* 0x000004c000027945 */ /* 0x000fe60003800200 */
[----:B------:R-:W-:-:S04]  /*01c0*/  VIADD R3, R3, UR8 ;  /* 0x0000000803037c36 */ /* 0x000fc80008000000 */
[----:B------:R-:W-:-:S05]  /*01d0*/  IMAD R3, R4, -0x1000, R3 ;  /* 0xfffff00004037824 */ /* 0x000fca00078e0203 */
[C---:B------:R-:W-:Y:S02]  /*01e0*/  ISETP.GE.U32.AND P0, PT, R3.reuse, 0xf00, PT ;  /* 0x00000f000300780c */ /* 0x040fe40003f06070 */
[----:B------:R-:W-:-:S04]  /*01f0*/  LEA.HI R3, R3, 0x1, RZ, 0x18 ;  /* 0x0000000103037811 */ /* 0x000fc800078fc0ff */
[----:B------:R-:W-:-:S07]  /*0200*/  LOP3.LUT R4, R3, 0xf, RZ, 0xc0, !PT ;  /* 0x0000000f03047812 */ /* 0x000fce00078ec0ff */
[----:B------:R-:W-:Y:S05]  /*0210*/  @!P0 BRA `(.L_x_204) ;  /* 0x0000000400148947 */ /* 0x000fea0003800000 */
[----:B------:R-:W-:Y:S01]  /*0220*/  IMAD.U32 R9, RZ, RZ, UR12 ;  /* 0x0000000cff097e24 */ /* 0x000fe2000f8e00ff */
[----:B------:R-:W-:Y:S01]  /*0230*/  LOP3.LUT R6, R3, 0x1fffff0, RZ, 0xc0, !PT ;  /* 0x01fffff003067812 */ /* 0x000fe200078ec0ff */
[----:B------:R-:W-:Y:S01]  /*0240*/  BSSY.RECONVERGENT B3, `(.L_x_205) ;  /* 0x0000041000037945 */ /* 0x000fe20003800200 */
[----:B------:R-:W-:Y:S01]  /*0250*/  LOP3.LUT R5, R2, 0x800, RZ, 0xfc, !PT ;  /* 0x0000080002057812 */ /* 0x000fe200078efcff */
[----:B------:R-:W-:Y:S01]  /*0260*/  IMAD R2, R9, 0x1000, R2 ;  /* 0x0000100009027824 */ /* 0x000fe200078e0202 */
[----:B------:R-:W-:-:S07]  /*0270*/  IADD3 R6, PT, PT, -R6, RZ, RZ ;  /* 0x000000ff06067210 */ /* 0x000fce0007ffe1ff */
.L_x_206:
[----:B------:R-:W0:Y:S01]  /*0280*/  LDC.64 R12, c[0x0][0x380] ;  /* 0x0000e000ff0c7b82 */ /* 0x000e220000000a00 */
[C---:B------:R-:W-:Y:S02]  /*0290*/  VIADD R27, R2.reuse, 0x100 ;  /* 0x00000100021b7836 */ /* 0x040fe40000000000 */
[C---:B------:R-:W-:Y:S02]  /*02a0*/  VIADD R15, R2.reuse, 0x400 ;  /* 0x00000400020f7836 */ /* 0x040fe40000000000 */
[C---:B------:R-:W-:Y:S02]  /*02b0*/  VIADD R11, R2.reuse, 0x200 ;  /* 0x00000200020b7836 */ /* 0x040fe40000000000 */
[C---:B------:R-:W-:Y:S01]  /*02c0*/  VIADD R21, R2.reuse, 0x300 ;  /* 0x0000030002157836 */ /* 0x040fe20000000000 */
[C---:B------:R-:W-:Y:S01]  /*02d0*/  IADD3 R9, PT, PT, R2.reuse, 0x500, RZ ;  /* 0x0000050002097810 */ /* 0x040fe20007ffe0ff */
[C---:B------:R-:W-:Y:S02]  /*02e0*/  VIADD R18, R2.reuse, 0x700 ;  /* 0x0000070002127836 */ /* 0x040fe40000000000 */
[----:B------:R-:W-:-:S02]  /*02f0*/  VIADD R17, R2, 0x600 ;  /* 0x0000060002117836 */ /* 0x000fc40000000000 */
[----:B0-----:R-:W-:-:S04]  /*0300*/  IMAD.WIDE.U32 R26, R27, 0x4, R12 ;  /* 0x000000041b1a7825 */ /* 0x001fc800078e000c */
[--C-:B------:R-:W-:Y:S02]  /*0310*/  IMAD.WIDE.U32 R14, R15, 0x4, R12.reuse ;  /* 0x000000040f0e7825 */ /* 0x100fe400078e000c */
[----:B------:R-:W2:Y:S02]  /*0320*/  LDG.E R26, desc[UR10][R26.64] ;  /* 0x0000000a1a1a7981 */ /* 0x000ea4000c1e1900 */
[--C-:B------:R-:W-:Y:S02]  /*0330*/  IMAD.WIDE.U32 R28, R2, 0x4, R12.reuse ;  /* 0x00000004021c7825 */ /* 0x100fe400078e000c */
[----:B------:R0:W3:Y:S02]  /*0340*/  LDG.E R22, desc[UR10][R14.64] ;  /* 0x0000000a0e167981 */ /* 0x0000e4000c1e1900 */
[--C-:B------:R-:W-:Y:S02]  /*0350*/  IMAD.WIDE.U32 R10, R11, 0x4, R12.reuse ;  /* 0x000000040b0a7825 */ /* 0x100fe400078e000c */
[----:B------:R1:W2:Y:S02]  /*0360*/  LDG.E R25, desc[UR10][R28.64] ;  /* 0x0000000a1c197981 */ /* 0x0002a4000c1e1900 */
[----:B------:R-:W-:-:S02]  /*0370*/  IMAD.WIDE.U32 R20, R21, 0x4, R12 ;  /* 0x0000000415147825 */ /* 0x000fc400078e000c */
[----:B------:R4:W3:Y:S01]  /*0380*/  LDG.E R24, desc[UR10][R10.64] ;  /* 0x0000000a0a187981 */ /* 0x0008e2000c1e1900 */
[----:B0-----:R-:W-:Y:S01]  /*0390*/  IADD3 R15, PT, PT, R2, 0xa00, RZ ;  /* 0x00000a00020f7810 */ /* 0x001fe20007ffe0ff */
[--C-:B------:R-:W-:Y:S02]  /*03a0*/  IMAD.WIDE.U32 R8, R9, 0x4, R12.reuse ;  /* 0x0000000409087825 */ /* 0x100fe400078e000c */
[----:B------:R-:W3:Y:S02]  /*03b0*/  LDG.E R23, desc[UR10][R20.64] ;  /* 0x0000000a14177981 */ /* 0x000ee4000c1e1900 */
[--C-:B-1----:R-:W-:Y:S02]  /*03c0*/  IMAD.WIDE.U32 R28, R18, 0x4, R12.reuse ;  /* 0x00000004121c7825 */ /* 0x102fe400078e000c */
[----:B------:R-:W3:Y:S02]  /*03d0*/  LDG.E R19, desc[UR10][R8.64] ;  /* 0x0000000a08137981 */ /* 0x000ee4000c1e1900 */
[----:B------:R-:W-:-:S02]  /*03e0*/  IMAD.WIDE.U32 R16, R17, 0x4, R12 ;  /* 0x0000000411107825 */ /* 0x000fc400078e000c */
[----:B------:R0:W3:Y:S02]  /*03f0*/  LDG.E R11, desc[UR10][R28.64] ;  /* 0x0000000a1c0b7981 */ /* 0x0000e4000c1e1900 */
[----:B------:R-:W-:Y:S02]  /*0400*/  VIADD R27, R2, 0x800 ;  /* 0x00000800021b7836 */ /* 0x000fe40000000000 */
[----:B------:R1:W3:Y:S01]  /*0410*/  LDG.E R18, desc[UR10][R16.64] ;  /* 0x0000000a10127981 */ /* 0x0002e2000c1e1900 */
[----:B------:R-:W-:-:S04]  /*0420*/  IMAD.WIDE.U32 R14, R15, 0x4, R12 ;  /* 0x000000040f0e7825 */ /* 0x000fc800078e000c */
[C---:B----4-:R-:W-:Y:S01]  /*0430*/  VIADD R10, R2.reuse, 0x900 ;  /* 0x00000900020a7836 */ /* 0x050fe20000000000 */
[----:B------:R4:W3:Y:S01]  /*0440*/  LDG.E R8, desc[UR10][R14.64] ;  /* 0x0000000a0e087981 */ /* 0x0008e2000c1e1900 */
[----:B0-----:R-:W-:Y:S02]  /*0450*/  VIADD R29, R2, 0xb00 ;  /* 0x00000b00021d7836 */ /* 0x001fe40000000000 */
[----:B-1----:R-:W-:-:S04]  /*0460*/  IMAD.WIDE.U32 R16, R27, 0x4, R12 ;  /* 0x000000041b107825 */ /* 0x002fc800078e000c */
[----:B------:R-:W-:Y:S02]  /*0470*/  VIADD R27, R2, 0xc00 ;  /* 0x00000c00021b7836 */ /* 0x000fe40000000000 */
[--C-:B------:R-:W-:Y:S02]  /*0480*/  IMAD.WIDE.U32 R20, R10, 0x4, R12.reuse ;  /* 0x000000040a147825 */ /* 0x100fe400078e000c */
[----:B------:R0:W3:Y:S02]  /*0490*/  LDG.E R10, desc[UR10][R16.64] ;  /* 0x0000000a100a7981 */ /* 0x0000e4000c1e1900 */
[----:B----4-:R-:W-:Y:S02]  /*04a0*/  IMAD.WIDE.U32 R14, R29, 0x4, R12 ;  /* 0x000000041d0e7825 */ /* 0x010fe400078e000c */
[----:B------:R1:W4:Y:S02]  /*04b0*/  LDG.E R9, desc[UR10][R20.64] ;  /* 0x0000000a14097981 */ /* 0x000324000c1e1900 */
[----:B------:R-:W-:-:S02]  /*04c0*/  VIADD R29, R2, 0xd00 ;  /* 0x00000d00021d7836 */ /* 0x000fc40000000000 */
[--C-:B0-----:R-:W-:Y:S02]  /*04d0*/  IMAD.WIDE.U32 R16, R27, 0x4, R12.reuse ;  /* 0x000000041b107825 */ /* 0x101fe400078e000c */
[----:B------:R0:W4:Y:S02]  /*04e0*/  LDG.E R27, desc[UR10][R14.64] ;  /* 0x0000000a0e1b7981 */ /* 0x000124000c1e1900 */
[C---:B-1----:R-:W-:Y:S02]  /*04f0*/  VIADD R21, R2.reuse, 0xe00 ;  /* 0x00000e0002157836 */ /* 0x042fe40000000000 */
[--C-:B------:R-:W-:Y:S01]  /*0500*/  IMAD.WIDE.U32 R28, R29, 0x4, R12.reuse ;  /* 0x000000041d1c7825 */ /* 0x100fe200078e000c */
[----:B------:R-:W4:Y:S01]  /*0510*/  LDG.E R16, desc[UR10][R16.64] ;  /* 0x0000000a10107981 */ /* 0x000f22000c1e1900 */
[----:B0-----:R-:W-:Y:S02]  /*0520*/  IADD3 R15, PT, PT, R2, 0xf00, RZ ;  /* 0x00000f00020f7810 */ /* 0x001fe40007ffe0ff */
[----:B------:R-:W-:-:S02]  /*0530*/  IMAD.WIDE.U32 R20, R21, 0x4, R12 ;  /* 0x0000000415147825 */ /* 0x000fc400078e000c */
[----:B------:R-:W4:Y:S02]  /*0540*/  LDG.E R29, desc[UR10][R28.64] ;  /* 0x0000000a1c1d7981 */ /* 0x000f24000c1e1900 */
[----:B------:R-:W-:Y:S02]  /*0550*/  IMAD.WIDE.U32 R12, R15, 0x4, R12 ;  /* 0x000000040f0c7825 */ /* 0x000fe400078e000c */
[----:B------:R-:W4:Y:S04]  /*0560*/  LDG.E R20, desc[UR10][R20.64] ;  /* 0x0000000a14147981 */ /* 0x000f28000c1e1900 */
[----:B------:R-:W4:Y:S01]  /*0570*/  LDG.E R13, desc[UR10][R12.64] ;  /* 0x0000000a0c0d7981 */ /* 0x000f22000c1e1900 */
[----:B------:R-:W-:-:S05]  /*0580*/  VIADD R6, R6, 0x10 ;  /* 0x0000001006067836 */ /* 0x000fca0000000000 */
[----:B------:R-:W-:Y:S01]  /*0590*/  ISETP.NE.AND P0, PT, R6, RZ, PT ;  /* 0x000000ff0600720c */ /* 0x000fe20003f05270 */
[----:B------:R-:W-:Y:S02]  /*05a0*/  VIADD R5, R5, 0x1000 ;  /* 0x0000100005057836 */ /* 0x000fe40000000000 */
[----:B------:R-:W-:Y:S01]  /*05b0*/  VIADD R2, R2, 0x1000 ;  /* 0x0000100002027836 */ /* 0x000fe20000000000 */
[----:B--2--5:R-:W-:-:S04]  /*05c0*/  IADD3 R25, PT, PT, R26, R25, R7 ;  /* 0x000000191a197210 */ /* 0x024fc80007ffe007 */
[----:B---3--:R-:W-:-:S04]  /*05d0*/  IADD3 R23, PT, PT, R23, R24, R25 ;  /* 0x0000001817177210 */ /* 0x008fc80007ffe019 */
[----:B------:R-:W-:-:S04]  /*05e0*/  IADD3 R19, PT, PT, R19, R22, R23 ;  /* 0x0000001613137210 */ /* 0x000fc80007ffe017 */
[----:B------:R-:W-:-:S04]  /*05f0*/  IADD3 R11, PT, PT, R11, R18, R19 ;  /* 0x000000120b0b7210 */ /* 0x000fc80007ffe013 */
[----:B----4-:R-:W-:-:S04]  /*0600*/  IADD3 R9, PT, PT, R9, R10, R11 ;  /* 0x0000000a09097210 */ /* 0x010fc80007ffe00b */
[----:B------:R-:W-:-:S04]  /*0610*/  IADD3 R8, PT, PT, R27, R8, R9 ;  /* 0x000000081b087210 */ /* 0x000fc80007ffe009 */
[----:B------:R-:W-:-:S04]  /*0620*/  IADD3 R8, PT, PT, R29, R16, R8 ;  /* 0x000000101d087210 */ /* 0x000fc80007ffe008 */
[----:B------:R-:W-:Y:S01]  /*0630*/  IADD3 R7, PT, PT, R13, R20, R8 ;  /* 0x000000140d077210 */ /* 0x000fe20007ffe008 */
[----:B------:R-:W-:Y:S06]  /*0640*/  @P0 BRA `(.L_x_206) ;  /* 0xfffffffc000c0947 */ /* 0x000fec000383ffff */
[----:B------:R-:W-:Y:S05]  /*0650*/  BSYNC.RECONVERGENT B3 ;  /* 0x0000000000037941 */ /* 0x000fea0003800200 */
.L_x_205:
[----:B------:R-:W-:-:S07]  /*0660*/  VIADD R2, R5, 0xfffff800 ;  /* 0xfffff80005027836 */ /* 0x000fce0000000000 */
.L_x_204:
[----:B------:R-:W-:Y:S05]  /*0670*/  BSYNC.RECONVERGENT B2 ;  /* 0x0000000000027941 */ /* 0x000fea0003800200 */
.L_x_203:
[----:B------:R-:W-:-:S13]  /*0680*/  ISETP.NE.AND P0, PT, R4, RZ, PT ;  /* 0x000000ff0400720c */ /* 0x000fda0003f05270 */
[----:B------:R-:W-:Y:S05]  /*0690*/  @!P0 BRA `(.L_x_202) ;  /* 0x0000000400248947 */ /* 0x000fea0003800000 */
[----:B------:R-:W-:Y:S01]  /*06a0*/  ISETP.GE.U32.AND P0, PT, R4, 0x8, PT ;  /* 0x000000080400780c */ /* 0x000fe20003f06070 */
[----:B------:R-:W-:Y:S01]  /*06b0*/  BSSY.RECONVERGENT B2, `(.L_x_207) ;  /* 0x0000023000027945 */ /* 0x000fe20003800200 */
[----:B------:R-:W-:-:S04]  /*06c0*/  LOP3.LUT R22, R3, 0x7, RZ, 0xc0, !PT ;  /* 0x0000000703167812 */ /* 0x000fc800078ec0ff */
[----:B------:R-:W-:-:S07]  /*06d0*/  ISETP.NE.AND P1, PT, R22, RZ, PT ;  /* 0x000000ff1600720c */ /* 0x000fce0003f25270 */
[----:B------:R-:W-:Y:S06]  /*06e0*/  @!P0 BRA `(.L_x_208) ;  /* 0x00000000007c8947 */ /* 0x000fec0003800000 */
[----:B------:R-:W0:Y:S01]  /*06f0*/  LDC.64 R4, c[0x0][0x380] ;  /* 0x0000e000ff047b82 */ /* 0x000e220000000a00 */
[----:B------:R-:W-:-:S05]  /*0700*/  MOV R25, UR12 ;  /* 0x0000000c00197c02 */ /* 0x000fca0008000f00 */
[----:B------:R-:W-:-:S04]  /*0710*/  IMAD R25, R25, 0x1000, R2 ;  /* 0x0000100019197824 */ /* 0x000fc800078e0202 */
[C---:B------:R-:W-:Y:S02]  /*0720*/  VIADD R19, R25.reuse, 0x100 ;  /* 0x0000010019137836 */ /* 0x040fe40000000000 */
[C---:B------:R-:W-:Y:S02]  /*0730*/  VIADD R15, R25.reuse, 0x300 ;  /* 0x00000300190f7836 */ /* 0x040fe40000000000 */
[C---:B------:R-:W-:Y:S01]  /*0740*/  VIADD R21, R25.reuse, 0x200 ;  /* 0x0000020019157836 */ /* 0x040fe20000000000 */
[C---:B------:R-:W-:Y:S01]  /*0750*/  IADD3 R9, PT, PT, R25.reuse, 0x400, RZ ;  /* 0x0000040019097810 */ /* 0x040fe20007ffe0ff */
[C---:B------:R-:W-:Y:S02]  /*0760*/  VIADD R11, R25.reuse, 0x500 ;  /* 0x00000500190b7836 */ /* 0x040fe40000000000 */
[C---:B------:R-:W-:Y:S02]  /*0770*/  VIADD R23, R25.reuse, 0x600 ;  /* 0x0000060019177836 */ /* 0x040fe40000000000 */
[----:B0-----:R-:W-:-:S04]  /*0780*/  IMAD.WIDE.U32 R12, R25, 0x4, R4 ;  /* 0x00000004190c7825 */ /* 0x001fc800078e0004 */
[--C-:B------:R-:W-:Y:S01]  /*0790*/  IMAD.WIDE.U32 R18, R19, 0x4, R4.reuse ;  /* 0x0000000413127825 */ /* 0x100fe200078e0004 */
[----:B------:R0:W2:Y:S03]  /*07a0*/  LDG.E R6, desc[UR10][R12.64] ;  /* 0x0000000a0c067981 */ /* 0x0000a6000c1e1900 */
[--C-:B------:R-:W-:Y:S01]  /*07b0*/  IMAD.WIDE.U32 R14, R15, 0x4, R4.reuse ;  /* 0x000000040f0e7825 */ /* 0x100fe200078e0004 */
[----:B------:R-:W2:Y:S03]  /*07c0*/  LDG.E R16, desc[UR10][R18.64] ;  /* 0x0000000a12107981 */ /* 0x000ea6000c1e1900 */
[----:B------:R-:W-:Y:S02]  /*07d0*/  IMAD.WIDE.U32 R20, R21, 0x4, R4 ;  /* 0x0000000415147825 */ /* 0x000fe400078e0004 */
[----:B------:R-:W3:Y:S02]  /*07e0*/  LDG.E R14, desc[UR10][R14.64] ;  /* 0x0000000a0e0e7981 */ /* 0x000ee4000c1e1900 */
[----:B------:R-:W-:-:S02]  /*07f0*/  VIADD R25, R25, 0x700 ;  /* 0x0000070019197836 */ /* 0x000fc40000000000 */
[--C-:B------:R-:W-:Y:S01]  /*0800*/  IMAD.WIDE.U32 R8, R9, 0x4, R4.reuse ;  /* 0x0000000409087825 */ /* 0x100fe200078e0004 */
[----:B------:R-:W3:Y:S03]  /*0810*/  LDG.E R17, desc[UR10][R20.64] ;  /* 0x0000000a14117981 */ /* 0x000ee6000c1e1900 */
[--C-:B------:R-:W-:Y:S02]  /*0820*/  IMAD.WIDE.U32 R10, R11, 0x4, R4.reuse ;  /* 0x000000040b0a7825 */ /* 0x100fe400078e0004 */
[----:B------:R-:W4:Y:S02]  /*0830*/  LDG.E R9, desc[UR10][R8.64] ;  /* 0x0000000a08097981 */ /* 0x000f24000c1e1900 */
[--C-:B0-----:R-:W-:Y:S02]  /*0840*/  IMAD.WIDE.U32 R12, R23, 0x4, R4.reuse ;  /* 0x00000004170c7825 */ /* 0x101fe400078e0004 */
[----:B------:R-:W4:Y:S02]  /*0850*/  LDG.E R10, desc[UR10][R10.64] ;  /* 0x0000000a0a0a7981 */ /* 0x000f24000c1e1900 */
[----:B------:R-:W-:-:S02]  /*0860*/  IMAD.WIDE.U32 R4, R25, 0x4, R4 ;  /* 0x0000000419047825 */ /* 0x000fc400078e0004 */
[----:B------:R-:W4:Y:S04]  /*0870*/  LDG.E R13, desc[UR10][R12.64] ;  /* 0x0000000a0c0d7981 */ /* 0x000f28000c1e1900 */
[----:B------:R-:W4:Y:S01]  /*0880*/  LDG.E R4, desc[UR10][R4.64] ;  /* 0x0000000a04047981 */ /* 0x000f22000c1e1900 */
[----:B------:R-:W-:Y:S01]  /*0890*/  VIADD R2, R2, 0x800 ;  /* 0x0000080002027836 */ /* 0x000fe20000000000 */
[----:B--2--5:R-:W-:-:S04]  /*08a0*/  IADD3 R6, PT, PT, R16, R6, R7 ;  /* 0x0000000610067210 */ /* 0x024fc80007ffe007 */
[----:B---3--:R-:W-:-:S04]  /*08b0*/  IADD3 R6, PT, PT, R14, R17, R6 ;  /* 0x000000110e067210 */ /* 0x008fc80007ffe006 */
[----:B----4-:R-:W-:-:S04]  /*08c0*/  IADD3 R6, PT, PT, R10, R9, R6 ;  /* 0x000000090a067210 */ /* 0x010fc80007ffe006 */
[----:B------:R-:W-:-:S07]  /*08d0*/  IADD3 R7, PT, PT, R4, R13, R6 ;  /* 0x0000000d04077210 */ /* 0x000fce0007ffe006 */
.L_x_208:
[----:B------:R-:W-:Y:S05]  /*08e0*/  BSYNC.RECONVERGENT B2 ;  /* 0x0000000000027941 */ /* 0x000fea0003800200 */
.L_x_207:
        /* <DEDUP_REMOVED lines=11> */
[C---:B------:R-:W-:Y:S02]  /*09a0*/  VIADD R17, R11.reuse, 0x300 ;  /* 0x000003000b117836 */ /* 0x040fe40000000000 */
[----:B0-----:R-:W-:-:S04]  /*09b0*/  IMAD.WIDE.U32 R8, R11, 0x4, R4 ;  /* 0x000000040b087825 */ /* 0x001fc800078e0004 */
[--C-:B------:R-:W-:Y:S02]  /*09c0*/  IMAD.WIDE.U32 R10, R13, 0x4, R4.reuse ;  /* 0x000000040d0a7825 */ /* 0x100fe400078e0004 */
[----:B------:R-:W2:Y:S02]  /*09d0*/  LDG.E R8, desc[UR10][R8.64] ;  /* 0x0000000a08087981 */ /* 0x000ea4000c1e1900 */
[--C-:B------:R-:W-:Y:S02]  /*09e0*/  IMAD.WIDE.U32 R12, R15, 0x4, R4.reuse ;  /* 0x000000040f0c7825 */ /* 0x100fe400078e0004 */
[----:B------:R-:W2:Y:S02]  /*09f0*/  LDG.E R10, desc[UR10][R10.64] ;  /* 0x0000000a0a0a7981 */ /* 0x000ea4000c1e1900 */
[----:B------:R-:W-:Y:S02]  /*0a00*/  IMAD.WIDE.U32 R4, R17, 0x4, R4 ;  /* 0x0000000411047825 */ /* 0x000fe400078e0004 */
[----:B------:R-:W3:Y:S04]  /*0a10*/  LDG.E R12, desc[UR10][R12.64] ;  /* 0x0000000a0c0c7981 */ /* 0x000ee8000c1e1900 */
[----:B------:R-:W3:Y:S01]  /*0a20*/  LDG.E R4, desc[UR10][R4.64] ;  /* 0x0000000a04047981 */ /* 0x000ee2000c1e1900 */
[----:B------:R-:W-:-:S02]  /*0a30*/  IADD3 R2, PT, PT, R2, 0x400, RZ ;  /* 0x0000040002027810 */ /* 0x000fc40007ffe0ff */
[----:B--2--5:R-:W-:-:S04]  /*0a40*/  IADD3 R7, PT, PT, R10, R8, R7 ;  /* 0x000000080a077210 */ /* 0x024fc80007ffe007 */
[----:B---3--:R-:W-:-:S07]  /*0a50*/  IADD3 R7, PT, PT, R4, R12, R7 ;  /* 0x0000000c04077210 */ /* 0x008fce0007ffe007 */
.L_x_210:
[----:B------:R-:W-:Y:S05]  /*0a60*/  BSYNC.RECONVERGENT B2 ;  /* 0x0000000000027941 */ /* 0x000fea0003800200 */
.L_x_209:
[----:B------:R-:W-:Y:S05]  /*0a70*/  @!P1 BRA `(.L_x_202) ;  /* 0x00000000002c9947 */ /* 0x000fea0003800000 */
[----:B------:R-:W0:Y:S01]  /*0a80*/  LDC.64 R4, c[0x0][0x380] ;  /* 0x0000e000ff047b82 */ /* 0x000e220000000a00 */
[----:B------:R-:W-:Y:S02]  /*0a90*/  IMAD.U32 R9, RZ, RZ, UR12 ;  /* 0x0000000cff097e24 */ /* 0x000fe4000f8e00ff */
[----:B------:R-:W-:Y:S02]  /*0aa0*/  IMAD.MOV R6, RZ, RZ, -R3 ;  /* 0x000000ffff067224 */ /* 0x000fe400078e0a03 */
[----:B------:R-:W-:-:S07]  /*0ab0*/  IMAD R9, R9, 0x1000, R2 ;  /* 0x0000100009097824 */ /* 0x000fce00078e0202 */
.L_x_211:
[----:B0-----:R-:W-:-:S06]  /*0ac0*/  IMAD.WIDE.U32 R2, R9, 0x4, R4 ;  /* 0x0000000409027825 */ /* 0x001fcc00078e0004 */
[----:B------:R-:W2:Y:S01]  /*0ad0*/  LDG.E R2, desc[UR10][R2.64] ;  /* 0x0000000a02027981 */ /* 0x000ea2000c1e1900 */
[----:B------:R-:W-:Y:S01]  /*0ae0*/  VIADD R6, R6, 0x1 ;  /* 0x0000000106067836 */ /* 0x000fe20000000000 */
[----:B------:R-:W-:-:S04]  /*0af0*/  IADD3 R9, PT, PT, R9, 0x100, RZ ;  /* 0x0000010009097810 */ /* 0x000fc80007ffe0ff */
[----:B------:R-:W-:Y:S01]  /*0b00*/  ISETP.NE.AND P0, PT, R6, RZ, PT ;  /* 0x000000ff0600720c */ /* 0x000fe20003f05270 */
[----:B--2--5:R-:W-:-:S12]  /*0b10*/  IMAD.IADD R7, R2, 0x1, R7 ;  /* 0x0000000102077824 */ /* 0x024fd800078e0207 */
[----:B------:R-:W-:Y:S05]  /*0b20*/  @P0 BRA `(.L_x_211) ;  /* 0xfffffffc00e40947 */ /* 0x000fea000383ffff */
.L_x_202:
[----:B------:R-:W-:Y:S05]  /*0b30*/  BSYNC.RECONVERGENT B1 ;  /* 0x0000000000017941 */ /* 0x000fea0003800200 */
.L_x_201:
[----:B------:R-:W-:-:S09]  /*0b40*/  UISETP.GE.U32.AND UP0, UPT, UR7, 0x100, UPT ;  /* 0x000001000700788c */ /* 0x000fd2000bf06070 */
[----:B------:R-:W-:Y:S05]  /*0b50*/  BRA.U !UP0, `(.L_x_212) ;  /* 0x0000000108b47547 */ /* 0x000fea000b800000 */
        /* <DEDUP_REMOVED lines=10> */
[----:B0-----:R-:W-:-:S05]  /*0c00*/  IMAD.IADD R4, R2, 0x1, R3 ;  /* 0x0000000102047824 */ /* 0x001fca00078e0203 */
[----:B------:R-:W0:Y:S02]  /*0c10*/  SHFL.DOWN PT, R3, R4, 0x4, 0x1f ;  /* 0x08801f0004037f89 */ /* 0x000e2400000e0000 */
[----:B0-----:R-:W-:Y:S02]  /*0c20*/  SEL R3, R3, RZ, !P0 ;  /* 0x000000ff03037207 */ /* 0x001fe40004000000 */
[----:B------:R-:W-:-:S03]  /*0c30*/  ISETP.GT.AND P0, PT, R8, 0x17, PT ;  /* 0x000000170800780c */ /* 0x000fc60003f04270 */
[----:B------:R-:W-:-:S05]  /*0c40*/  IMAD.IADD R5, R4, 0x1, R3 ;  /* 0x0000000104057824 */ /* 0x000fca00078e0203 */
[----:B------:R-:W0:Y:S02]  /*0c50*/  SHFL.DOWN PT, R3, R5, 0x8, 0x1f ;  /* 0x09001f0005037f89 */ /* 0x000e2400000e0000 */
[----:B0-----:R-:W-:Y:S02]  /*0c60*/  SEL R6, R3, RZ, !P0 ;  /* 0x000000ff03067207 */ /* 0x001fe40004000000 */
[----:B------:R-:W-:Y:S02]  /*0c70*/  ISETP.GT.AND P0, PT, R8, 0xf, PT ;  /* 0x0000000f0800780c */ /* 0x000fe40003f04270 */
[----:B------:R-:W-:-:S05]  /*0c80*/  IADD3 R3, PT, PT, R5, R6, RZ ;  /* 0x0000000605037210 */ /* 0x000fca0007ffe0ff */
[----:B------:R0:W1:Y:S06]  /*0c90*/  SHFL.DOWN PT, R6, R3, 0x10, 0x1f ;  /* 0x0a001f0003067f89 */ /* 0x00006c00000e0000 */
        /* <DEDUP_REMOVED lines=10> */
.L_x_214:
[----:B------:R-:W-:Y:S05]  /*0d40*/  BSYNC.RECONVERGENT B1 ;  /* 0x0000000000017941 */ /* 0x000fea0003800200 */
.L_x_213:
        /* <DEDUP_REMOVED lines=12> */
[----:B0-2---:R-:W-:Y:S01]  /*0e10*/  IMAD.IADD R3, R0, 0x1, R9 ;  /* 0x0000000100037824 */ /* 0x005fe200078e0209 */
[----:B------:R-:W-:Y:S06]  /*0e20*/  BRA `(.L_x_215) ;  /* 0x0000001400a47947 */ /* 0x000fec0003800000 */
.L_x_212:
[----:B------:R-:W-:Y:S01]  /*0e30*/  LOP3.LUT R2, R0, 0x3e0, RZ, 0xc0, !PT ;  /* 0x000003e000027812 */ /* 0x000fe200078ec0ff */
[----:B------:R-:W1:Y:S01]  /*0e40*/  S2R R11, SR_LANEID ;  /* 0x00000000000b7919 */ /* 0x000e620000000000 */
[----:B------:R-:W-:-:S03]  /*0e50*/  UISETP.GE.U32.AND UP0, UPT, UR7, 0x21, UPT ;  /* 0x000000210700788c */ /* 0x000fc6000bf06070 */
[----:B------:R-:W-:Y:S01]  /*0e60*/  VIADD R3, R2, 0x20 ;  /* 0x0000002002037836 */ /* 0x000fe20000000000 */
[----:B------:R-:W-:-:S04]  /*0e70*/  LOP3.LUT R2, RZ, R2, RZ, 0x33, !PT ;  /* 0x00000002ff027212 */ /* 0x000fc800078e33ff */
[----:B------:R-:W-:Y:S02]  /*0e80*/  ISETP.GT.U32.AND P0, PT, R3, UR7, PT ;  /* 0x0000000703007c0c */ /* 0x000fe4000bf04070 */
[----:B------:R-:W-:-:S04]  /*0e90*/  IADD3 R2, PT, PT, R2, UR7, RZ ;  /* 0x0000000702027c10 */ /* 0x000fc8000fffe0ff */
[----:B------:R-:W-:-:S05]  /*0ea0*/  SEL R2, R2, 0x1f, P0 ;  /* 0x0000001f02027807 */ /* 0x000fca0000000000 */
[----:B-----5:R-:W2:Y:S01]  /*0eb0*/  SHFL.DOWN PT, R3, R7, 0x1, R2 ;  /* 0x0820000007037989 */ /* 0x020ea200000e0002 */
[CC--:B-1----:R-:W-:Y:S01]  /*0ec0*/  ISETP.GE.AND P0, PT, R11.reuse, R2.reuse, PT ;  /* 0x000000020b00720c */ /* 0x0c2fe20003f06270 */
[C---:B0-----:R-:W-:Y:S02]  /*0ed0*/  VIADD R5, R11.reuse, 0x2 ;  /* 0x000000020b057836 */ /* 0x041fe40000000000 */
[----:B------:R-:W-:Y:S01]  /*0ee0*/  VIADD R9, R11, 0x4 ;  /* 0x000000040b097836 */ /* 0x000fe20000000000 */
[----:B--2---:R-:W-:Y:S02]  /*0ef0*/  SEL R4, R3, RZ, !P0 ;  /* 0x000000ff03047207 */ /* 0x004fe40004000000 */
[----:B------:R-:W-:-:S03]  /*0f00*/  ISETP.GT.AND P0, PT, R5, R2, PT ;  /* 0x000000020500720c */ /* 0x000fc60003f04270 */
[----:B------:R-:W-:-:S05]  /*0f10*/  IMAD.IADD R3, R4, 0x1, R7 ;  /* 0x0000000104037824 */ /* 0x000fca00078e0207 */
[----:B------:R-:W0:Y:S02]  /*0f20*/  SHFL.DOWN PT, R4, R3, 0x2, R2 ;  /* 0x0840000003047989 */ /* 0x000e2400000e0002 */
[----:B0-----:R-:W-:Y:S02]  /*0f30*/  SEL R4, R4, RZ, !P0 ;  /* 0x000000ff04047207 */ /* 0x001fe40004000000 */
[----:B------:R-:W-:Y:S01]  /*0f40*/  ISETP.GT.AND P0, PT, R9, R2, PT ;  /* 0x000000020900720c */ /* 0x000fe20003f04270 */
[----:B------:R-:W-:Y:S02]  /*0f50*/  VIADD R9, R11, 0x10 ;  /* 0x000000100b097836 */ /* 0x000fe40000000000 */
[----:B------:R-:W-:Y:S02]  /*0f60*/  IMAD.IADD R5, R3, 0x1, R4 ;  /* 0x0000000103057824 */ /* 0x000fe400078e0204 */
[----:B------:R-:W-:-:S03]  /*0f70*/  VIADD R3, R11, 0x8 ;  /* 0x000000080b037836 */ /* 0x000fc60000000000 */
[----:B------:R-:W0:Y:S02]  /*0f80*/  SHFL.DOWN PT, R4, R5, 0x4, R2 ;  /* 0x0880000005047989 */ /* 0x000e2400000e0002 */
[----:B------:R-:W-:Y:S02]  /*0f90*/  ISETP.GT.AND P1, PT, R3, R2, PT ;  /* 0x000000020300720c */ /* 0x000fe40003f24270 */
[----:B0-----:R-:W-:Y:S02]  /*0fa0*/  SEL R4, R4, RZ, !P0 ;  /* 0x000000ff04047207 */ /* 0x001fe40004000000 */
[----:B------:R-:W-:Y:S02]  /*0fb0*/  ISETP.NE.AND P0, PT, R11, RZ, PT ;  /* 0x000000ff0b00720c */ /* 0x000fe40003f05270 */
[----:B------:R-:W-:-:S05]  /*0fc0*/  IADD3 R7, PT, PT, R5, R4, RZ ;  /* 0x0000000405077210 */ /* 0x000fca0007ffe0ff */
[----:B------:R-:W0:Y:S06]  /*0fd0*/  SHFL.DOWN PT, R4, R7, 0x8, R2 ;  /* 0x0900000007047989 */ /* 0x000e2c00000e0002 */
[----:B------:R-:W1:Y:S01]  /*0fe0*/  @!P0 S2R R13, SR_CgaCtaId ;  /* 0x00000000000d8919 */ /* 0x000e620000008800 */
[----:B------:R-:W-:Y:S02]  /*0ff0*/  @!P0 MOV R6, 0x400 ;  /* 0x0000040000068802 */ /* 0x000fe40000000f00 */
[----:B0-----:R-:W-:Y:S02]  /*1000*/  SEL R4, R4, RZ, !P1 ;  /* 0x000000ff04047207 */ /* 0x001fe40004800000 */
[----:B------:R-:W-:-:S03]  /*1010*/  ISETP.GT.AND P1, PT, R9, R2, PT ;  /* 0x000000020900720c */ /* 0x000fc60003f24270 */
[----:B------:R-:W-:Y:S01]  /*1020*/  IMAD.IADD R5, R7, 0x1, R4 ;  /* 0x0000000107057824 */ /* 0x000fe200078e0204 */
[----:B------:R-:W-:-:S04]  /*1030*/  @!P0 SHF.R.U32.HI R4, RZ, 0x3, R0 ;  /* 0x00000003ff048819 */ /* 0x000fc80000011600 */
[----:B------:R-:W0:Y:S01]  /*1040*/  SHFL.DOWN PT, R3, R5, 0x10, R2 ;  /* 0x0a00000005037989 */ /* 0x000e2200000e0002 */
[----:B-1----:R-:W-:Y:S02]  /*1050*/  @!P0 LEA R13, R13, R6, 0x18 ;  /* 0x000000060d0d8211 */ /* 0x002fe400078ec0ff */
[----:B------:R-:W-:-:S05]  /*1060*/  @!P0 LOP3.LUT R6, R4, 0x7c, RZ, 0xc0, !PT ;  /* 0x0000007c04068812 */ /* 0x000fca00078ec0ff */
[----:B------:R-:W-:Y:S01]  /*1070*/  @!P0 IMAD.IADD R6, R6, 0x1, R13 ;  /* 0x0000000106068824 */ /* 0x000fe200078e020d */
[----:B0-----:R-:W-:-:S04]  /*1080*/  SEL R4, R3, RZ, !P1 ;  /* 0x000000ff03047207 */ /* 0x001fc80004800000 */
[----:B------:R-:W-:-:S05]  /*1090*/  IADD3 R3, PT, PT, R5, R4, RZ ;  /* 0x0000000405037210 */ /* 0x000fca0007ffe0ff */
[----:B------:R3:W-:Y:S01]  /*10a0*/  @!P0 STS [R6+0x8], R3 ;  /* 0x0000080306008388 */ /* 0x0007e20000000800 */
[----:B------:R-:W-:Y:S01]  /*10b0*/  BAR.SYNC.DEFER_BLOCKING 0x0 ;  /* 0x0000000000007b1d */ /* 0x000fe20000010000 */
[----:B------:R-:W-:-:S04]  /*10c0*/  PLOP3.LUT P0, PT, PT, PT, UP0, 0x80, 0x8 ;  /* 0x000000000008781c */ /* 0x000fc80003f0f008 */
[----:B------:R-:W-:-:S13]  /*10d0*/  ISETP.NE.OR P0, PT, R0, RZ, !P0 ;  /* 0x000000ff0000720c */ /* 0x000fda0004705670 */
[----:B---3--:R-:W-:Y:S05]  /*10e0*/  @P0 BRA `(.L_x_215) ;  /* 0x0000001000f40947 */ /* 0x008fea0003800000 */
[----:B------:R-:W0:Y:S01]  /*10f0*/  S2UR UR5, SR_CgaCtaId ;  /* 0x00000000000579c3 */ /* 0x000e220000008800 */
[----:B------:R-:W-:Y:S01]  /*1100*/  UMOV UR4, 0x400 ;  /* 0x0000040000047882 */ /* 0x000fe20000000000 */
[----:B------:R-:W-:Y:S02]  /*1110*/  UISETP.GE.U32.AND UP0, UPT, UR7, 0x41, UPT ;  /* 0x000000410700788c */ /* 0x000fe4000bf06070 */
[----:B0-----:R-:W-:-:S09]  /*1120*/  ULEA UR4, UR5, UR4, 0x18 ;  /* 0x0000000405047291 */ /* 0x001fd2000f8ec0ff */
[----:B------:R-:W0:Y:S02]  /*1130*/  LDS R0, [UR4+0xc] ;  /* 0x00000c04ff007984 */ /* 0x000e240008000800 */
[----:B0-----:R-:W-:Y:S01]  /*1140*/  IMAD.IADD R3, R3, 0x1, R0 ;  /* 0x0000000103037824 */ /* 0x001fe200078e0200 */
[----:B------:R-:W-:Y:S06]  /*1150*/  BRA.U !UP0, `(.L_x_215) ;  /* 0x0000001108d87547 */ /* 0x000fec000b800000 */
[----:B------:R-:W0:Y:S01]  /*1160*/  LDS.128 R4, [UR4+0x10] ;  /* 0x00001004ff047984 */ /* 0x000e220008000c00 */
[----:B------:R-:W-:Y:S01]  /*1170*/  UISETP.GE.U32.AND UP0, UPT, UR7, 0x61, UPT ;  /* 0x000000610700788c */ /* 0x000fe2000bf06070 */
[----:B0-----:R-:W-:-:S08]  /*1180*/  IMAD.IADD R3, R3, 0x1, R4 ;  /* 0x0000000103037824 */ /* 0x001fd000078e0204 */
[----:B------:R-:W-:Y:S05]  /*1190*/  BRA.U !UP0, `(.L_x_215) ;  /* 0x0000001108c87547 */ /* 0x000fea000b800000 */
[----:B------:R-:W-:Y:S01]  /*11a0*/  UISETP.GE.U32.AND UP0, UPT, UR7, 0x81, UPT ;  /* 0x000000810700788c */ /* 0x000fe2000bf06070 */
[----:B------:R-:W-:-:S08]  /*11b0*/  IMAD.IADD R3, R3, 0x1, R5 ;  /* 0x0000000103037824 */ /* 0x000fd000078e0205 */
[----:B------:R-:W-:Y:S05]  /*11c0*/  BRA.U !UP0, `(.L_x_215) ;  /* 0x0000001108bc7547 */ /* 0x000fea000b800000 */
[----:B------:R-:W-:Y:S01]  /*11d0*/  UISETP.GE.U32.AND UP0, UPT, UR7, 0xa1, UPT ;  /* 0x000000a10700788c */ /* 0x000fe2000bf06070 */
[----:B------:R-:W-:-:S08]  /*11e0*/  IMAD.IADD R3, R3, 0x1, R6 ;  /* 0x0000000103037824 */ /* 0x000fd000078e0206 */
[----:B------:R-:W-:Y:S05]  /*11f0*/  BRA.U !UP0, `(.L_x_215) ;  /* 0x0000001108b07547 */ /* 0x000fea000b800000 */
[----:B------:R-:W-:Y:S01]  /*1200*/  UISETP.GE.U32.AND UP0, UPT, UR7, 0xc1, UPT ;  /* 0x000000c10700788c */ /* 0x000fe2000bf06070 */
[----:B------:R-:W-:-:S08]  /*1210*/  IADD3 R3, PT, PT, R3, R7, RZ ;  /* 0x0000000703037210 */ /* 0x000fd00007ffe0ff */
[----:B------:R-:W-:Y:S05]  /*1220*/  BRA.U !UP0, `(.L_x_215) ;  /* 0x0000001108a47547 */ /* 0x000fea000b800000 */
[----:B------:R-:W0:Y:S01]  /*1230*/  LDS.64 R4, [UR4+0x20] ;  /* 0x00002004ff047984 */ /* 0x000e220008000a00 */
[----:B------:R-:W-:Y:S01]  /*1240*/  UISETP.GE.U32.AND UP0, UPT, UR7, 0xe1, UPT ;  /* 0x000000e10700788c */ /* 0x000fe2000bf06070 */
[----:B0-----:R-:W-:-:S08]  /*1250*/  IMAD.IADD R3, R3, 0x1, R4 ;  /* 0x0000000103037824 */ /* 0x001fd000078e0204 */
[----:B------:R-:W-:Y:S05]  /*1260*/  BRA.U !UP0, `(.L_x_215) ;  /* 0x0000001108947547 */ /* 0x000fea000b800000 */
[----:B------:R-:W-:Y:S01]  /*1270*/  IMAD.IADD R3, R3, 0x1, R5 ;  /* 0x0000000103037824 */ /* 0x000fe200078e0205 */
[----:B------:R-:W-:Y:S06]  /*1280*/  BRA `(.L_x_215) ;  /* 0x00000010008c7947 */ /* 0x000fec0003800000 */
.L_x_198:
[----:B------:R-:W0:Y:S01]  /*1290*/  S2R R0, SR_TID.X ;  /* 0x0000000000007919 */ /* 0x000e220000002100 */
[----:B------:R-:W1:Y:S01]  /*12a0*/  LDCU.64 UR14, c[0x0][0x380] ;  /* 0x00007000ff0e77ac */ /* 0x000e620008000a00 */
[----:B------:R-:W-:Y:S01]  /*12b0*/  IMAD.U32 R3, RZ, RZ, UR12 ;  /* 0x0000000cff037e24 */ /* 0x000fe2000f8e00ff */
[----:B-1----:R-:W-:Y:S01]  /*12c0*/  MOV R12, UR14 ;  /* 0x0000000e000c7c02 */ /* 0x002fe20008000f00 */
[----:B------:R-:W-:Y:S02]  /*12d0*/  IMAD.U32 R13, RZ, RZ, UR15 ;  /* 0x0000000fff0d7e24 */ /* 0x000fe4000f8e00ff */
[----:B0-----:R-:W-:-:S04]  /*12e0*/  IMAD R3, R3, 0x1000, R0 ;  /* 0x0000100003037824 */ /* 0x001fc800078e0200 */
[----:B------:R-:W-:-:S05]  /*12f0*/  IMAD.WIDE.U32 R2, R3, 0x4, R12 ;  /* 0x0000000403027825 */ /* 0x000fca00078e000c */
        /* <DEDUP_REMOVED lines=16> */
[----:B------:R-:W-:Y:S01]  /*1400*/  UISETP.GE.U32.AND UP0, UPT, UR7, UR5, UPT ;  /* 0x000000050700728c */ /* 0x000fe2000bf06070 */
        /* <DEDUP_REMOVED lines=8> */
[----:B------:R-:W-:Y:S06]  /*1490*/  BRA.U !UP0, `(.L_x_216) ;  /* 0x0000000d08547547 */ /* 0x000fec000b800000 */
[----:B------:R-:W-:Y:S02]  /*14a0*/  ULEA UR6, UR12, UR5, 0xc ;  /* 0x000000050c067291 */ /* 0x000fe4000f8e60ff */
[----:B------:R-:W-:Y:S01]  /*14b0*/  IMAD.U32 R3, RZ, RZ, UR5 ;  /* 0x00000005ff037e24 */ /* 0x000fe2000f8e00ff */
[----:B------:R-:W-:Y:S01]  /*14c0*/  UIADD3 UR9, UPT, UPT, UR8, -0x1000, URZ ;  /* 0xfffff00008097890 */ /* 0x000fe2000fffe0ff */
[----:B------:R-:W-:Y:S01]  /*14d0*/  LOP3.LUT R2, RZ, R0, RZ, 0x33, !PT ;  /* 0x00000000ff027212 */ /* 0x000fe200078e33ff */
[----:B------:R-:W-:Y:S02]  /*14e0*/  UMOV UR4, URZ ;  /* 0x000000ff00047c82 */ /* 0x000fe40008000000 */
[----:B------:R-:W-:Y:S01]  /*14f0*/  UISETP.GT.U32.AND UP0, UPT, UR6, UR9, UPT ;  /* 0x000000090600728c */ /* 0x000fe2000bf04070 */
[----:B------:R-:W-:Y:S01]  /*1500*/  IADD3 R2, PT, PT, -R3, UR8, R2 ;  /* 0x0000000803027c10 */ /* 0x000fe2000fffe102 */
[----:B------:R-:W-:Y:S01]  /*1510*/  IMAD.U32 R3, RZ, RZ, UR12 ;  /* 0x0000000cff037e24 */ /* 0x000fe2000f8e00ff */
[----:B------:R-:W-:Y:S01]  /*1520*/  MOV R5, UR6 ;  /* 0x0000000600057c02 */ /* 0x000fe20008000f00 */
[----:B------:R-:W-:-:S02]  /*1530*/  IMAD.U32 R4, RZ, RZ, UR6 ;  /* 0x00000006ff047e24 */ /* 0x000fc4000f8e00ff */
[----:B------:R-:W-:Y:S01]  /*1540*/  IMAD R3, R3, -0x1000, R2 ;  /* 0xfffff00003037824 */ /* 0x000fe200078e0202 */
[----:B------:R-:W-:Y:S02]  /*1550*/  IADD3 R2, PT, PT, R5, 0x800, R0 ;  /* 0x0000080005027810 */ /* 0x000fe40007ffe000 */
[----:B------:R-:W-:Y:S05]  /*1560*/  BRA.U UP0, `(.L_x_217) ;  /* 0x0000000100a07547 */ /* 0x000fea000b800000 */
[----:B------:R-:W0:Y:S01]  /*1570*/  LDC.64 R12, c[0x0][0x380] ;  /* 0x0000e000ff0c7b82 */ /* 0x000e220000000a00 */
[----:B------:R-:W1:Y:S01]  /*1580*/  LDCU UR8, c[0x0][0x3a8] ;  /* 0x00007500ff0877ac */ /* 0x000e620008000800 */
[----:B------:R-:W-:Y:S01]  /*1590*/  NOP ;  /* 0x0000000000007918 */ /* 0x000fe20000000000 */
.L_x_218:
[----:B------:R-:W2:Y:S02]  /*15a0*/  S2R R7, SR_TID.X ;  /* 0x0000000000077919 */ /* 0x000ea40000002100 */
[----:B--2---:R-:W-:-:S04]  /*15b0*/  IMAD.IADD R7, R7, 0x1, R4 ;  /* 0x0000000107077824 */ /* 0x004fc800078e0204 */
[----:B0-----:R-:W-:-:S05]  /*15c0*/  IMAD.WIDE.U32 R6, R7, 0x4, R12 ;  /* 0x0000000407067825 */ /* 0x001fca00078e000c */
        /* <DEDUP_REMOVED lines=17> */
[----:B---3--:R-:W-:-:S04]  /*16e0*/  IADD3 R16, PT, PT, R19, R18, R16 ;  /* 0x0000001213107210 */ /* 0x008fc80007ffe010 */
[----:B----4-:R-:W-:-:S04]  /*16f0*/  IADD3 R16, PT, PT, R23, R20, R16 ;  /* 0x0000001417107210 */ /* 0x010fc80007ffe010 */
[----:B-----5:R-:W-:-:S04]  /*1700*/  IADD3 R16, PT, PT, R25, R22, R16 ;  /* 0x0000001619107210 */ /* 0x020fc80007ffe010 */
[----:B------:R-:W-:Y:S02]  /*1710*/  IADD3 R11, PT, PT, R11, R14, R16 ;  /* 0x0000000e0b0b7210 */ /* 0x000fe40007ffe010 */
[----:B-1----:R-:W-:-:S04]  /*1720*/  IADD3 R14, PT, PT, -R4, UR8, RZ ;  /* 0x00000008040e7c10 */ /* 0x002fc8000fffe1ff */
[----:B------:R-:W-:Y:S02]  /*1730*/  ISETP.GE.U32.AND P0, PT, R14, UR5, PT ;  /* 0x000000050e007c0c */ /* 0x000fe4000bf06070 */
[----:B------:R-:W-:-:S04]  /*1740*/  IADD3 R9, PT, PT, R10, R9, R11 ;  /* 0x000000090a097210 */ /* 0x000fc80007ffe00b */
[----:B------:R-:W-:-:S04]  /*1750*/  IADD3 R5, PT, PT, R5, R8, R9 ;  /* 0x0000000805057210 */ /* 0x000fc80007ffe009 */
[----:B------:R-:W-:-:S03]  /*1760*/  IADD3 R21, PT, PT, R15, R0, R5 ;  /* 0x000000000f157210 */ /* 0x000fc60007ffe005 */
[----:B------:R-:W-:Y:S05]  /*1770*/  @!P0 BRA `(.L_x_216) ;  /* 0x00000008009c8947 */ /* 0x000fea0003800000 */
[----:B------:R-:W-:Y:S01]  /*1780*/  VIADD R4, R4, UR5 ;  /* 0x0000000504047c36 */ /* 0x000fe20008000000 */
[----:B------:R-:W-:Y:S01]  /*1790*/  UIADD3 UR4, UPT, UPT, UR4, 0x1, URZ ;  /* 0x0000000104047890 */ /* 0x000fe2000fffe0ff */
[----:B------:R-:W-:Y:S01]  /*17a0*/  IADD3 R3, PT, PT, R3, -UR5, RZ ;  /* 0x8000000503037c10 */ /* 0x000fe2000fffe0ff */
[----:B------:R-:W-:Y:S02]  /*17b0*/  UIADD3 UR6, UPT, UPT, UR5, UR6, URZ ;  /* 0x0000000605067290 */ /* 0x000fe4000fffe0ff */
[----:B------:R-:W-:Y:S01]  /*17c0*/  VIADD R2, R2, UR5 ;  /* 0x0000000502027c36 */ /* 0x000fe20008000000 */
[----:B------:R-:W-:-:S13]  /*17d0*/  ISETP.GT.U32.AND P0, PT, R4, UR9, PT ;  /* 0x0000000904007c0c */ /* 0x000fda000bf04070 */
[----:B------:R-:W-:Y:S05]  /*17e0*/  @!P0 BRA `(.L_x_218) ;  /* 0xfffffffc006c8947 */ /* 0x000fea000383ffff */
.L_x_217:
[----:B------:R-:W0:Y:S01]  /*17f0*/  S2R R7, SR_TID.X ;  /* 0x0000000000077919 */ /* 0x000e220000002100 */
[----:B------:R-:W-:Y:S01]  /*1800*/  IADD3 R0, PT, PT, -R4, UR8, RZ ;  /* 0x0000000804007c10 */ /* 0x000fe2000fffe1ff */
[----:B------:R-:W-:Y:S03]  /*1810*/  BSSY.RECONVERGENT B1, `(.L_x_216) ;  /* 0x000009d000017945 */ /* 0x000fe60003800200 */
[----:B0-----:R-:W-:-:S04]  /*1820*/  ISETP.GE.AND P0, PT, R7, R0, PT ;  /* 0x000000000700720c */ /* 0x001fc80003f06270 */
[----:B------:R-:W-:-:S13]  /*1830*/  ISETP.GE.U32.OR P0, PT, R4, UR8, P0 ;  /* 0x0000000804007c0c */ /* 0x000fda0008706470 */
[----:B------:R-:W-:Y:S05]  /*1840*/  @P0 BRA `(.L_x_219) ;  /* 0x0000000800640947 */ /* 0x000fea0003800000 */
[----:B------:R-:W0:Y:S01]  /*1850*/  LDCU UR5, c[0x0][0x3ac] ;  /* 0x00007580ff0577ac */ /* 0x000e220008000800 */
[----:B------:R-:W1:Y:S01]  /*1860*/  LDC R5, c[0x0][0x3ac] ;  /* 0x0000eb00ff057b82 */ /* 0x000e620000000800 */
[----:B------:R-:W-:Y:S01]  /*1870*/  LOP3.LUT R0, RZ, R7, RZ, 0x33, !PT ;  /* 0x00000007ff007212 */ /* 0x000fe200078e33ff */
[----:B------:R-:W-:Y:S01]  /*1880*/  BSSY.RECONVERGENT B2, `(.L_x_220) ;  /* 0x000004e000027945 */ /* 0x000fe20003800200 */
[----:B0-----:R-:W-:-:S04]  /*1890*/  USHF.L.U32 UR5, UR5, 0xc, URZ ;  /* 0x0000000c05057899 */ /* 0x001fc800080006ff */
[----:B------:R-:W-:Y:S01]  /*18a0*/  ULEA UR5, UR12, UR5, 0xc ;  /* 0x000000050c057291 */ /* 0x000fe2000f8e60ff */
[----:B-1----:R-:W-:-:S05]  /*18b0*/  IMAD R5, R5, UR4, RZ ;  /* 0x0000000405057c24 */ /* 0x002fca000f8e02ff */
[----:B------:R-:W-:-:S05]  /*18c0*/  IMAD.U32 R9, RZ, RZ, UR5 ;  /* 0x00000005ff097e24 */ /* 0x000fca000f8e00ff */
[----:B------:R-:W-:-:S05]  /*18d0*/  IADD3 R0, PT, PT, -R9, UR8, R0 ;  /* 0x0000000809007c10 */ /* 0x000fca000fffe100 */
[----:B------:R-:W-:-:S05]  /*18e0*/  IMAD R5, R5, -0x1000, R0 ;  /* 0xfffff00005057824 */ /* 0x000fca00078e0200 */
[C---:B------:R-:W-:Y:S02]  /*18f0*/  ISETP.GE.U32.AND P0, PT, R5.reuse, 0xf00, PT ;  /* 0x00000f000500780c */ /* 0x040fe40003f06070 */
[----:B------:R-:W-:-:S04]  /*1900*/  LEA.HI R5, R5, 0x1, RZ, 0x18 ;  /* 0x0000000105057811 */ /* 0x000fc800078fc0ff */
[----:B------:R-:W-:-:S07]  /*1910*/  LOP3.LUT R6, R5, 0xf, RZ, 0xc0, !PT ;  /* 0x0000000f05067812 */ /* 0x000fce00078ec0ff */
[----:B------:R-:W-:Y:S05]  /*1920*/  @!P0 BRA `(.L_x_221) ;  /* 0x00000004000c8947 */ /* 0x000fea0003800000 */
[----:B------:R-:W-:Y:S01]  /*1930*/  LEA.HI R0, R3, 0x1, RZ, 0x18 ;  /* 0x0000000103007811 */ /* 0x000fe200078fc0ff */
[----:B------:R-:W-:Y:S01]  /*1940*/  BSSY.RECONVERGENT B3, `(.L_x_222) ;  /* 0x0000040000037945 */ /* 0x000fe20003800200 */
[----:B------:R-:W-:Y:S02]  /*1950*/  LOP3.LUT R7, R7, 0x800, RZ, 0xfc, !PT ;  /* 0x0000080007077812 */ /* 0x000fe400078efcff */
[----:B------:R-:W-:-:S05]  /*1960*/  LOP3.LUT R0, R0, 0x1fffff0, RZ, 0xc0, !PT ;  /* 0x01fffff000007812 */ /* 0x000fca00078ec0ff */
[----:B------:R-:W-:-:S07]  /*1970*/  IMAD.MOV R0, RZ, RZ, -R0 ;  /* 0x000000ffff007224 */ /* 0x000fce00078e0a00 */
.L_x_223:
[C---:B------:R-:W-:Y:S01]  /*1980*/  IADD3 R25, PT, PT, R2.reuse, -0x800, RZ ;  /* 0xfffff80002197810 */ /* 0x040fe20007ffe0ff */
[----:B------:R-:W-:-:S04]  /*1990*/  VIADD R19, R2, 0xfffff900 ;  /* 0xfffff90002137836 */ /* 0x000fc80000000000 */
[----:B------:R-:W-:-:S04]  /*19a0*/  IMAD.WIDE.U32 R24, R25, 0x4, R12 ;  /* 0x0000000419187825 */ /* 0x000fc800078e000c */
[--C-:B------:R-:W-:Y:S02]  /*19b0*/  IMAD.WIDE.U32 R18, R19, 0x4, R12.reuse ;  /* 0x0000000413127825 */ /* 0x100fe400078e000c */
[----:B------:R0:W2:Y:S04]  /*19c0*/  LDG.E R24, desc[UR10][R24.64] ;  /* 0x0000000a18187981 */ /* 0x0000a8000c1e1900 */
[----:B------:R1:W2:Y:S01]  /*19d0*/  LDG.E R20, desc[UR10][R18.64] ;  /* 0x0000000a12147981 */ /* 0x0002a2000c1e1900 */
[C---:B------:R-:W-:Y:S01]  /*19e0*/  VIADD R15, R2.reuse, 0xfffffb00 ;  /* 0xfffffb00020f7836 */ /* 0x040fe20000000000 */
[C---:B------:R-:W-:Y:S01]  /*19f0*/  IADD3 R23, PT, PT, R2.reuse, -0x400, RZ ;  /* 0xfffffc0002177810 */ /* 0x040fe20007ffe0ff */
[C---:B------:R-:W-:Y:S02]  /*1a00*/  VIADD R17, R2.reuse, 0xfffffa00 ;  /* 0xfffffa0002117836 */ /* 0x040fe40000000000 */
[----:B------:R-:W-:Y:S01]  /*1a10*/  IMAD.WIDE.U32 R14, R15, 0x4, R12 ;  /* 0x000000040f0e7825 */ /* 0x000fe200078e000c */
[----:B0-----:R-:W-:-:S03]  /*1a20*/  IADD3 R25, PT, PT, R2, 0x100, RZ ;  /* 0x0000010002197810 */ /* 0x001fc60007ffe0ff */
[--C-:B------:R-:W-:Y:S01]  /*1a30*/  IMAD.WIDE.U32 R16, R17, 0x4, R12.reuse ;  /* 0x0000000411107825 */ /* 0x100fe200078e000c */
[----:B------:R0:W3:Y:S03]  /*1a40*/  LDG.E R8, desc[UR10][R14.64] ;  /* 0x0000000a0e087981 */ /* 0x0000e6000c1e1900 */
[C-C-:B------:R-:W-:Y:S01]  /*1a50*/  IMAD.WIDE.U32 R10, R2.reuse, 0x4, R12.reuse ;  /* 0x00000004020a7825 */ /* 0x140fe200078e000c */
[----:B------:R4:W3:Y:S03]  /*1a60*/  LDG.E R9, desc[UR10][R16.64] ;  /* 0x0000000a10097981 */ /* 0x0008e6000c1e1900 */
[C---:B------:R-:W-:Y:S02]  /*1a70*/  VIADD R29, R2.reuse, 0xfffffd00 ;  /* 0xfffffd00021d7836 */ /* 0x040fe40000000000 */
[----:B-1----:R-:W-:Y:S01]  /*1a80*/  VIADD R19, R2, 0xffffff00 ;  /* 0xffffff0002137836 */ /* 0x002fe20000000000 */
[----:B------:R-:W5:Y:S01]  /*1a90*/  LDG.E R11, desc[UR10][R10.64] ;  /* 0x0000000a0a0b7981 */ /* 0x000f62000c1e1900 */
[----:B0-----:R-:W-:-:S04]  /*1aa0*/  IMAD.WIDE.U32 R14, R23, 0x4, R12 ;  /* 0x00000004170e7825 */ /* 0x001fc800078e000c */
[----:B------:R-:W-:Y:S01]  /*1ab0*/  VIADD R23, R2, 0xfffffe00 ;  /* 0xfffffe0002177836 */ /* 0x000fe20000000000 */
[----:B------:R0:W5:Y:S01]  /*1ac0*/  LDG.E R27, desc[UR10][R14.64] ;  /* 0x0000000a0e1b7981 */ /* 0x000162000c1e1900 */
[----:B----4-:R-:W-:-:S04]  /*1ad0*/  IMAD.WIDE.U32 R16, R25, 0x4, R12 ;  /* 0x0000000419107825 */ /* 0x010fc800078e000c */
[--C-:B------:R-:W-:Y:S01]  /*1ae0*/  IMAD.WIDE.U32 R28, R29, 0x4, R12.reuse ;  /* 0x000000041d1c7825 */ /* 0x100fe200078e000c */
[----:B------:R1:W4:Y:S03]  /*1af0*/  LDG.E R10, desc[UR10][R16.64] ;  /* 0x0000000a100a7981 */ /* 0x000326000c1e1900 */
[----:B------:R-:W-:Y:S01]  /*1b00*/  VIADD R25, R2, 0x200 ;  /* 0x0000020002197836 */ /* 0x000fe20000000000 */
[----:B------:R-:W5:Y:S01]  /*1b10*/  LDG.E R26, desc[UR10][R28.64] ;  /* 0x0000000a1c1a7981 */ /* 0x000f62000c1e1900 */
[----:B------:R-:W-:-:S04]  /*1b20*/  IMAD.WIDE.U32 R22, R23, 0x4, R12 ;  /* 0x0000000417167825 */ /* 0x000fc800078e000c */
[--C-:B------:R-:W-:Y:S02]  /*1b30*/  IMAD.WIDE.U32 R18, R19, 0x4, R12.reuse ;  /* 0x0000000413127825 */ /* 0x100fe400078e000c */
[----:B------:R-:W4:Y:S02]  /*1b40*/  LDG.E R23, desc[UR10][R22.64] ;  /* 0x0000000a16177981 */ /* 0x000f24000c1e1900 */
[----:B0-----:R-:W-:Y:S02]  /*1b50*/  VIADD R15, R2, 0x300 ;  /* 0x00000300020f7836 */ /* 0x001fe40000000000 */
[----:B-1----:R-:W-:-:S04]  /*1b60*/  IMAD.WIDE.U32 R16, R25, 0x4, R12 ;  /* 0x0000000419107825 */ /* 0x002fc800078e000c */
[----:B------:R-:W-:Y:S01]  /*1b70*/  VIADD R25, R2, 0x400 ;  /* 0x0000040002197836 */ /* 0x000fe20000000000 */
[----:B------:R-:W4:Y:S01]  /*1b80*/  LDG.E R28, desc[UR10][R16.64] ;  /* 0x0000000a101c7981 */ /* 0x000f22000c1e1900 */
[----:B------:R-:W-:-:S03]  /*1b90*/  IMAD.WIDE.U32 R14, R15, 0x4, R12 ;  /* 0x000000040f0e7825 */ /* 0x000fc600078e000c */
[----:B------:R0:W4:Y:S04]  /*1ba0*/  LDG.E R22, desc[UR10][R18.64] ;  /* 0x0000000a12167981 */ /* 0x000128000c1e1900 */
[----:B------:R2:W4:Y:S01]  /*1bb0*/  LDG.E R15, desc[UR10][R14.64] ;  /* 0x0000000a0e0f7981 */ /* 0x000522000c1e1900 */
[----:B0-----:R-:W-:Y:S01]  /*1bc0*/  IMAD.WIDE.U32 R18, R25, 0x4, R12 ;  /* 0x0000000419127825 */ /* 0x001fe200078e000c */
[----:B------:R-:W-:-:S03]  /*1bd0*/  IADD3 R25, PT, PT, R2, 0x500, RZ ;  /* 0x0000050002197810 */ /* 0x000fc60007ffe0ff */
[----:B------:R-:W-:Y:S01]  /*1be0*/  VIADD R17, R2, 0x700 ;  /* 0x0000070002117836 */ /* 0x000fe20000000000 */
[----:B------:R-:W4:Y:S03]  /*1bf0*/  LDG.E R29, desc[UR10][R18.64] ;  /* 0x0000000a121d7981 */ /* 0x000f26000c1e1900 */
[----:B------:R-:W-:-:S06]  /*1c00*/  IMAD.WIDE.U32 R16, R17, 0x4, R12 ;  /* 0x0000000411107825 */ /* 0x000fcc00078e000c */
[----:B------:R-:W4:Y:S01]  /*1c10*/  LDG.E R16, desc[UR10][R16.64] ;  /* 0x0000000a10107981 */ /* 0x000f22000c1e1900 */
[----:B--2---:R-:W-:Y:S01]  /*1c20*/  IADD3 R14, PT, PT, R20, R24, R21 ;  /* 0x00000018140e7210 */ /* 0x004fe20007ffe015 */
[----:B------:R-:W-:-:S04]  /*1c30*/  IMAD.WIDE.U32 R24, R25, 0x4, R12 ;  /* 0x0000000419187825 */ /* 0x000fc800078e000c */
[----:B------:R-:W-:Y:S02]  /*1c40*/  VIADD R21, R2, 0x600 ;  /* 0x0000060002157836 */ /* 0x000fe40000000000 */
[----:B------:R-:W2:Y:S02]  /*1c50*/  LDG.E R24, desc[UR10][R24.64] ;  /* 0x0000000a18187981 */ /* 0x000ea4000c1e1900 */
[----:B------:R-:W-:-:S06]  /*1c60*/  IMAD.WIDE.U32 R20, R21, 0x4, R12 ;  /* 0x0000000415147825 */ /* 0x000fcc00078e000c */
[----:B------:R-:W2:Y:S01]  /*1c70*/  LDG.E R21, desc[UR10][R20.64] ;  /* 0x0000000a14157981 */ /* 0x000ea2000c1e1900 */
[----:B---3--:R-:W-:Y:S01]  /*1c80*/  IADD3 R8, PT, PT, R8, R9, R14 ;  /* 0x0000000908087210 */ /* 0x008fe20007ffe00e */
[----:B------:R-:W-:-:S05]  /*1c90*/  VIADD R0, R0, 0x10 ;  /* 0x0000001000007836 */ /* 0x000fca0000000000 */
[----:B------:R-:W-:Y:S02]  /*1ca0*/  ISETP.NE.AND P0, PT, R0, RZ, PT ;  /* 0x000000ff0000720c */ /* 0x000fe40003f05270 */
[----:B-----5:R-:W-:Y:S01]  /*1cb0*/  IADD3 R8, PT, PT, R26, R27, R8 ;  /* 0x0000001b1a087210 */ /* 0x020fe20007ffe008 */
[----:B------:R-:W-:Y:S01]  /*1cc0*/  VIADD R2, R2, 0x1000 ;  /* 0x0000100002027836 */ /* 0x000fe20000000000 */
[----:B------:R-:W-:Y:S02]  /*1cd0*/  IADD3 R7, PT, PT, R7, 0x1000, RZ ;  /* 0x0000100007077810 */ /* 0x000fe40007ffe0ff */
[----:B----4-:R-:W-:-:S04]  /*1ce0*/  IADD3 R8, PT, PT, R22, R23, R8 ;  /* 0x0000001716087210 */ /* 0x010fc80007ffe008 */
[----:B------:R-:W-:-:S04]  /*1cf0*/  IADD3 R8, PT, PT, R10, R11, R8 ;  /* 0x0000000b0a087210 */ /* 0x000fc80007ffe008 */
[----:B------:R-:W-:-:S04]  /*1d00*/  IADD3 R8, PT, PT, R15, R28, R8 ;  /* 0x0000001c0f087210 */ /* 0x000fc80007ffe008 */
[----:B--2---:R-:W-:-:S04]  /*1d10*/  IADD3 R8, PT, PT, R24, R29, R8 ;  /* 0x0000001d18087210 */ /* 0x004fc80007ffe008 */
[----:B------:R-:W-:Y:S01]  /*1d20*/  IADD3 R21, PT, PT, R16, R21, R8 ;  /* 0x0000001510157210 */ /* 0x000fe20007ffe008 */
[----:B------:R-:W-:Y:S06]  /*1d30*/  @P0 BRA `(.L_x_223) ;  /* 0xfffffffc00100947 */ /* 0x000fec000383ffff */
[----:B------:R-:W-:Y:S05]  /*1d40*/  BSYNC.RECONVERGENT B3 ;  /* 0x0000000000037941 */ /* 0x000fea0003800200 */
.L_x_222:
[----:B------:R-:W-:-:S07]  /*1d50*/  VIADD R7, R7, 0xfffff800 ;  /* 0xfffff80007077836 */ /* 0x000fce0000000000 */
.L_x_221:
[----:B------:R-:W-:Y:S05]  /*1d60*/  BSYNC.RECONVERGENT B2 ;  /* 0x0000000000027941 */ /* 0x000fea0003800200 */
.L_x_220:
[----:B------:R-:W-:-:S13]  /*1d70*/  ISETP.NE.AND P0, PT, R6, RZ, PT ;  /* 0x000000ff0600720c */ /* 0x000fda0003f05270 */
[----:B------:R-:W-:Y:S05]  /*1d80*/  @!P0 BRA `(.L_x_219) ;  /* 0x0000000400148947 */ /* 0x000fea0003800000 */
[----:B------:R-:W-:Y:S01]  /*1d90*/  ISETP.GE.U32.AND P0, PT, R6, 0x8, PT ;  /* 0x000000080600780c */ /* 0x000fe20003f06070 */
[----:B------:R-:W-:Y:S01]  /*1da0*/  BSSY.RECONVERGENT B2, `(.L_x_224) ;  /* 0x0000021000027945 */ /* 0x000fe20003800200 */
[----:B------:R-:W-:-:S04]  /*1db0*/  LOP3.LUT R20, R5, 0x7, RZ, 0xc0, !PT ;  /* 0x0000000705147812 */ /* 0x000fc800078ec0ff */
[----:B------:R-:W-:-:S07]  /*1dc0*/  ISETP.NE.AND P1, PT, R20, RZ, PT ;  /* 0x000000ff1400720c */ /* 0x000fce0003f25270 */
[----:B------:R-:W-:Y:S06]  /*1dd0*/  @!P0 BRA `(.L_x_225) ;  /* 0x0000000000748947 */ /* 0x000fec0003800000 */
[----:B------:R-:W-:-:S04]  /*1de0*/  IMAD.IADD R9, R7, 0x1, R4 ;  /* 0x0000000107097824 */ /* 0x000fc800078e0204 */
[C---:B------:R-:W-:Y:S01]  /*1df0*/  VIADD R15, R9.reuse, 0x200 ;  /* 0x00000200090f7836 */ /* 0x040fe20000000000 */
[C---:B------:R-:W-:Y:S01]  /*1e00*/  IADD3 R17, PT, PT, R9.reuse, 0x100, RZ ;  /* 0x0000010009117810 */ /* 0x040fe20007ffe0ff */
[C---:B------:R-:W-:Y:S02]  /*1e10*/  VIADD R19, R9.reuse, 0x300 ;  /* 0x0000030009137836 */ /* 0x040fe40000000000 */
[C---:B------:R-:W-:Y:S01]  /*1e20*/  IMAD.WIDE.U32 R22, R9.reuse, 0x4, R12 ;  /* 0x0000000409167825 */ /* 0x040fe200078e000c */
[----:B------:R-:W-:-:S03]  /*1e30*/  IADD3 R25, PT, PT, R9, 0x500, RZ ;  /* 0x0000050009197810 */ /* 0x000fc60007ffe0ff */
[--C-:B------:R-:W-:Y:S01]  /*1e40*/  IMAD.WIDE.U32 R16, R17, 0x4, R12.reuse ;  /* 0x0000000411107825 */ /* 0x100fe200078e000c */
[----:B------:R0:W2:Y:S03]  /*1e50*/  LDG.E R0, desc[UR10][R22.64] ;  /* 0x0000000a16007981 */ /* 0x0000a6000c1e1900 */
[--C-:B------:R-:W-:Y:S01]  /*1e60*/  IMAD.WIDE.U32 R14, R15, 0x4, R12.reuse ;  /* 0x000000040f0e7825 */ /* 0x100fe200078e000c */
[----:B------:R1:W2:Y:S03]  /*1e70*/  LDG.E R2, desc[UR10][R16.64] ;  /* 0x0000000a10027981 */ /* 0x0002a6000c1e1900 */
[----:B------:R-:W-:Y:S02]  /*1e80*/  VIADD R11, R9, 0x400 ;  /* 0x00000400090b7836 */ /* 0x000fe40000000000 */
[----:B------:R-:W-:Y:S01]  /*1e90*/  IMAD.WIDE.U32 R18, R19, 0x4, R12 ;  /* 0x0000000413127825 */ /* 0x000fe200078e000c */
[----:B------:R-:W3:Y:S03]  /*1ea0*/  LDG.E R14, desc[UR10][R14.64] ;  /* 0x0000000a0e0e7981 */ /* 0x000ee6000c1e1900 */
[----:B------:R-:W-:-:S02]  /*1eb0*/  VIADD R27, R9, 0x600 ;  /* 0x00000600091b7836 */ /* 0x000fc40000000000 */
[----:B------:R-:W-:Y:S01]  /*1ec0*/  VIADD R29, R9, 0x700 ;  /* 0x00000700091d7836 */ /* 0x000fe20000000000 */
[----:B------:R-:W3:Y:S01]  /*1ed0*/  LDG.E R18, desc[UR10][R18.64] ;  /* 0x0000000a12127981 */ /* 0x000ee2000c1e1900 */
[----:B------:R-:W-:-:S04]  /*1ee0*/  IMAD.WIDE.U32 R10, R11, 0x4, R12 ;  /* 0x000000040b0a7825 */ /* 0x000fc800078e000c */
[--C-:B------:R-:W-:Y:S02]  /*1ef0*/  IMAD.WIDE.U32 R8, R25, 0x4, R12.reuse ;  /* 0x0000000419087825 */ /* 0x100fe400078e000c */
[----:B------:R-:W4:Y:S02]  /*1f00*/  LDG.E R11, desc[UR10][R10.64] ;  /* 0x0000000a0a0b7981 */ /* 0x000f24000c1e1900 */
[--C-:B0-----:R-:W-:Y:S02]  /*1f10*/  IMAD.WIDE.U32 R22, R27, 0x4, R12.reuse ;  /* 0x000000041b167825 */ /* 0x101fe400078e000c */
[----:B------:R-:W4:Y:S02]  /*1f20*/  LDG.E R8, desc[UR10][R8.64] ;  /* 0x0000000a08087981 */ /* 0x000f24000c1e1900 */
[----:B-1----:R-:W-:Y:S02]  /*1f30*/  IMAD.WIDE.U32 R16, R29, 0x4, R12 ;  /* 0x000000041d107825 */ /* 0x002fe400078e000c */
[----:B------:R-:W5:Y:S04]  /*1f40*/  LDG.E R23, desc[UR10][R22.64] ;  /* 0x0000000a16177981 */ /* 0x000f68000c1e1900 */
[----:B------:R-:W5:Y:S01]  /*1f50*/  LDG.E R16, desc[UR10][R16.64] ;  /* 0x0000000a10107981 */ /* 0x000f62000c1e1900 */
[----:B------:R-:W-:Y:S01]  /*1f60*/  VIADD R7, R7, 0x800 ;  /* 0x0000080007077836 */ /* 0x000fe20000000000 */
[----:B--2---:R-:W-:-:S04]  /*1f70*/  IADD3 R21, PT, PT, R2, R0, R21 ;  /* 0x0000000002157210 */ /* 0x004fc80007ffe015 */
[----:B---3--:R-:W-:-:S04]  /*1f80*/  IADD3 R14, PT, PT, R18, R14, R21 ;  /* 0x0000000e120e7210 */ /* 0x008fc80007ffe015 */
[----:B----4-:R-:W-:-:S04]  /*1f90*/  IADD3 R14, PT, PT, R8, R11, R14 ;  /* 0x0000000b080e7210 */ /* 0x010fc80007ffe00e */
[----:B-----5:R-:W-:-:S07]  /*1fa0*/  IADD3 R21, PT, PT, R16, R23, R14 ;  /* 0x0000001710157210 */ /* 0x020fce0007ffe00e */
.L_x_225:
[----:B------:R-:W-:Y:S05]  /*1fb0*/  BSYNC.RECONVERGENT B2 ;  /* 0x0000000000027941 */ /* 0x000fea0003800200 */
.L_x_224:
[----:B------:R-:W-:Y:S05]  /*1fc0*/  @!P1 BRA `(.L_x_219) ;  /* 0x0000000000849947 */ /* 0x000fea0003800000 */
[----:B------:R-:W-:Y:S01]  /*1fd0*/  ISETP.GE.U32.AND P0, PT, R20, 0x4, PT ;  /* 0x000000041400780c */ /* 0x000fe20003f06070 */
[----:B------:R-:W-:Y:S01]  /*1fe0*/  BSSY.RECONVERGENT B2, `(.L_x_226) ;  /* 0x0000012000027945 */ /* 0x000fe20003800200 */
[----:B------:R-:W-:-:S11]  /*1ff0*/  LOP3.LUT P1, RZ, R5, 0x3, RZ, 0xc0, !PT ;  /* 0x0000000305ff7812 */ /* 0x000fd6000782c0ff */
[----:B------:R-:W-:Y:S05]  /*2000*/  @!P0 BRA `(.L_x_227) ;  /* 0x00000000003c8947 */ /* 0x000fea0003800000 */
[----:B------:R-:W-:-:S05]  /*2010*/  IADD3 R9, PT, PT, R7, R4, RZ ;  /* 0x0000000407097210 */ /* 0x000fca0007ffe0ff */
[C---:B------:R-:W-:Y:S02]  /*2020*/  VIADD R11, R9.reuse, 0x100 ;  /* 0x00000100090b7836 */ /* 0x040fe40000000000 */
[----:B------:R-:W-:-:S04]  /*2030*/  IMAD.WIDE.U32 R4, R9, 0x4, R12 ;  /* 0x0000000409047825 */ /* 0x000fc800078e000c */
[C---:B------:R-:W-:Y:S02]  /*2040*/  VIADD R15, R9.reuse, 0x200 ;  /* 0x00000200090f7836 */ /* 0x040fe40000000000 */
[----:B------:R-:W-:Y:S01]  /*2050*/  VIADD R17, R9, 0x300 ;  /* 0x0000030009117836 */ /* 0x000fe20000000000 */
[----:B------:R-:W2:Y:S01]  /*2060*/  LDG.E R4, desc[UR10][R4.64] ;  /* 0x0000000a04047981 */ /* 0x000ea2000c1e1900 */
[----:B------:R-:W-:-:S04]  /*2070*/  IMAD.WIDE.U32 R8, R11, 0x4, R12 ;  /* 0x000000040b087825 */ /* 0x000fc800078e000c */
[--C-:B------:R-:W-:Y:S02]  /*2080*/  IMAD.WIDE.U32 R10, R15, 0x4, R12.reuse ;  /* 0x000000040f0a7825 */ /* 0x100fe400078e000c */
[----:B------:R-:W2:Y:S02]  /*2090*/  LDG.E R8, desc[UR10][R8.64] ;  /* 0x0000000a08087981 */ /* 0x000ea4000c1e1900 */
[----:B------:R-:W-:Y:S02]  /*20a0*/  IMAD.WIDE.U32 R14, R17, 0x4, R12 ;  /* 0x00000004110e7825 */ /* 0x000fe400078e000c */
[----:B------:R-:W3:Y:S04]  /*20b0*/  LDG.E R10, desc[UR10][R10.64] ;  /* 0x0000000a0a0a7981 */ /* 0x000ee8000c1e1900 */
[----:B------:R-:W3:Y:S01]  /*20c0*/  LDG.E R14, desc[UR10][R14.64] ;  /* 0x0000000a0e0e7981 */ /* 0x000ee2000c1e1900 */
[----:B------:R-:W-:-:S02]  /*20d0*/  IADD3 R7, PT, PT, R7, 0x400, RZ ;  /* 0x0000040007077810 */ /* 0x000fc40007ffe0ff */
[----:B--2---:R-:W-:-:S04]  /*20e0*/  IADD3 R21, PT, PT, R8, R4, R21 ;  /* 0x0000000408157210 */ /* 0x004fc80007ffe015 */
[----:B---3--:R-:W-:-:S07]  /*20f0*/  IADD3 R21, PT, PT, R14, R10, R21 ;  /* 0x0000000a0e157210 */ /* 0x008fce0007ffe015 */
.L_x_227:
[----:B------:R-:W-:Y:S05]  /*2100*/  BSYNC.RECONVERGENT B2 ;  /* 0x0000000000027941 */ /* 0x000fea0003800200 */
.L_x_226:
[----:B------:R-:W-:Y:S05]  /*2110*/  @!P1 BRA `(.L_x_219) ;  /* 0x0000000000309947 */ /* 0x000fea0003800000 */
[----:B------:R-:W-:Y:S01]  /*2120*/  LOP3.LUT R0, R3, 0xffff, RZ, 0xc0, !PT ;  /* 0x0000ffff03007812 */ /* 0x000fe200078ec0ff */
[----:B------:R-:W-:-:S03]  /*2130*/  VIADD R7, R7, UR6 ;  /* 0x0000000607077c36 */ /* 0x000fc60008000000 */
[----:B------:R-:W-:-:S04]  /*2140*/  LEA.HI R0, R0, 0x1, RZ, 0x18 ;  /* 0x0000000100007811 */ /* 0x000fc800078fc0ff */
[----:B------:R-:W-:-:S05]  /*2150*/  LOP3.LUT R0, R0, 0x3, RZ, 0xc0, !PT ;  /* 0x0000000300007812 */ /* 0x000fca00078ec0ff */
[----:B------:R-:W-:-:S07]  /*2160*/  IMAD.MOV R0, RZ, RZ, -R0 ;  /* 0x000000ffff007224 */ /* 0x000fce00078e0a00 */
.L_x_228:
[----:B------:R-:W-:-:S06]  /*2170*/  IMAD.WIDE.U32 R2, R7, 0x4, R12 ;  /* 0x0000000407027825 */ /* 0x000fcc00078e000c */
[----:B------:R-:W2:Y:S01]  /*2180*/  LDG.E R2, desc[UR10][R2.64] ;  /* 0x0000000a02027981 */ /* 0x000ea2000c1e1900 */
[----:B------:R-:W-:Y:S01]  /*2190*/  VIADD R0, R0, 0x1 ;  /* 0x0000000100007836 */ /* 0x000fe20000000000 */
[----:B------:R-:W-:-:S04]  /*21a0*/  IADD3 R7, PT, PT, R7, 0x100, RZ ;  /* 0x0000010007077810 */ /* 0x000fc80007ffe0ff */
[----:B------:R-:W-:Y:S01]  /*21b0*/  ISETP.NE.AND P0, PT, R0, RZ, PT ;  /* 0x000000ff0000720c */ /* 0x000fe20003f05270 */
[----:B--2---:R-:W-:-:S12]  /*21c0*/  IMAD.IADD R21, R2, 0x1, R21 ;  /* 0x0000000102157824 */ /* 0x004fd800078e0215 */
[----:B------:R-:W-:Y:S05]  /*21d0*/  @P0 BRA `(.L_x_228) ;  /* 0xfffffffc00e40947 */ /* 0x000fea000383ffff */
.L_x_219:
[----:B------:R-:W-:Y:S05]  /*21e0*/  BSYNC.RECONVERGENT B1 ;  /* 0x0000000000017941 */ /* 0x000fea0003800200 */
.L_x_216:
        /* <DEDUP_REMOVED lines=31> */
.L_x_230:
[----:B------:R-:W-:Y:S05]  /*23e0*/  BSYNC.RECONVERGENT B1 ;  /* 0x0000000000017941 */ /* 0x000fea0003800200 */
.L_x_229:
        /* <DEDUP_REMOVED lines=11> */
[----:B---3--:R-:W-:-:S04]  /*24a0*/  IADD3 R0, PT, PT, R8, R0, R7 ;  /* 0x0000000008007210 */ /* 0x008fc80007ffe007 */
[----:B0-2---:R-:W-:-:S07]  /*24b0*/  IADD3 R3, PT, PT, R0, R9, RZ ;  /* 0x0000000900037210 */ /* 0x005fce0007ffe0ff */
.L_x_215:
[----:B------:R-:W-:Y:S05]  /*24c0*/  BSYNC.RECONVERGENT B0 ;  /* 0x0000000000007941 */ /* 0x000fea0003800200 */
.L_x_197:
[----:B-1----:R-:W1:Y:S02]  /*24d0*/  S2R R0, SR_TID.X ;  /* 0x0000000000007919 */ /* 0x002e640000002100 */
[----:B-1----:R-:W-:-:S13]  /*24e0*/  ISETP.NE.AND P0, PT, R0, RZ, PT ;  /* 0x000000ff0000720c */ /* 0x002fda0003f05270 */
[----:B------:R-:W-:Y:S05]  /*24f0*/  @P0 EXIT ;  /* 0x000000000000094d */ /* 0x000fea0003800000 */
[----:B------:R-:W1:Y:S02]  /*2500*/  LDCU.64 UR4, c[0x0][0x388] ;  /* 0x00007100ff0477ac */ /* 0x000e640008000a00 */
[----:B-1----:R-:W-:-:S06]  /*2510*/  UIMAD.WIDE.U32 UR4, UR12, 0x4, UR4 ;  /* 0x000000040c0478a5 */ /* 0x002fcc000f8e0004 */
[----:B------:R-:W-:Y:S02]  /*2520*/  IMAD.U32 R4, RZ, RZ, UR4 ;  /* 0x00000004ff047e24 */ /* 0x000fe4000f8e00ff */
[----:B------:R-:W-:-:S05]  /*2530*/  IMAD.U32 R5, RZ, RZ, UR5 ;  /* 0x00000005ff057e24 */ /* 0x000fca000f8e00ff */
[----:B------:R-:W-:Y:S01]  /*2540*/  STG.E desc[UR10][R4.64], R3 ;  /* 0x0000000304007986 */ /* 0x000fe2000c10190a */
[----:B------:R-:W-:Y:S05]  /*2550*/  EXIT ;  /* 0x000000000000794d */ /* 0x000fea0003800000 */
.L_x_231:
        /* <DEDUP_REMOVED lines=10> */
.L_x_278:


//--------------------- .text._ZN3cub18CUB_300001_SM_10006detail6reduce28DeviceReduceSingleTileKernelINS2_10policy_hubIij3FunIiEE10Policy1000EN6thrust24THRUST_300001_SM_1000_NS6detail15normal_iteratorINSA_10device_ptrIiEEEEPijS6_iiN4cuda3std3__410__identityEEEvT0_T1_T2_T3_T4_T6_ --------------------------
	.section	.text._ZN3cub18CUB_300001_SM_10006detail6reduce28DeviceReduceSingleTileKernelINS2_10policy_hubIij3FunIiEE10Policy1000EN6thrust24THRUST_300001_SM_1000_NS6detail15normal_iteratorINSA_10device_ptrIiEEEEPijS6_iiN4cuda3std3__410__identityEEEvT0_T1_T2_T3_T4_T6_,"ax",@progbits
	.align	128
        .global         _ZN3cub18CUB_300001_SM_10006detail6reduce28DeviceReduceSingleTileKernelINS2_10policy_hubIij3FunIiEE10Policy1000EN6thrust24THRUST_300001_SM_1000_NS6detail15normal_iteratorINSA_10device_ptrIiEEEEPijS6_iiN4cuda3std3__410__identityEEEvT0_T1_T2_T3_T4_T6_
        .type           _ZN3cub18CUB_300001_SM_10006detail6reduce28DeviceReduceSingleTileKernelINS2_10policy_hubIij3FunIiEE10Policy1000EN6thrust24THRUST_300001_SM_1000_NS6detail15normal_iteratorINSA_10device_ptrIiEEEEPijS6_iiN4cuda3std3__410__identityEEEvT0_T1_T2_T3_T4_T6_,@function
        .size           _ZN3cub18CUB_300001_SM_10006detail6reduce28DeviceReduceSingleTileKernelINS2_10policy_hubIij3FunIiEE10Policy1000EN6thrust24THRUST_300001_SM_1000_NS6detail15normal_iteratorINSA_10device_ptrIiEEEEPijS6_iiN4cuda3std3__410__identityEEEvT0_T1_T2_T3_T4_T6_,(.L_x_279 - _ZN3cub18CUB_300001_SM_10006detail6reduce28DeviceReduceSingleTileKernelINS2_10policy_hubIij3FunIiEE10Policy1000EN6thrust24THRUST_300001_SM_1000_NS6detail15normal_iteratorINSA_10device_ptrIiEEEEPijS6_iiN4cuda3std3__410__identityEEEvT0_T1_T2_T3_T4_T6_)
        .other          _ZN3cub18CUB_300001_SM_10006detail6reduce28DeviceReduceSingleTileKernelINS2_10policy_hubIij3FunIiEE10Policy1000EN6thrust24THRUST_300001_SM_1000_NS6detail15normal_iteratorINSA_10device_ptrIiEEEEPijS6_iiN4cuda3std3__410__identityEEEvT0_T1_T2_T3_T4_T6_,@"STO_CUDA_ENTRY STV_DEFAULT"
_ZN3cub18CUB_300001_SM_10006detail6reduce28DeviceReduceSingleTileKernelINS2_10policy_hubIij3FunIiEE10Policy1000EN6thrust24THRUST_300001_SM_1000_NS6detail15normal_iteratorINSA_10device_ptrIiEEEEPijS6_iiN4cuda3std3__410__identityEEEvT0_T1_T2_T3_T4_T6_:
.text._ZN3cub18CUB_300001_SM_10006detail6reduce28DeviceReduceSingleTileKernelINS2_10policy_hubIij3FunIiEE10Policy1000EN6thrust24THRUST_300001_SM_1000_NS6detail15normal_iteratorINSA_10device_ptrIiEEEEPijS6_iiN4cuda3std3__410__identityEEEvT0_T1_T2_T3_T4_T6_:
        /* <DEDUP_REMOVED lines=13> */
.L_x_232:
[----:B------:R-:W-:Y:S01]  /*00d0*/  ISETP.GT.U32.AND P0, PT, R2, 0xfff, PT ;  /* 0x00000fff0200780c */ /* 0x000fe20003f04070 */
[----:B------:R-:W-:-:S12]  /*00e0*/  BSSY.RECONVERGENT B0, `(.L_x_233) ;  /* 0x00001ed000007945 */ /* 0x000fd80003800200 */
        /* <DEDUP_REMOVED lines=11> */
.L_x_236:
[----:B------:R-:W-:Y:S05]  /*01a0*/  BSYNC.RECONVERGENT B1 ;  /* 0x0000000000017941 */ /* 0x000fea0003800200 */
.L_x_235:
        /* <DEDUP_REMOVED lines=17> */
.L_x_241:
        /* <DEDUP_REMOVED lines=31> */
.L_x_240:
[----:B------:R-:W-:Y:S05]  /*04b0*/  BSYNC.RECONVERGENT B2 ;  /* 0x0000000000027941 */ /* 0x000fea0003800200 */
.L_x_239:
[----:B------:R-:W-:Y:S05]  /*04c0*/  @!P0 BRA `(.L_x_238) ;  /* 0x0000000000c88947 */ /* 0x000fea0003800000 */
[----:B------:R-:W-:Y:S01]  /*04d0*/  ISETP.GE.U32.AND P0, PT, R21, 0x8, PT ;  /* 0x000000081500780c */ /* 0x000fe20003f06070 */
[----:B------:R-:W-:Y:S01]  /*04e0*/  BSSY.RECONVERGENT B2, `(.L_x_242) ;  /* 0x0000013000027945 */ /* 0x000fe20003800200 */
[----:B------:R-:W-:-:S04]  /*04f0*/  LOP3.LUT R16, R4, 0x7, RZ, 0xc0, !PT ;  /* 0x0000000704107812 */ /* 0x000fc800078ec0ff */
[----:B------:R-:W-:-:S07]  /*0500*/  ISETP.NE.AND P1, PT, R16, RZ, PT ;  /* 0x000000ff1000720c */ /* 0x000fce0003f25270 */
[----:B------:R-:W-:Y:S06]  /*0510*/  @!P0 BRA `(.L_x_243) ;  /* 0x00000000003c8947 */ /* 0x000fec0003800000 */
[----:B------:R-:W0:Y:S02]  /*0520*/  LDC.64 R6, c[0x0][0x380] ;  /* 0x0000e000ff067b82 */ /* 0x000e240000000a00 */
[----:B0-----:R-:W-:-:S05]  /*0530*/  IMAD.WIDE.U32 R6, R5, 0x4, R6 ;  /* 0x0000000405067825 */ /* 0x001fca00078e0006 */
        /* <DEDUP_REMOVED lines=13> */
.L_x_243:
[----:B------:R-:W-:Y:S05]  /*0610*/  BSYNC.RECONVERGENT B2 ;  /* 0x0000000000027941 */ /* 0x000fea0003800200 */
.L_x_242:
        /* <DEDUP_REMOVED lines=11> */
[----:B------:R-:W3:Y:S01]  /*06d0*/  LDG.E R10, desc[UR6][R6.64+0xc00] ;  /* 0x000c0006060a7981 */ /* 0x000ee2000c1e1900 */
[----:B------:R-:W-:Y:S01]  /*06e0*/  VIADD R5, R5, 0x400 ;  /* 0x0000040005057836 */ /* 0x000fe20000000000 */
[----:B--2--5:R-:W-:-:S04]  /*06f0*/  IADD3 R0, PT, PT, R4, R9, R0 ;  /* 0x0000000904007210 */ /* 0x024fc80007ffe000 */
[----:B---3--:R-:W-:-:S07]  /*0700*/  IADD3 R0, PT, PT, R10, R11, R0 ;  /* 0x0000000b0a007210 */ /* 0x008fce0007ffe000 */
.L_x_245:
[----:B------:R-:W-:Y:S05]  /*0710*/  BSYNC.RECONVERGENT B2 ;  /* 0x0000000000027941 */ /* 0x000fea0003800200 */
.L_x_244:
[----:B------:R-:W-:Y:S05]  /*0720*/  @!P1 BRA `(.L_x_238) ;  /* 0x0000000000309947 */ /* 0x000fea0003800000 */
[----:B------:R-:W0:Y:S02]  /*0730*/  LDC.64 R6, c[0x0][0x380] ;  /* 0x0000e000ff067b82 */ /* 0x000e240000000a00 */
[----:B0-----:R-:W-:-:S04]  /*0740*/  IMAD.WIDE.U32 R4, R5, 0x4, R6 ;  /* 0x0000000405047825 */ /* 0x001fc800078e0006 */
[----:B------:R-:W-:Y:S02]  /*0750*/  IMAD.MOV R6, RZ, RZ, -R8 ;  /* 0x000000ffff067224 */ /* 0x000fe400078e0a08 */
[----:B------:R-:W-:-:S07]  /*0760*/  IMAD.MOV.U32 R7, RZ, RZ, R5 ;  /* 0x000000ffff077224 */ /* 0x000fce00078e0005 */
.L_x_246:
[----:B------:R-:W-:-:S06]  /*0770*/  IMAD.MOV.U32 R5, RZ, RZ, R7 ;  /* 0x000000ffff057224 */ /* 0x000fcc00078e0007 */
[----:B------:R0:W2:Y:S01]  /*0780*/  LDG.E R5, desc[UR6][R4.64] ;  /* 0x0000000604057981 */ /* 0x0000a2000c1e1900 */
[----:B------:R-:W-:-:S05]  /*0790*/  VIADD R6, R6, 0x1 ;  /* 0x0000000106067836 */ /* 0x000fca0000000000 */
[----:B------:R-:W-:Y:S02]  /*07a0*/  ISETP.NE.AND P0, PT, R6, RZ, PT ;  /* 0x000000ff0600720c */ /* 0x000fe40003f05270 */
[----:B0-----:R-:W-:-:S05]  /*07b0*/  IADD3 R4, P1, PT, R4, 0x400, RZ ;  /* 0x0000040004047810 */ /* 0x001fca0007f3e0ff */
[----:B------:R-:W-:Y:S02]  /*07c0*/  IMAD.X R7, RZ, RZ, R7, P1 ;  /* 0x000000ffff077224 */ /* 0x000fe400008e0607 */
[----:B--2--5:R-:W-:-:S04]  /*07d0*/  IMAD.IADD R0, R5, 0x1, R0 ;  /* 0x0000000105007824 */ /* 0x024fc800078e0200 */
[----:B------:R-:W-:Y:S05]  /*07e0*/  @P0 BRA `(.L_x_246) ;  /* 0xfffffffc00e00947 */ /* 0x000fea000383ffff */
.L_x_238:
[----:B------:R-:W-:Y:S05]  /*07f0*/  BSYNC.RECONVERGENT B1 ;  /* 0x0000000000017941 */ /* 0x000fea0003800200 */
.L_x_237:
[----:B------:R-:W-:-:S13]  /*0800*/  ISETP.GE.U32.AND P0, PT, R2, 0x100, PT ;  /* 0x000001000200780c */ /* 0x000fda0003f06070 */
[----:B------:R-:W-:Y:S05]  /*0810*/  @!P0 BRA `(.L_x_247) ;  /* 0x0000000000b48947 */ /* 0x000fea0003800000 */
[----:B0-----:R-:W0:Y:S01]  /*0820*/  S2R R6, SR_LANEID ;  /* 0x0000000000067919 */ /* 0x001e220000000000 */
[----:B------:R-:W-:Y:S01]  /*0830*/  BSSY.RECONVERGENT B1, `(.L_x_248) ;  /* 0x000001d000017945 */ /* 0x000fe20003800200 */
[----:B-----5:R-:W1:Y:S01]  /*0840*/  SHFL.DOWN PT, R2, R0, 0x1, 0x1f ;  /* 0x08201f0000027f89 */ /* 0x020e6200000e0000 */
        /* <DEDUP_REMOVED lines=27> */
.L_x_249:
[----:B------:R-:W-:Y:S05]  /*0a00*/  BSYNC.RECONVERGENT B1 ;  /* 0x0000000000017941 */ /* 0x000fea0003800200 */
.L_x_248:
        /* <DEDUP_REMOVED lines=12> */
[----:B0-----:R-:W-:Y:S01]  /*0ad0*/  IMAD.IADD R5, R0, 0x1, R3 ;  /* 0x0000000100057824 */ /* 0x001fe200078e0203 */
[----:B------:R-:W-:Y:S06]  /*0ae0*/  BRA `(.L_x_250) ;  /* 0x0000001400307947 */ /* 0x000fec0003800000 */
.L_x_247:
[----:B------:R-:W-:Y:S01]  /*0af0*/  LOP3.LUT R4, R3, 0x3e0, RZ, 0xc0, !PT ;  /* 0x000003e003047812 */ /* 0x000fe200078ec0ff */
[----:B------:R-:W1:Y:S03]  /*0b00*/  S2R R10, SR_LANEID ;  /* 0x00000000000a7919 */ /* 0x000e660000000000 */
[----:B0-----:R-:W-:Y:S01]  /*0b10*/  LOP3.LUT R7, RZ, R4, RZ, 0x33, !PT ;  /* 0x00000004ff077212 */ /* 0x001fe200078e33ff */
[----:B------:R-:W-:-:S04]  /*0b20*/  VIADD R5, R4, 0x20 ;  /* 0x0000002004057836 */ /* 0x000fc80000000000 */
[----:B------:R-:W-:Y:S01]  /*0b30*/  IMAD.IADD R7, R7, 0x1, R2 ;  /* 0x0000000107077824 */ /* 0x000fe200078e0202 */
[----:B------:R-:W-:-:S04]  /*0b40*/  ISETP.GT.U32.AND P0, PT, R5, R2, PT ;  /* 0x000000020500720c */ /* 0x000fc80003f04070 */
[----:B------:R-:W-:-:S05]  /*0b50*/  SEL R7, R7, 0x1f, P0 ;  /* 0x0000001f07077807 */ /* 0x000fca0000000000 */
[----:B-----5:R-:W0:Y:S01]  /*0b60*/  SHFL.DOWN PT, R4, R0, 0x1, R7 ;  /* 0x0820000000047989 */ /* 0x020e2200000e0007 */
[CC--:B-1----:R-:W-:Y:S01]  /*0b70*/  ISETP.GE.AND P0, PT, R10.reuse, R7.reuse, PT ;  /* 0x000000070a00720c */ /* 0x0c2fe20003f06270 */
[C---:B------:R-:W-:Y:S01]  /*0b80*/  VIADD R6, R10.reuse, 0x2 ;  /* 0x000000020a067836 */ /* 0x040fe20000000000 */
[C---:B------:R-:W-:Y:S01]  /*0b90*/  ISETP.NE.AND P1, PT, R10.reuse, RZ, PT ;  /* 0x000000ff0a00720c */ /* 0x040fe20003f25270 */
[----:B------:R-:W-:Y:S01]  /*0ba0*/  VIADD R8, R10, 0x4 ;  /* 0x000000040a087836 */ /* 0x000fe20000000000 */
[----:B0-----:R-:W-:Y:S02]  /*0bb0*/  SEL R5, R4, RZ, !P0 ;  /* 0x000000ff04057207 */ /* 0x001fe40004000000 */
        /* <DEDUP_REMOVED lines=56> */
.L_x_234:
[----:B------:R-:W0:Y:S01]  /*0f40*/  S2R R0, SR_TID.X ;  /* 0x0000000000007919 */ /* 0x000e220000002100 */
[----:B------:R-:W1:Y:S02]  /*0f50*/  LDCU.64 UR4, c[0x0][0x380] ;  /* 0x00007000ff0477ac */ /* 0x000e640008000a00 */
[----:B-1----:R-:W-:Y:S02]  /*0f60*/  IMAD.U32 R12, RZ, RZ, UR4 ;  /* 0x00000004ff0c7e24 */ /* 0x002fe4000f8e00ff */
[----:B------:R-:W-:Y:S02]  /*0f70*/  IMAD.U32 R13, RZ, RZ, UR5 ;  /* 0x00000005ff0d7e24 */ /* 0x000fe4000f8e00ff */
        /* <DEDUP_REMOVED lines=17> */
[----:B------:R-:W-:Y:S01]  /*1090*/  UMOV UR4, 0x1000 ;  /* 0x0000100000047882 */ /* 0x000fe20000000000 */
[----:B--2---:R-:W-:-:S04]  /*10a0*/  IADD3 R3, PT, PT, R7, R6, R3 ;  /* 0x0000000607037210 */ /* 0x004fc80007ffe003 */
[----:B---3--:R-:W-:-:S04]  /*10b0*/  IADD3 R3, PT, PT, R9, R8, R3 ;  /* 0x0000000809037210 */ /* 0x008fc80007ffe003 */
[----:B----4-:R-:W-:-:S04]  /*10c0*/  IADD3 R3, PT, PT, R11, R10, R3 ;  /* 0x0000000a0b037210 */ /* 0x010fc80007ffe003 */
[----:B-----5:R-:W-:-:S04]  /*10d0*/  IADD3 R3, PT, PT, R15, R14, R3 ;  /* 0x0000000e0f037210 */ /* 0x020fc80007ffe003 */
[----:B------:R-:W-:Y:S01]  /*10e0*/  IADD3 R16, PT, PT, R17, R16, R3 ;  /* 0x0000001011107210 */ /* 0x000fe20007ffe003 */
[----:B------:R-:W-:-:S05]  /*10f0*/  VIADD R3, R2, 0xfffff000 ;  /* 0xfffff00002037836 */ /* 0x000fca0000000000 */
[----:B------:R-:W-:Y:S02]  /*1100*/  ISETP.GE.U32.AND P0, PT, R3, 0x1000, PT ;  /* 0x000010000300780c */ /* 0x000fe40003f06070 */
[----:B------:R-:W-:-:S04]  /*1110*/  IADD3 R16, PT, PT, R19, R18, R16 ;  /* 0x0000001213107210 */ /* 0x000fc80007ffe010 */
[----:B------:R-:W-:-:S05]  /*1120*/  IADD3 R21, PT, PT, R21, R20, R16 ;  /* 0x0000001415157210 */ /* 0x000fca0007ffe010 */
[----:B------:R-:W-:Y:S02]  /*1130*/  IMAD.IADD R7, R22, 0x1, R21 ;  /* 0x0000000116077824 */ /* 0x000fe400078e0215 */
[----:B------:R-:W-:Y:S05]  /*1140*/  @!P0 BRA `(.L_x_251) ;  /* 0x00000000008c8947 */ /* 0x000fea0003800000 */
[----:B------:R-:W0:Y:S01]  /*1150*/  LDC R2, c[0x0][0x390] ;  /* 0x0000e400ff027b82 */ /* 0x000e220000000800 */
[----:B------:R-:W-:-:S07]  /*1160*/  UMOV UR4, 0x1000 ;  /* 0x0000100000047882 */ /* 0x000fce0000000000 */
[----:B------:R-:W1:Y:S02]  /*1170*/  LDC.64 R12, c[0x0][0x380] ;  /* 0x0000e000ff0c7b82 */ /* 0x000e640000000a00 */
.L_x_253:
[----:B------:R-:W-:-:S04]  /*1180*/  VIADD R5, R0, UR4 ;  /* 0x0000000400057c36 */ /* 0x000fc80008000000 */
[----:B-1----:R-:W-:-:S05]  /*1190*/  IMAD.WIDE.U32 R4, R5, 0x4, R12 ;  /* 0x0000000405047825 */ /* 0x002fca00078e000c */
        /* <DEDUP_REMOVED lines=16> */
[----:B--2---:R-:W-:Y:S01]  /*12a0*/  IADD3 R16, PT, PT, R18, R16, R7 ;  /* 0x0000001012107210 */ /* 0x004fe20007ffe007 */
[----:B0-----:R-:W-:-:S05]  /*12b0*/  VIADD R7, R2, -UR4 ;  /* 0x8000000402077c36 */ /* 0x001fca0008000000 */
[----:B------:R-:W-:Y:S02]  /*12c0*/  ISETP.GE.U32.AND P0, PT, R7, 0x1000, PT ;  /* 0x000010000700780c */ /* 0x000fe40003f06070 */
        /* <DEDUP_REMOVED lines=8> */
[----:B------:R-:W-:-:S06]  /*1350*/  UIADD3 UR4, UPT, UPT, UR4, 0x1000, URZ ;  /* 0x0000100004047890 */ /* 0x000fcc000fffe0ff */
[----:B------:R-:W-:-:S13]  /*1360*/  ISETP.LT.U32.AND P0, PT, R3, UR4, PT ;  /* 0x0000000403007c0c */ /* 0x000fda000bf01070 */
[----:B------:R-:W-:Y:S05]  /*1370*/  @!P0 BRA `(.L_x_253) ;  /* 0xfffffffc00808947 */ /* 0x000fea000383ffff */
.L_x_251:
[----:B------:R-:W-:Y:S01]  /*1380*/  VIADD R3, R2, -UR4 ;  /* 0x8000000402037c36 */ /* 0x000fe20008000000 */
[----:B------:R-:W-:Y:S04]  /*1390*/  BSSY.RECONVERGENT B1, `(.L_x_252) ;  /* 0x0000095000017945 */ /* 0x000fe80003800200 */
[----:B------:R-:W-:-:S04]  /*13a0*/  ISETP.GE.AND P0, PT, R0, R3, PT ;  /* 0x000000030000720c */ /* 0x000fc80003f06270 */
[----:B------:R-:W-:-:S13]  /*13b0*/  ISETP.LE.U32.OR P0, PT, R2, UR4, P0 ;  /* 0x0000000402007c0c */ /* 0x000fda0008703470 */
[----:B------:R-:W-:Y:S05]  /*13c0*/  @P0 BRA `(.L_x_254) ;  /* 0x0000000800440947 */ /* 0x000fea0003800000 */
[----:B------:R-:W-:Y:S01]  /*13d0*/  LOP3.LUT R3, RZ, R0, RZ, 0x33, !PT ;  /* 0x00000000ff037212 */ /* 0x000fe200078e33ff */
[----:B------:R-:W-:Y:S01]  /*13e0*/  BSSY.RECONVERGENT B2, `(.L_x_255) ;  /* 0x000004a000027945 */ /* 0x000fe20003800200 */
[----:B------:R-:W-:Y:S02]  /*13f0*/  IMAD.MOV.U32 R5, RZ, RZ, R0 ;  /* 0x000000ffff057224 */ /* 0x000fe400078e0000 */
[----:B------:R-:W-:-:S04]  /*1400*/  IADD3 R3, PT, PT, R2, -UR4, R3 ;  /* 0x8000000402037c10 */ /* 0x000fc8000fffe003 */
[C---:B------:R-:W-:Y:S02]  /*1410*/  ISETP.GE.U32.AND P0, PT, R3.reuse, 0xf00, PT ;  /* 0x00000f000300780c */ /* 0x040fe40003f06070 */
[----:B------:R-:W-:-:S04]  /*1420*/  LEA.HI R3, R3, 0x1, RZ, 0x18 ;  /* 0x0000000103037811 */ /* 0x000fc800078fc0ff */
[----:B------:R-:W-:-:S07]  /*1430*/  LOP3.LUT R4, R3, 0xf, RZ, 0xc0, !PT ;  /* 0x0000000f03047812 */ /* 0x000fce00078ec0ff */
[----:B------:R-:W-:Y:S05]  /*1440*/  @!P0 BRA `(.L_x_256) ;  /* 0x00000004000c8947 */ /* 0x000fea0003800000 */
[----:B------:R-:W-:Y:S01]  /*1450*/  LOP3.LUT R6, R3, 0x1fffff0, RZ, 0xc0, !PT ;  /* 0x01fffff003067812 */ /* 0x000fe200078ec0ff */
[----:B------:R-:W-:Y:S01]  /*1460*/  BSSY.RECONVERGENT B3, `(.L_x_257) ;  /* 0x0000040000037945 */ /* 0x000fe20003800200 */
[C---:B------:R-:W-:Y:S01]  /*1470*/  LOP3.LUT R5, R0.reuse, 0x800, RZ, 0xfc, !PT ;  /* 0x0000080000057812 */ /* 0x040fe200078efcff */
[----:B------:R-:W-:Y:S02]  /*1480*/  VIADD R2, R0, UR4 ;  /* 0x0000000400027c36 */ /* 0x000fe40008000000 */
[----:B------:R-:W-:-:S07]  /*1490*/  IMAD.MOV R6, RZ, RZ, -R6 ;  /* 0x000000ffff067224 */ /* 0x000fce00078e0a06 */
.L_x_258:
[----:B------:R-:W-:-:S04]  /*14a0*/  IMAD.WIDE.U32 R26, R2, 0x4, R12 ;  /* 0x00000004021a7825 */ /* 0x000fc800078e000c */
[C---:B------:R-:W-:Y:S02]  /*14b0*/  VIADD R9, R2.reuse, 0x100 ;  /* 0x0000010002097836 */ /* 0x040fe40000000000 */
[----:B------:R-:W-:Y:S01]  /*14c0*/  VIADD R15, R2, 0x400 ;  /* 0x00000400020f7836 */ /* 0x000fe20000000000 */
[----:B------:R0:W2:Y:S01]  /*14d0*/  LDG.E R26, desc[UR6][R26.64] ;  /* 0x000000061a1a7981 */ /* 0x0000a2000c1e1900 */
[----:B------:R-:W-:-:S04]  /*14e0*/  IMAD.WIDE.U32 R8, R9, 0x4, R12 ;  /* 0x0000000409087825 */ /* 0x000fc800078e000c */
[C---:B------:R-:W-:Y:S01]  /*14f0*/  VIADD R17, R2.reuse, 0x200 ;  /* 0x0000020002117836 */ /* 0x040fe20000000000 */
[----:B------:R1:W2:Y:S01]  /*1500*/  LDG.E R25, desc[UR6][R8.64] ;  /* 0x0000000608197981 */ /* 0x0002a2000c1e1900 */
[C---:B------:R-:W-:Y:S02]  /*1510*/  VIADD R11, R2.reuse, 0x300 ;  /* 0x00000300020b7836 */ /* 0x040fe40000000000 */
[----:B0-----:R-:W-:Y:S02]  /*1520*/  VIADD R27, R2, 0x700 ;  /* 0x00000700021b7836 */ /* 0x001fe40000000000 */
[----:B------:R-:W-:-:S04]  /*1530*/  IMAD.WIDE.U32 R14, R15, 0x4, R12 ;  /* 0x000000040f0e7825 */ /* 0x000fc800078e000c */
[--C-:B------:R-:W-:Y:S01]  /*1540*/  IMAD.WIDE.U32 R16, R17, 0x4, R12.reuse ;  /* 0x0000000411107825 */ /* 0x100fe200078e000c */
[----:B------:R0:W3:Y:S03]  /*1550*/  LDG.E R22, desc[UR6][R14.64] ;  /* 0x000000060e167981 */ /* 0x0000e6000c1e1900 */
[----:B------:R-:W-:Y:S01]  /*1560*/  VIADD R29, R2, 0x500 ;  /* 0x00000500021d7836 */ /* 0x000fe20000000000 */
[----:B------:R-:W4:Y:S01]  /*1570*/  LDG.E R24, desc[UR6][R16.64] ;  /* 0x0000000610187981 */ /* 0x000f22000c1e1900 */
[----:B------:R-:W-:-:S04]  /*1580*/  IMAD.WIDE.U32 R10, R11, 0x4, R12 ;  /* 0x000000040b0a7825 */ /* 0x000fc800078e000c */
[--C-:B-1----:R-:W-:Y:S01]  /*1590*/  IMAD.WIDE.U32 R8, R27, 0x4, R12.reuse ;  /* 0x000000041b087825 */ /* 0x102fe200078e000c */
[----:B------:R-:W4:Y:S03]  /*15a0*/  LDG.E R23, desc[UR6][R10.64] ;  /* 0x000000060a177981 */ /* 0x000f26000c1e1900 */
[----:B------:R-:W-:Y:S02]  /*15b0*/  VIADD R27, R2, 0x900 ;  /* 0x00000900021b7836 */ /* 0x000fe40000000000 */
[----:B------:R-:W-:-:S04]  /*15c0*/  IMAD.WIDE.U32 R28, R29, 0x4, R12 ;  /* 0x000000041d1c7825 */ /* 0x000fc800078e000c */
[C---:B------:R-:W-:Y:S01]  /*15d0*/  VIADD R19, R2.reuse, 0x600 ;  /* 0x0000060002137836 */ /* 0x040fe20000000000 */
[----:B------:R1:W5:Y:S01]  /*15e0*/  LDG.E R11, desc[UR6][R8.64] ;  /* 0x00000006080b7981 */ /* 0x000362000c1e1900 */
[C---:B0-----:R-:W-:Y:S02]  /*15f0*/  VIADD R15, R2.reuse, 0xa00 ;  /* 0x00000a00020f7836 */ /* 0x041fe40000000000 */
[----:B------:R-:W-:Y:S01]  /*1600*/  VIADD R20, R2, 0x800 ;  /* 0x0000080002147836 */ /* 0x000fe20000000000 */
[----:B------:R0:W3:Y:S01]  /*1610*/  LDG.E R21, desc[UR6][R28.64] ;  /* 0x000000061c157981 */ /* 0x0000e2000c1e1900 */
[----:B------:R-:W-:-:S04]  /*1620*/  IMAD.WIDE.U32 R18, R19, 0x4, R12 ;  /* 0x0000000413127825 */ /* 0x000fc800078e000c */
[----:B-1----:R-:W-:-:S04]  /*1630*/  IMAD.WIDE.U32 R8, R27, 0x4, R12 ;  /* 0x000000041b087825 */ /* 0x002fc800078e000c */
[--C-:B------:R-:W-:Y:S02]  /*1640*/  IMAD.WIDE.U32 R14, R15, 0x4, R12.reuse ;  /* 0x000000040f0e7825 */ /* 0x100fe400078e000c */
[----:B------:R-:W5:Y:S02]  /*1650*/  LDG.E R9, desc[UR6][R8.64] ;  /* 0x0000000608097981 */ /* 0x000f64000c1e1900 */
[--C-:B------:R-:W-:Y:S02]  /*1660*/  IMAD.WIDE.U32 R16, R20, 0x4, R12.reuse ;  /* 0x0000000414107825 */ /* 0x100fe400078e000c */
[----:B------:R1:W5:Y:S02]  /*1670*/  LDG.E R20, desc[UR6][R18.64] ;  /* 0x0000000612147981 */ /* 0x000364000c1e1900 */
[C---:B0-----:R-:W-:Y:S02]  /*1680*/  VIADD R29, R2.reuse, 0xb00 ;  /* 0x00000b00021d7836 */ /* 0x041fe40000000000 */
[----:B------:R-:W-:Y:S01]  /*1690*/  VIADD R27, R2, 0xc00 ;  /* 0x00000c00021b7836 */ /* 0x000fe20000000000 */
[----:B------:R0:W5:Y:S01]  /*16a0*/  LDG.E R10, desc[UR6][R16.64] ;  /* 0x00000006100a7981 */ /* 0x000162000c1e1900 */
[----:B------:R-:W-:-:S03]  /*16b0*/  IMAD.WIDE.U32 R28, R29, 0x4, R12 ;  /* 0x000000041d1c7825 */ /* 0x000fc600078e000c */
[----:B------:R0:W5:Y:S01]  /*16c0*/  LDG.E R8, desc[UR6][R14.64] ;  /* 0x000000060e087981 */ /* 0x000162000c1e1900 */
[C---:B-1----:R-:W-:Y:S02]  /*16d0*/  VIADD R19, R2.reuse, 0xe00 ;  /* 0x00000e0002137836 */ /* 0x042fe40000000000 */
[C---:B------:R-:W-:Y:S02]  /*16e0*/  VIADD R18, R2.reuse, 0xf00 ;  /* 0x00000f0002127836 */ /* 0x040fe40000000000 */
[----:B0-----:R-:W-:Y:S02]  /*16f0*/  IMAD.WIDE.U32 R16, R27, 0x4, R12 ;  /* 0x000000041b107825 */ /* 0x001fe400078e000c */
[----:B------:R-:W5:Y:S02]  /*1700*/  LDG.E R27, desc[UR6][R28.64] ;  /* 0x000000061c1b7981 */ /* 0x000f64000c1e1900 */
[----:B------:R-:W-:-:S04]  /*1710*/  VIADD R15, R2, 0xd00 ;  /* 0x00000d00020f7836 */ /* 0x000fc80000000000 */
[--C-:B------:R-:W-:Y:S01]  /*1720*/  IMAD.WIDE.U32 R14, R15, 0x4, R12.reuse ;  /* 0x000000040f0e7825 */ /* 0x100fe200078e000c */
[----:B------:R0:W5:Y:S05]  /*1730*/  LDG.E R28, desc[UR6][R16.64] ;  /* 0x00000006101c7981 */ /* 0x00016a000c1e1900 */
[----:B------:R-:W5:Y:S01]  /*1740*/  LDG.E R15, desc[UR6][R14.64] ;  /* 0x000000060e0f7981 */ /* 0x000f62000c1e1900 */
[----:B0-----:R-:W-:-:S04]  /*1750*/  IMAD.WIDE.U32 R16, R19, 0x4, R12 ;  /* 0x0000000413107825 */ /* 0x001fc800078e000c */
[----:B------:R-:W-:Y:S02]  /*1760*/  IMAD.WIDE.U32 R18, R18, 0x4, R12 ;  /* 0x0000000412127825 */ /* 0x000fe400078e000c */
[----:B------:R-:W5:Y:S04]  /*1770*/  LDG.E R16, desc[UR6][R16.64] ;  /* 0x0000000610107981 */ /* 0x000f68000c1e1900 */
[----:B------:R-:W5:Y:S01]  /*1780*/  LDG.E R19, desc[UR6][R18.64] ;  /* 0x0000000612137981 */ /* 0x000f62000c1e1900 */
[----:B------:R-:W-:-:S05]  /*1790*/  VIADD R6, R6, 0x10 ;  /* 0x0000001006067836 */ /* 0x000fca0000000000 */
[----:B------:R-:W-:Y:S01]  /*17a0*/  ISETP.NE.AND P0, PT, R6, RZ, PT ;  /* 0x000000ff0600720c */ /* 0x000fe20003f05270 */
[----:B------:R-:W-:Y:S02]  /*17b0*/  VIADD R5, R5, 0x1000 ;  /* 0x0000100005057836 */ /* 0x000fe40000000000 */
[----:B------:R-:W-:Y:S01]  /*17c0*/  VIADD R2, R2, 0x1000 ;  /* 0x0000100002027836 */ /* 0x000fe20000000000 */
[----:B--2---:R-:W-:-:S04]  /*17d0*/  IADD3 R25, PT, PT, R25, R26, R7 ;  /* 0x0000001a19197210 */ /* 0x004fc80007ffe007 */
[----:B----4-:R-:W-:-:S04]  /*17e0*/  IADD3 R23, PT, PT, R23, R24, R25 ;  /* 0x0000001817177210 */ /* 0x010fc80007ffe019 */
[----:B---3--:R-:W-:-:S04]  /*17f0*/  IADD3 R21, PT, PT, R21, R22, R23 ;  /* 0x0000001615157210 */ /* 0x008fc80007ffe017 */
[----:B-----5:R-:W-:-:S04]  /*1800*/  IADD3 R11, PT, PT, R11, R20, R21 ;  /* 0x000000140b0b7210 */ /* 0x020fc80007ffe015 */
[----:B------:R-:W-:-:S04]  /*1810*/  IADD3 R9, PT, PT, R9, R10, R11 ;  /* 0x0000000a09097210 */ /* 0x000fc80007ffe00b */
[----:B------:R-:W-:-:S04]  /*1820*/  IADD3 R8, PT, PT, R27, R8, R9 ;  /* 0x000000081b087210 */ /* 0x000fc80007ffe009 */
[----:B------:R-:W-:-:S04]  /*1830*/  IADD3 R8, PT, PT, R15, R28, R8 ;  /* 0x0000001c0f087210 */ /* 0x000fc80007ffe008 */
[----:B------:R-:W-:Y:S01]  /*1840*/  IADD3 R7, PT, PT, R19, R16, R8 ;  /* 0x0000001013077210 */ /* 0x000fe20007ffe008 */
[----:B------:R-:W-:Y:S06]  /*1850*/  @P0 BRA `(.L_x_258) ;  /* 0xfffffffc00100947 */ /* 0x000fec000383ffff */
[----:B------:R-:W-:Y:S05]  /*1860*/  BSYNC.RECONVERGENT B3 ;  /* 0x0000000000037941 */ /* 0x000fea0003800200 */
.L_x_257:
[----:B------:R-:W-:-:S07]  /*1870*/  VIADD R5, R5, 0xfffff800 ;  /* 0xfffff80005057836 */ /* 0x000fce0000000000 */
.L_x_256:
[----:B------:R-:W-:Y:S05]  /*1880*/  BSYNC.RECONVERGENT B2 ;  /* 0x0000000000027941 */ /* 0x000fea0003800200 */
.L_x_255:
[----:B------:R-:W-:-:S13]  /*1890*/  ISETP.NE.AND P0, PT, R4, RZ, PT ;  /* 0x000000ff0400720c */ /* 0x000fda0003f05270 */
[----:B------:R-:W-:Y:S05]  /*18a0*/  @!P0 BRA `(.L_x_254) ;  /* 0x00000004000c8947 */ /* 0x000fea0003800000 */
[----:B------:R-:W-:Y:S01]  /*18b0*/  ISETP.GE.U32.AND P0, PT, R4, 0x8, PT ;  /* 0x000000080400780c */ /* 0x000fe20003f06070 */
[----:B------:R-:W-:Y:S01]  /*18c0*/  BSSY.RECONVERGENT B2, `(.L_x_259) ;  /* 0x0000021000027945 */ /* 0x000fe20003800200 */
[----:B------:R-:W-:-:S04]  /*18d0*/  LOP3.LUT R24, R3, 0x7, RZ, 0xc0, !PT ;  /* 0x0000000703187812 */ /* 0x000fc800078ec0ff */
[----:B------:R-:W-:-:S07]  /*18e0*/  ISETP.NE.AND P1, PT, R24, RZ, PT ;  /* 0x000000ff1800720c */ /* 0x000fce0003f25270 */
[----:B------:R-:W-:Y:S06]  /*18f0*/  @!P0 BRA `(.L_x_260) ;  /* 0x0000000000748947 */ /* 0x000fec0003800000 */
[----:B------:R-:W-:-:S04]  /*1900*/  VIADD R9, R5, UR4 ;  /* 0x0000000405097c36 */ /* 0x000fc80008000000 */
[C---:B------:R-:W-:Y:S02]  /*1910*/  VIADD R21, R9.reuse, 0x100 ;  /* 0x0000010009157836 */ /* 0x040fe40000000000 */
[C---:B------:R-:W-:Y:S02]  /*1920*/  VIADD R11, R9.reuse, 0x300 ;  /* 0x00000300090b7836 */ /* 0x040fe40000000000 */
[C---:B------:R-:W-:Y:S02]  /*1930*/  VIADD R23, R9.reuse, 0x200 ;  /* 0x0000020009177836 */ /* 0x040fe40000000000 */
[----:B------:R-:W-:-:S04]  /*1940*/  IMAD.WIDE.U32 R16, R9, 0x4, R12 ;  /* 0x0000000409107825 */ /* 0x000fc800078e000c */
[--C-:B------:R-:W-:Y:S01]  /*1950*/  IMAD.WIDE.U32 R20, R21, 0x4, R12.reuse ;  /* 0x0000000415147825 */ /* 0x100fe200078e000c */
[----:B------:R0:W2:Y:S03]  /*1960*/  LDG.E R2, desc[UR6][R16.64] ;  /* 0x0000000610027981 */ /* 0x0000a6000c1e1900 */
[C---:B------:R-:W-:Y:S01]  /*1970*/  VIADD R15, R9.reuse, 0x400 ;  /* 0x00000400090f7836 */ /* 0x040fe20000000000 */
[----:B------:R-:W2:Y:S01]  /*1980*/  LDG.E R4, desc[UR6][R20.64] ;  /* 0x0000000614047981 */ /* 0x000ea2000c1e1900 */
[----:B------:R-:W-:Y:S02]  /*1990*/  VIADD R19, R9, 0x500 ;  /* 0x0000050009137836 */ /* 0x000fe40000000000 */
[----:B------:R-:W-:-:S04]  /*19a0*/  IMAD.WIDE.U32 R10, R11, 0x4, R12 ;  /* 0x000000040b0a7825 */ /* 0x000fc800078e000c */
[--C-:B------:R-:W-:Y:S02]  /*19b0*/  IMAD.WIDE.U32 R22, R23, 0x4, R12.reuse ;  /* 0x0000000417167825 */ /* 0x100fe400078e000c */
[----:B------:R-:W3:Y:S02]  /*19c0*/  LDG.E R10, desc[UR6][R10.64] ;  /* 0x000000060a0a7981 */ /* 0x000ee4000c1e1900 */
[C---:B------:R-:W-:Y:S02]  /*19d0*/  VIADD R25, R9.reuse, 0x600 ;  /* 0x0000060009197836 */ /* 0x040fe40000000000 */
[----:B------:R-:W-:Y:S01]  /*19e0*/  VIADD R27, R9, 0x700 ;  /* 0x00000700091b7836 */ /* 0x000fe20000000000 */
[----:B------:R-:W3:Y:S01]  /*19f0*/  LDG.E R6, desc[UR6][R22.64] ;  /* 0x0000000616067981 */ /* 0x000ee2000c1e1900 */
[----:B------:R-:W-:-:S04]  /*1a00*/  IMAD.WIDE.U32 R14, R15, 0x4, R12 ;  /* 0x000000040f0e7825 */ /* 0x000fc800078e000c */
[--C-:B------:R-:W-:Y:S02]  /*1a10*/  IMAD.WIDE.U32 R8, R19, 0x4, R12.reuse ;  /* 0x0000000413087825 */ /* 0x100fe400078e000c */
[----:B------:R-:W4:Y:S02]  /*1a20*/  LDG.E R15, desc[UR6][R14.64] ;  /* 0x000000060e0f7981 */ /* 0x000f24000c1e1900 */
[--C-:B------:R-:W-:Y:S02]  /*1a30*/  IMAD.WIDE.U32 R18, R25, 0x4, R12.reuse ;  /* 0x0000000419127825 */ /* 0x100fe400078e000c */
[----:B------:R-:W4:Y:S02]  /*1a40*/  LDG.E R8, desc[UR6][R8.64] ;  /* 0x0000000608087981 */ /* 0x000f24000c1e1900 */
[----:B0-----:R-:W-:Y:S02]  /*1a50*/  IMAD.WIDE.U32 R16, R27, 0x4, R12 ;  /* 0x000000041b107825 */ /* 0x001fe400078e000c */
[----:B------:R-:W5:Y:S04]  /*1a60*/  LDG.E R19, desc[UR6][R18.64] ;  /* 0x0000000612137981 */ /* 0x000f68000c1e1900 */
[----:B------:R-:W5:Y:S01]  /*1a70*/  LDG.E R16, desc[UR6][R16.64] ;  /* 0x0000000610107981 */ /* 0x000f62000c1e1900 */
[----:B------:R-:W-:Y:S01]  /*1a80*/  VIADD R5, R5, 0x800 ;  /* 0x0000080005057836 */ /* 0x000fe20000000000 */
[----:B--2---:R-:W-:-:S04]  /*1a90*/  IADD3 R7, PT, PT, R4, R2, R7 ;  /* 0x0000000204077210 */ /* 0x004fc80007ffe007 */
[----:B---3--:R-:W-:-:S04]  /*1aa0*/  IADD3 R6, PT, PT, R10, R6, R7 ;  /* 0x000000060a067210 */ /* 0x008fc80007ffe007 */
[----:B----4-:R-:W-:-:S04]  /*1ab0*/  IADD3 R6, PT, PT, R8, R15, R6 ;  /* 0x0000000f08067210 */ /* 0x010fc80007ffe006 */
[----:B-----5:R-:W-:-:S07]  /*1ac0*/  IADD3 R7, PT, PT, R16, R19, R6 ;  /* 0x0000001310077210 */ /* 0x020fce0007ffe006 */
.L_x_260:
[----:B------:R-:W-:Y:S05]  /*1ad0*/  BSYNC.RECONVERGENT B2 ;  /* 0x0000000000027941 */ /* 0x000fea0003800200 */
.L_x_259:
        /* <DEDUP_REMOVED lines=18> */
[----:B------:R-:W-:Y:S01]  /*1c00*/  VIADD R5, R5, 0x400 ;  /* 0x0000040005057836 */ /* 0x000fe20000000000 */
[----:B--2---:R-:W-:-:S04]  /*1c10*/  IADD3 R7, PT, PT, R8, R2, R7 ;  /* 0x0000000208077210 */ /* 0x004fc80007ffe007 */
[----:B---3--:R-:W-:-:S07]  /*1c20*/  IADD3 R7, PT, PT, R14, R10, R7 ;  /* 0x0000000a0e077210 */ /* 0x008fce0007ffe007 */
.L_x_262:
[----:B------:R-:W-:Y:S05]  /*1c30*/  BSYNC.RECONVERGENT B2 ;  /* 0x0000000000027941 */ /* 0x000fea0003800200 */
.L_x_261:
[----:B------:R-:W-:Y:S05]  /*1c40*/  @!P1 BRA `(.L_x_254) ;  /* 0x0000000000249947 */ /* 0x000fea0003800000 */
[----:B------:R-:W-:Y:S02]  /*1c50*/  VIADD R5, R5, UR4 ;  /* 0x0000000405057c36 */ /* 0x000fe40008000000 */
[----:B------:R-:W-:-:S07]  /*1c60*/  IMAD.MOV R4, RZ, RZ, -R4 ;  /* 0x000000ffff047224 */ /* 0x000fce00078e0a04 */
.L_x_263:
[----:B------:R-:W-:-:S06]  /*1c70*/  IMAD.WIDE.U32 R2, R5, 0x4, R12 ;  /* 0x0000000405027825 */ /* 0x000fcc00078e000c */
[----:B------:R-:W2:Y:S01]  /*1c80*/  LDG.E R2, desc[UR6][R2.64] ;  /* 0x0000000602027981 */ /* 0x000ea2000c1e1900 */
[----:B------:R-:W-:Y:S02]  /*1c90*/  VIADD R4, R4, 0x1 ;  /* 0x0000000104047836 */ /* 0x000fe40000000000 */
[----:B------:R-:W-:-:S03]  /*1ca0*/  VIADD R5, R5, 0x100 ;  /* 0x0000010005057836 */ /* 0x000fc60000000000 */
[----:B------:R-:W-:Y:S01]  /*1cb0*/  ISETP.NE.AND P0, PT, R4, RZ, PT ;  /* 0x000000ff0400720c */ /* 0x000fe20003f05270 */
[----:B--2---:R-:W-:-:S12]  /*1cc0*/  IMAD.IADD R7, R2, 0x1, R7 ;  /* 0x0000000102077824 */ /* 0x004fd800078e0207 */
[----:B------:R-:W-:Y:S05]  /*1cd0*/  @P0 BRA `(.L_x_263) ;  /* 0xfffffffc00e40947 */ /* 0x000fea000383ffff */
.L_x_254:
[----:B------:R-:W-:Y:S05]  /*1ce0*/  BSYNC.RECONVERGENT B1 ;  /* 0x0000000000017941 */ /* 0x000fea0003800200 */
.L_x_252:
        /* <DEDUP_REMOVED lines=30> */
.L_x_265:
[----:B------:R-:W-:Y:S05]  /*1ed0*/  BSYNC.RECONVERGENT B1 ;  /* 0x0000000000017941 */ /* 0x000fea0003800200 */
.L_x_264:
        /* <DEDUP_REMOVED lines=8> */
[----:B-1----:R-:W1:Y:S01]  /*1f60*/  LDS.64 R2, [UR4+0x20] ;  /* 0x00002004ff027984 */ /* 0x002e620008000a00 */
[----:B---3--:R-:W-:-:S04]  /*1f70*/  IADD3 R0, PT, PT, R8, R0, R5 ;  /* 0x0000000008007210 */ /* 0x008fc80007ffe005 */
[----:B------:R-:W-:-:S04]  /*1f80*/  IADD3 R0, PT, PT, R10, R0, R9 ;  /* 0x000000000a007210 */ /* 0x000fc80007ffe009 */
[----:B-1----:R-:W-:-:S05]  /*1f90*/  IADD3 R0, PT, PT, R2, R0, R11 ;  /* 0x0000000002007210 */ /* 0x002fca0007ffe00b */
[----:B0-2---:R-:W-:-:S07]  /*1fa0*/  IMAD.IADD R5, R0, 0x1, R3 ;  /* 0x0000000100057824 */ /* 0x005fce00078e0203 */
.L_x_250:
[----:B------:R-:W-:Y:S05]  /*1fb0*/  BSYNC.RECONVERGENT B0 ;  /* 0x0000000000007941 */ /* 0x000fea0003800200 */
.L_x_233:
[----:B--2---:R-:W2:Y:S02]  /*1fc0*/  S2R R0, SR_TID.X ;  /* 0x0000000000007919 */ /* 0x004ea40000002100 */
[----:B--2---:R-:W-:-:S13]  /*1fd0*/  ISETP.NE.AND P0, PT, R0, RZ, PT ;  /* 0x000000ff0000720c */ /* 0x004fda0003f05270 */
[----:B------:R-:W-:Y:S05]  /*1fe0*/  @P0 EXIT ;  /* 0x000000000000094d */ /* 0x000fea0003800000 */
[----:B-1----:R-:W1:Y:S01]  /*1ff0*/  LDC.64 R2, c[0x0][0x388] ;  /* 0x0000e200ff027b82 */ /* 0x002e620000000a00 */
[----:B------:R-:W0:Y:S02]  /*2000*/  LDCU UR4, c[0x0][0x398] ;  /* 0x00007300ff0477ac */ /* 0x000e240008000800 */
[----:B0--3--:R-:W-:-:S05]  /*2010*/  VIADD R5, R5, UR4 ;  /* 0x0000000405057c36 */ /* 0x009fca0008000000 */
[----:B-1----:R-:W-:Y:S01]  /*2020*/  STG.E desc[UR6][R2.64], R5 ;  /* 0x0000000502007986 */ /* 0x002fe2000c101906 */
[----:B------:R-:W-:Y:S05]  /*2030*/  EXIT ;  /* 0x000000000000794d */ /* 0x000fea0003800000 */
.L_x_266:
        /* <DEDUP_REMOVED lines=12> */
.L_x_279:


//--------------------- .text._ZN3cub18CUB_300001_SM_10006detail8for_each13static_kernelINS2_12policy_hub_t12policy_500_tElN6thrust24THRUST_300001_SM_1000_NS8cuda_cub10__tabulate7functorINS7_6detail15normal_iteratorINS7_10device_ptrIiEEEENS7_6system6detail7generic6detail22compute_sequence_valueIivEElEEEEvT0_T1_ --------------------------
	.section	.text._ZN3cub18CUB_300001_SM_10006detail8for_each13static_kernelINS2_12policy_hub_t12policy_500_tElN6thrust24THRUST_300001_SM_1000_NS8cuda_cub10__tabulate7functorINS7_6detail15normal_iteratorINS7_10device_ptrIiEEEENS7_6system6detail7generic6detail22compute_sequence_valueIivEElEEEEvT0_T1_,"ax",@progbits
	.align	128
        .global         _ZN3cub18CUB_300001_SM_10006detail8for_each13static_kernelINS2_12policy_hub_t12policy_500_tElN6thrust24THRUST_300001_SM_1000_NS8cuda_cub10__tabulate7functorINS7_6detail15normal_iteratorINS7_10device_ptrIiEEEENS7_6system6detail7generic6detail22compute_sequence_valueIivEElEEEEvT0_T1_
        .type           _ZN3cub18CUB_300001_SM_10006detail8for_each13static_kernelINS2_12policy_hub_t12policy_500_tElN6thrust24THRUST_300001_SM_1000_NS8cuda_cub10__tabulate7functorINS7_6detail15normal_iteratorINS7_10device_ptrIiEEEENS7_6system6detail7generic6detail22compute_sequence_valueIivEElEEEEvT0_T1_,@function
        .size           _ZN3cub18CUB_300001_SM_10006detail8for_each13static_kernelINS2_12policy_hub_t12policy_500_tElN6thrust24THRUST_300001_SM_1000_NS8cuda_cub10__tabulate7functorINS7_6detail15normal_iteratorINS7_10device_ptrIiEEEENS7_6system6detail7generic6detail22compute_sequence_valueIivEElEEEEvT0_T1_,(.L_x_280 - _ZN3cub18CUB_300001_SM_10006detail8for_each13static_kernelINS2_12policy_hub_t12policy_500_tElN6thrust24THRUST_300001_SM_1000_NS8cuda_cub10__tabulate7functorINS7_6detail15normal_iteratorINS7_10device_ptrIiEEEENS7_6system6detail7generic6detail22compute_sequence_valueIivEElEEEEvT0_T1_)
        .other          _ZN3cub18CUB_300001_SM_10006detail8for_each13static_kernelINS2_12policy_hub_t12policy_500_tElN6thrust24THRUST_300001_SM_1000_NS8cuda_cub10__tabulate7functorINS7_6detail15normal_iteratorINS7_10device_ptrIiEEEENS7_6system6detail7generic6detail22compute_sequence_valueIivEElEEEEvT0_T1_,@"STO_CUDA_ENTRY STV_DEFAULT"
_ZN3cub18CUB_300001_SM_10006detail8for_each13static_kernelINS2_12policy_hub_t12policy_500_tElN6thrust24THRUST_300001_SM_1000_NS8cuda_cub10__tabulate7functorINS7_6detail15normal_iteratorINS7_10device_ptrIiEEEENS7_6system6detail7generic6detail22compute_sequence_valueIivEElEEEEvT0_T1_:
.text._ZN3cub18CUB_300001_SM_10006detail8for_each13static_kernelINS2_12policy_hub_t12policy_500_tElN6thrust24THRUST_300001_SM_1000_NS8cuda_cub10__tabulate7functorINS7_6detail15normal_iteratorINS7_10device_ptrIiEEEENS7_6system6detail7generic6detail22compute_sequence_valueIivEElEEEEvT0_T1_:
[----:B------:R-:W-:Y:S08]  /*0000*/  LDC R1, c[0x0][0x37c] ;  /* 0x0000df00ff017b82 */ /* 0x000ff00000000800 */
[----:B------:R-:W0:Y:S01]  /*0010*/  S2UR UR4, SR_CTAID.X ;  /* 0x00000000000479c3 */ /* 0x000e220000002500 */
[----:B------:R-:W1:Y:S01]  /*0020*/  LDCU.64 UR6, c[0x0][0x380] ;  /* 0x00007000ff0677ac */ /* 0x000e620008000a00 */
[----:B------:R-:W2:Y:S01]  /*0030*/  LDCU.64 UR8, c[0x0][0x358] ;  /* 0x00006b00ff0877ac */ /* 0x000ea20008000a00 */
[----:B0-----:R-:W-:-:S04]  /*0040*/  UIMAD.WIDE.U32 UR4, UR4, 0x200, URZ ;  /* 0x00000200040478a5 */ /* 0x001fc8000f8e00ff */
[----:B-1----:R-:W-:-:S04]  /*0050*/  UIADD3 UR6, UP0, UPT, -UR4, UR6, URZ ;  /* 0x0000000604067290 */ /* 0x002fc8000ff1e1ff */
[----:B------:R-:W-:Y:S02]  /*0060*/  UIADD3.X UR7, UPT, UPT, ~UR5, UR7, URZ, UP0, !UPT ;  /* 0x0000000705077290 */ /* 0x000fe400087fe5ff */
[----:B------:R-:W-:-:S04]  /*0070*/  UISETP.GE.U32.AND UP0, UPT, UR6, 0x200, UPT ;  /* 0x000002000600788c */ /* 0x000fc8000bf06070 */
[----:B------:R-:W-:-:S09]  /*0080*/  UISETP.GE.AND.EX UP0, UPT, UR7, URZ, UPT, UP0 ;  /* 0x000000ff0700728c */ /* 0x000fd2000bf06300 */
[----:B--2---:R-:W-:Y:S05]  /*0090*/  BRA.U !UP0, `(.L_x_267) ;  /* 0x0000000108347547 */ /* 0x004fea000b800000 */
[----:B------:R-:W0:Y:S01]  /*00a0*/  S2R R0, SR_TID.X ;  /* 0x0000000000007919 */ /* 0x000e220000002100 */
[----:B------:R-:W1:Y:S01]  /*00b0*/  LDC.64 R6, c[0x0][0x390] ;  /* 0x0000e400ff067b82 */ /* 0x000e620000000a00 */
[----:B------:R-:W2:Y:S01]  /*00c0*/  LDCU.64 UR10, c[0x0][0x388] ;  /* 0x00007100ff0a77ac */ /* 0x000ea20008000a00 */
[----:B0-----:R-:W-:-:S05]  /*00d0*/  IADD3 R5, P0, PT, R0, UR4, RZ ;  /* 0x0000000400057c10 */ /* 0x001fca000ff1e0ff */
[----:B------:R-:W-:Y:S01]  /*00e0*/  IMAD.X R4, RZ, RZ, UR5, P0 ;  /* 0x00000005ff047e24 */ /* 0x000fe200080e06ff */
[C---:B--2---:R-:W-:Y:S01]  /*00f0*/  LEA R2, P0, R5.reuse, UR10, 0x2 ;  /* 0x0000000a05027c11 */ /* 0x044fe2000f8010ff */
[----:B------:R-:W-:-:S03]  /*0100*/  VIADD R0, R5, 0x100 ;  /* 0x0000010005007836 */ /* 0x000fc60000000000 */
[C---:B------:R-:W-:Y:S01]  /*0110*/  LEA.HI.X R3, R5.reuse, UR11, R4, 0x2, P0 ;  /* 0x0000000b05037c11 */ /* 0x040fe200080f1404 */
[-CC-:B-1----:R-:W-:Y:S02]  /*0120*/  IMAD R5, R5, R7.reuse, R6.reuse ;  /* 0x0000000705057224 */ /* 0x182fe400078e0206 */
[----:B------:R-:W-:-:S03]  /*0130*/  IMAD R7, R0, R7, R6 ;  /* 0x0000000700077224 */ /* 0x000fc600078e0206 */
[----:B------:R-:W-:Y:S04]  /*0140*/  STG.E desc[UR8][R2.64], R5 ;  /* 0x0000000502007986 */ /* 0x000fe8000c101908 */
[----:B------:R-:W-:Y:S01]  /*0150*/  STG.E desc[UR8][R2.64+0x400], R7 ;  /* 0x0004000702007986 */ /* 0x000fe2000c101908 */
[----:B------:R-:W-:Y:S05]  /*0160*/  EXIT ;  /* 0x000000000000794d */ /* 0x000fea0003800000 */
.L_x_267:
[----:B------:R-:W0:Y:S01]  /*0170*/  S2R R2, SR_TID.X ;  /* 0x0000000000027919 */ /* 0x000e220000002100 */
[----:B------:R-:W-:Y:S01]  /*0180*/  USHF.R.S32.HI UR7, URZ, 0x1f, UR6 ;  /* 0x0000001fff077899 */ /* 0x000fe20008011406 */
[----:B------:R-:W-:Y:S05]  /*0190*/  BSSY.RECONVERGENT B0, `(.L_x_268) ;  /* 0x0000011000007945 */ /* 0x000fea0003800200 */
[----:B------:R-:W-:Y:S02]  /*01a0*/  IMAD.U32 R3, RZ, RZ, UR7 ;  /* 0x00000007ff037e24 */ /* 0x000fe4000f8e00ff */
[----:B------:R-:W-:Y:S01]  /*01b0*/  IMAD.U32 R4, RZ, RZ, UR7 ;  /* 0x00000007ff047e24 */ /* 0x000fe2000f8e00ff */
[C---:B0-----:R-:W-:Y:S01]  /*01c0*/  ISETP.LT.U32.AND P0, PT, R2.reuse, UR6, PT ;  /* 0x0000000602007c0c */ /* 0x041fe2000bf01070 */
[----:B------:R-:W-:-:S03]  /*01d0*/  VIADD R0, R2, 0x100 ;  /* 0x0000010002007836 */ /* 0x000fc60000000000 */
[----:B------:R-:W-:Y:S02]  /*01e0*/  ISETP.GT.AND.EX P0, PT, R3, RZ, PT, P0 ;  /* 0x000000ff0300720c */ /* 0x000fe40003f04300 */
[----:B------:R-:W-:-:S04]  /*01f0*/  ISETP.LT.U32.AND P1, PT, R0, UR6, PT ;  /* 0x0000000600007c0c */ /* 0x000fc8000bf21070 */
[----:B------:R-:W-:-:S07]  /*0200*/  ISETP.GT.AND.EX P1, PT, R4, RZ, PT, P1 ;  /* 0x000000ff0400720c */ /* 0x000fce0003f24310 */
[----:B------:R-:W-:Y:S06]  /*0210*/  @!P0 BRA `(.L_x_269) ;  /* 0x0000000000208947 */ /* 0x000fec0003800000 */
[----:B------:R-:W0:Y:S01]  /*0220*/  LDC.64 R6, c[0x0][0x390] ;  /* 0x0000e400ff067b82 */ /* 0x000e220000000a00 */
[----:B------:R-:W1:Y:S01]  /*0230*/  LDCU.64 UR10, c[0x0][0x388] ;  /* 0x00007100ff0a77ac */ /* 0x000e620008000a00 */
[----:B------:R-:W-:-:S05]  /*0240*/  IADD3 R4, P0, PT, R2, UR4, RZ ;  /* 0x0000000402047c10 */ /* 0x000fca000ff1e0ff */
[----:B------:R-:W-:Y:S01]  /*0250*/  IMAD.X R3, RZ, RZ, UR5, P0 ;  /* 0x00000005ff037e24 */ /* 0x000fe200080e06ff */
[----:B-1----:R-:W-:-:S04]  /*0260*/  LEA R2, P0, R4, UR10, 0x2 ;  /* 0x0000000a04027c11 */ /* 0x002fc8000f8010ff */
[C---:B------:R-:W-:Y:S01]  /*0270*/  LEA.HI.X R3, R4.reuse, UR11, R3, 0x2, P0 ;  /* 0x0000000b04037c11 */ /* 0x040fe200080f1403 */
[----:B0-----:R-:W-:-:S05]  /*0280*/  IMAD R7, R4, R7, R6 ;  /* 0x0000000704077224 */ /* 0x001fca00078e0206 */
[----:B------:R0:W-:Y:S03]  /*0290*/  STG.E desc[UR8][R2.64], R7 ;  /* 0x0000000702007986 */ /* 0x0001e6000c101908 */
.L_x_269:
[----:B------:R-:W-:Y:S05]  /*02a0*/  BSYNC.RECONVERGENT B0 ;  /* 0x0000000000007941 */ /* 0x000fea0003800200 */
.L_x_268:
[----:B------:R-:W-:Y:S05]  /*02b0*/  @!P1 EXIT ;  /* 0x000000000000994d */ /* 0x000fea0003800000 */
[----:B------:R-:W1:Y:S01]  /*02c0*/  LDC.64 R4, c[0x0][0x390] ;  /* 0x0000e400ff047b82 */ /* 0x000e620000000a00 */
[----:B------:R-:W2:Y:S01]  /*02d0*/  LDCU.64 UR6, c[0x0][0x388] ;  /* 0x00007100ff0677ac */ /* 0x000ea20008000a00 */
[----:B------:R-:W-:-:S05]  /*02e0*/  IADD3 R0, P0, PT, R0, UR4, RZ ;  /* 0x0000000400007c10 */ /* 0x000fca000ff1e0ff */
[----:B0-----:R-:W-:Y:S01]  /*02f0*/  IMAD.X R3, RZ, RZ, UR5, P0 ;  /* 0x00000005ff037e24 */ /* 0x001fe200080e06ff */
[----:B--2---:R-:W-:-:S04]  /*0300*/  LEA R2, P0, R0, UR6, 0x2 ;  /* 0x0000000600027c11 */ /* 0x004fc8000f8010ff */
[C---:B------:R-:W-:Y:S01]  /*0310*/  LEA.HI.X R3, R0.reuse, UR7, R3, 0x2, P0 ;  /* 0x0000000700037c11 */ /* 0x040fe200080f1403 */
[----:B-1----:R-:W-:-:S05]  /*0320*/  IMAD R5, R0, R5, R4 ;  /* 0x0000000500057224 */ /* 0x002fca00078e0204 */
[----:B------:R-:W-:Y:S01]  /*0330*/  STG.E desc[UR8][R2.64], R5 ;  /* 0x0000000502007986 */ /* 0x000fe2000c101908 */
[----:B------:R-:W-:Y:S05]  /*0340*/  EXIT ;  /* 0x000000000000794d */ /* 0x000fea0003800000 */
.L_x_270:
        /* <DEDUP_REMOVED lines=11> */
.L_x_280:


//--------------------- .text._ZN3cub18CUB_300001_SM_10006detail8for_each13static_kernelINS2_12policy_hub_t12policy_500_tEmN6thrust24THRUST_300001_SM_1000_NS8cuda_cub20__uninitialized_fill7functorINS7_10device_ptrIiEEiEEEEvT0_T1_ --------------------------
	.section	.text._ZN3cub18CUB_300001_SM_10006detail8for_each13static_kernelINS2_12policy_hub_t12policy_500_tEmN6thrust24THRUST_300001_SM_1000_NS8cuda_cub20__uninitialized_fill7functorINS7_10device_ptrIiEEiEEEEvT0_T1_,"ax",@progbits
	.align	128
        .global         _ZN3cub18CUB_300001_SM_10006detail8for_each13static_kernelINS2_12policy_hub_t12policy_500_tEmN6thrust24THRUST_300001_SM_1000_NS8cuda_cub20__uninitialized_fill7functorINS7_10device_ptrIiEEiEEEEvT0_T1_
        .type           _ZN3cub18CUB_300001_SM_10006detail8for_each13static_kernelINS2_12policy_hub_t12policy_500_tEmN6thrust24THRUST_300001_SM_1000_NS8cuda_cub20__uninitialized_fill7functorINS7_10device_ptrIiEEiEEEEvT0_T1_,@function
        .size           _ZN3cub18CUB_300001_SM_10006detail8for_each13static_kernelINS2_12policy_hub_t12policy_500_tEmN6thrust24THRUST_300001_SM_1000_NS8cuda_cub20__uninitialized_fill7functorINS7_10device_ptrIiEEiEEEEvT0_T1_,(.L_x_281 - _ZN3cub18CUB_300001_SM_10006detail8for_each13static_kernelINS2_12policy_hub_t12policy_500_tEmN6thrust24THRUST_300001_SM_1000_NS8cuda_cub20__uninitialized_fill7functorINS7_10device_ptrIiEEiEEEEvT0_T1_)
        .other          _ZN3cub18CUB_300001_SM_10006detail8for_each13static_kernelINS2_12policy_hub_t12policy_500_tEmN6thrust24THRUST_300001_SM_1000_NS8cuda_cub20__uninitialized_fill7functorINS7_10device_ptrIiEEiEEEEvT0_T1_,@"STO_CUDA_ENTRY STV_DEFAULT"
_ZN3cub18CUB_300001_SM_10006detail8for_each13static_kernelINS2_12policy_hub_t12policy_500_tEmN6thrust24THRUST_300001_SM_1000_NS8cuda_cub20__uninitialized_fill7functorINS7_10device_ptrIiEEiEEEEvT0_T1_:
.text._ZN3cub18CUB_300001_SM_10006detail8for_each13static_kernelINS2_12policy_hub_t12policy_500_tEmN6thrust24THRUST_300001_SM_1000_NS8cuda_cub20__uninitialized_fill7functorINS7_10device_ptrIiEEiEEEEvT0_T1_:
        /* <DEDUP_REMOVED lines=8> */
[----:B------:R-:W-:-:S09]  /*0080*/  UISETP.GE.U32.AND.EX UP0, UPT, UR7, URZ, UPT, UP0 ;  /* 0x000000ff0700728c */ /* 0x000fd2000bf06100 */
[----:B--2---:R-:W-:Y:S05]  /*0090*/  BRA.U !UP0, `(.L_x_271) ;  /* 0x0000000108287547 */ /* 0x004fea000b800000 */
[----:B------:R-:W0:Y:S01]  /*00a0*/  S2R R0, SR_TID.X ;  /* 0x0000000000007919 */ /* 0x000e220000002100 */
[----:B------:R-:W1:Y:S01]  /*00b0*/  LDCU.64 UR6, c[0x0][0x388] ;  /* 0x00007100ff0677ac */ /* 0x000e620008000a00 */
[----:B------:R-:W2:Y:S01]  /*00c0*/  LDC R5, c[0x0][0x390] ;  /* 0x0000e400ff057b82 */ /* 0x000ea20000000800 */
[----:B0-----:R-:W-:-:S05]  /*00d0*/  IADD3 R0, P0, PT, R0, UR4, RZ ;  /* 0x0000000400007c10 */ /* 0x001fca000ff1e0ff */
[----:B------:R-:W-:Y:S01]  /*00e0*/  IMAD.X R3, RZ, RZ, UR5, P0 ;  /* 0x00000005ff037e24 */ /* 0x000fe200080e06ff */
[----:B-1----:R-:W-:-:S04]  /*00f0*/  LEA R2, P0, R0, UR6, 0x2 ;  /* 0x0000000600027c11 */ /* 0x002fc8000f8010ff */
[----:B------:R-:W-:-:S05]  /*0100*/  LEA.HI.X R3, R0, UR7, R3, 0x2, P0 ;  /* 0x0000000700037c11 */ /* 0x000fca00080f1403 */
[----:B--2---:R-:W-:Y:S04]  /*0110*/  STG.E desc[UR8][R2.64], R5 ;  /* 0x0000000502007986 */ /* 0x004fe8000c101908 */
[----:B------:R-:W-:Y:S01]  /*0120*/  STG.E desc[UR8][R2.64+0x400], R5 ;  /* 0x0004000502007986 */ /* 0x000fe2000c101908 */
[----:B------:R-:W-:Y:S05]  /*0130*/  EXIT ;  /* 0x000000000000794d */ /* 0x000fea0003800000 */
.L_x_271:
[----:B------:R-:W0:Y:S01]  /*0140*/  S2R R0, SR_TID.X ;  /* 0x0000000000007919 */ /* 0x000e220000002100 */
[----:B------:R-:W-:Y:S01]  /*0150*/  IMAD.U32 R2, RZ, RZ, UR7 ;  /* 0x00000007ff027e24 */ /* 0x000fe2000f8e00ff */
[----:B------:R-:W1:Y:S01]  /*0160*/  LDCU.64 UR10, c[0x0][0x388] ;  /* 0x00007100ff0a77ac */ /* 0x000e620008000a00 */
[----:B------:R-:W-:Y:S01]  /*0170*/  IMAD.U32 R4, RZ, RZ, UR7 ;  /* 0x00000007ff047e24 */ /* 0x000fe2000f8e00ff */
[----:B0-----:R-:W-:-:S04]  /*0180*/  ISETP.LT.U32.AND P0, PT, R0, UR6, PT ;  /* 0x0000000600007c0c */ /* 0x001fc8000bf01070 */
[----:B------:R-:W-:Y:S01]  /*0190*/  ISETP.GT.U32.AND.EX P0, PT, R2, RZ, PT, P0 ;  /* 0x000000ff0200720c */ /* 0x000fe20003f04100 */
[C---:B------:R-:W-:Y:S01]  /*01a0*/  VIADD R2, R0.reuse, 0x100 ;  /* 0x0000010000027836 */ /* 0x040fe20000000000 */
[----:B------:R-:W-:-:S04]  /*01b0*/  IADD3 R0, P2, PT, R0, UR4, RZ ;  /* 0x0000000400007c10 */ /* 0x000fc8000ff5e0ff */
[----:B------:R-:W-:Y:S01]  /*01c0*/  ISETP.LT.U32.AND P1, PT, R2, UR6, PT ;  /* 0x0000000602007c0c */ /* 0x000fe2000bf21070 */
[----:B------:R-:W-:Y:S01]  /*01d0*/  IMAD.X R3, RZ, RZ, UR5, P2 ;  /* 0x00000005ff037e24 */ /* 0x000fe200090e06ff */
[----:B-1----:R-:W-:Y:S02]  /*01e0*/  LEA R2, P2, R0, UR10, 0x2 ;  /* 0x0000000a00027c11 */ /* 0x002fe4000f8410ff */
[----:B------:R-:W-:Y:S02]  /*01f0*/  ISETP.GT.U32.AND.EX P1, PT, R4, RZ, PT, P1 ;  /* 0x000000ff0400720c */ /* 0x000fe40003f24110 */
[----:B------:R-:W-:Y:S01]  /*0200*/  LEA.HI.X R3, R0, UR11, R3, 0x2, P2 ;  /* 0x0000000b00037c11 */ /* 0x000fe200090f1403 */
[----:B------:R-:W0:Y:S04]  /*0210*/  @P0 LDC R5, c[0x0][0x390] ;  /* 0x0000e400ff050b82 */ /* 0x000e280000000800 */
[----:B0-----:R0:W-:Y:S06]  /*0220*/  @P0 STG.E desc[UR8][R2.64], R5 ;  /* 0x0000000502000986 */ /* 0x0011ec000c101908 */
[----:B------:R-:W-:Y:S05]  /*0230*/  @!P1 EXIT ;  /* 0x000000000000994d */ /* 0x000fea0003800000 */
[----:B0-----:R-:W0:Y:S02]  /*0240*/  LDC R5, c[0x0][0x390] ;  /* 0x0000e400ff057b82 */ /* 0x001e240000000800 */
[----:B0-----:R-:W-:Y:S01]  /*0250*/  STG.E desc[UR8][R2.64+0x400], R5 ;  /* 0x0004000502007986 */ /* 0x001fe2000c101908 */
[----:B------:R-:W-:Y:S05]  /*0260*/  EXIT ;  /* 0x000000000000794d */ /* 0x000fea0003800000 */
.L_x_272:
        /* <DEDUP_REMOVED lines=9> */
.L_x_281:


//--------------------- .text._ZN3cub18CUB_300001_SM_10006detail11EmptyKernelIvEEvv --------------------------
	.section	.text._ZN3cub18CUB_300001_SM_10006detail11EmptyKernelIvEEvv,"ax",@progbits
	.align	128
        .global         _ZN3cub18CUB_300001_SM_10006detail11EmptyKernelIvEEvv
        .type           _ZN3cub18CUB_300001_SM_10006detail11EmptyKernelIvEEvv,@function
        .size           _ZN3cub18CUB_300001_SM_10006detail11EmptyKernelIvEEvv,(.L_x_282 - _ZN3cub18CUB_300001_SM_10006detail11EmptyKernelIvEEvv)
        .other          _ZN3cub18CUB_300001_SM_10006detail11EmptyKernelIvEEvv,@"STO_CUDA_ENTRY STV_DEFAULT"
_ZN3cub18CUB_300001_SM_10006detail11EmptyKernelIvEEvv:
.text._ZN3cub18CUB_300001_SM_10006detail11EmptyKernelIvEEvv:
[----:B------:R-:W-:Y:S01]  /*0000*/  LDC R1, c[0x0][0x37c] ;  /* 0x0000df00ff017b82 */ /* 0x000fe20000000800 */
[----:B------:R-:W-:Y:S05]  /*0010*/  EXIT ;  /* 0x000000000000794d */ /* 0x000fea0003800000 */
.L_x_273:
        /* <DEDUP_REMOVED lines=14> */
.L_x_282:


//--------------------- .nv.shared._ZN3cub18CUB_300001_SM_10006detail6reduce28DeviceReduceSingleTileKernelINS2_10policy_hubIiy3FunIiEE10Policy1000EPiS9_iS6_iiN4cuda3std3__410__identityEEEvT0_T1_T2_T3_T4_T6_ --------------------------
	.section	.nv.shared._ZN3cub18CUB_300001_SM_10006detail6reduce28DeviceReduceSingleTileKernelINS2_10policy_hubIiy3FunIiEE10Policy1000EPiS9_iS6_iiN4cuda3std3__410__identityEEEvT0_T1_T2_T3_T4_T6_,"aw",@nobits
	.sectionflags	@""
	.align	4
.nv.shared._ZN3cub18CUB_300001_SM_10006detail6reduce28DeviceReduceSingleTileKernelINS2_10policy_hubIiy3FunIiEE10Policy1000EPiS9_iS6_iiN4cuda3std3__410__identityEEEvT0_T1_T2_T3_T4_T6_:
	.zero		1068


//--------------------- .nv.shared.reserved.0     --------------------------
	.section	.nv.shared.reserved.0,"aw",@nobits
	.weak		__nv_reservedSMEM_offset_0_alias
	.size		__nv_reservedSMEM_offset_0_alias, 0, 64
	.other		__nv_reservedSMEM_offset_0_alias,@"STO_CUDA_RESERVED_SHARED STV_DEFAULT"
__nv_reservedSMEM_offset_0_alias:
	.zero		0
	.zero		64


//--------------------- .nv.global                --------------------------
	.section	.nv.global,"aw",@nobits
.nv.global:
	.type		_ZN33_INTERNAL_edb764a0_4_k_cu__Z3runv6thrust24THRUST_300001_SM_1000_NS3seqE,@object
	.size		_ZN33_INTERNAL_edb764a0_4_k_cu__Z3runv6thrust24THRUST_300001_SM_1000_NS3seqE,(_ZN33_INTERNAL_edb764a0_4_k_cu__Z3runv4cuda3std3__48in_placeE - _ZN33_INTERNAL_edb764a0_4_k_cu__Z3runv6thrust24THRUST_300001_SM_1000_NS3seqE)
_ZN33_INTERNAL_edb764a0_4_k_cu__Z3runv6thrust24THRUST_300001_SM_1000_NS3seqE:
	.zero		1
	.type		_ZN33_INTERNAL_edb764a0_4_k_cu__Z3runv4cuda3std3__48in_placeE,@object
	.size		_ZN33_INTERNAL_edb764a0_4_k_cu__Z3runv4cuda3std3__48in_placeE,(_ZN33_INTERNAL_edb764a0_4_k_cu__Z3runv4cuda3std6ranges3__45__cpo4sizeE - _ZN33_INTERNAL_edb764a0_4_k_cu__Z3runv4cuda3std3__48in_placeE)
_ZN33_INTERNAL_edb764a0_4_k_cu__Z3runv4cuda3std3__48in_placeE:
	.zero		1
	.type		_ZN33_INTERNAL_edb764a0_4_k_cu__Z3runv4cuda3std6ranges3__45__cpo4sizeE,@object
	.size		_ZN33_INTERNAL_edb764a0_4_k_cu__Z3runv4cuda3std6ranges3__45__cpo4sizeE,(_ZN33_INTERNAL_edb764a0_4_k_cu__Z3runv6thrust24THRUST_300001_SM_1000_NS12placeholders2_3E - _ZN33_INTERNAL_edb764a0_4_k_cu__Z3runv4cuda3std6ranges3__45__cpo4sizeE)
_ZN33_INTERNAL_edb764a0_4_k_cu__Z3runv4cuda3std6ranges3__45__cpo4sizeE:
	.zero		1
	.type		_ZN33_INTERNAL_edb764a0_4_k_cu__Z3runv6thrust24THRUST_300001_SM_1000_NS12placeholders2_3E,@object
	.size		_ZN33_INTERNAL_edb764a0_4_k_cu__Z3runv6thrust24THRUST_300001_SM_1000_NS12placeholders2_3E,(_ZN33_INTERNAL_edb764a0_4_k_cu__Z3runv4cuda3std3__45__cpo6cbeginE - _ZN33_INTERNAL_edb764a0_4_k_cu__Z3runv6thrust24THRUST_300001_SM_1000_NS12placeholders2_3E)
_ZN33_INTERNAL_edb764a0_4_k_cu__Z3runv6thrust24THRUST_300001_SM_1000_NS12placeholders2_3E:
	.zero		1
	.type		_ZN33_INTERNAL_edb764a0_4_k_cu__Z3runv4cuda3std3__45__cpo6cbeginE,@object
	.size		_ZN33_INTERNAL_edb764a0_4_k_cu__Z3runv4cuda3std3__45__cpo6cbeginE,(_ZN33_INTERNAL_edb764a0_4_k_cu__Z3runv4cuda3std6ranges3__45__cpo6cbeginE - _ZN33_INTERNAL_edb764a0_4_k_cu__Z3runv4cuda3std3__45__cpo6cbeginE)
_ZN33_INTERNAL_edb764a0_4_k_cu__Z3runv4cuda3std3__45__cpo6cbeginE:
	.zero		1
	.type		_ZN33_INTERNAL_edb764a0_4_k_cu__Z3runv4cuda3std6ranges3__45__cpo6cbeginE,@object
	.size		_ZN33_INTERNAL_edb764a0_4_k_cu__Z3runv4cuda3std6ranges3__45__cpo6cbeginE,(_ZN33_INTERNAL_edb764a0_4_k_cu__Z3runv6thrust24THRUST_300001_SM_1000_NS12placeholders2_7E - _ZN33_INTERNAL_edb764a0_4_k_cu__Z3runv4cuda3std6ranges3__45__cpo6cbeginE)
_ZN33_INTERNAL_edb764a0_4_k_cu__Z3runv4cuda3std6ranges3__45__cpo6cbeginE:
	.zero		1
	.type		_ZN33_INTERNAL_edb764a0_4_k_cu__Z3runv6thrust24THRUST_300001_SM_1000_NS12placeholders2_7E,@object
	.size		_ZN33_INTERNAL_edb764a0_4_k_cu__Z3runv6thrust24THRUST_300001_SM_1000_NS12placeholders2_7E,(_ZN33_INTERNAL_edb764a0_4_k_cu__Z3runv4cuda3std3__45__cpo7crbeginE - _ZN33_INTERNAL_edb764a0_4_k_cu__Z3runv6thrust24THRUST_300001_SM_1000_NS12placeholders2_7E)
_ZN33_INTERNAL_edb764a0_4_k_cu__Z3runv6thrust24THRUST_300001_SM_1000_NS12placeholders2_7E:
	.zero		1
	.type		_ZN33_INTERNAL_edb764a0_4_k_cu__Z3runv4cuda3std3__45__cpo7crbeginE,@object
	.size		_ZN33_INTERNAL_edb764a0_4_k_cu__Z3runv4cuda3std3__45__cpo7crbeginE,(_ZN33_INTERNAL_edb764a0_4_k_cu__Z3runv4cuda3std6ranges3__45__cpo4nextE - _ZN33_INTERNAL_edb764a0_4_k_cu__Z3runv4cuda3std3__45__cpo7crbeginE)
_ZN33_INTERNAL_edb764a0_4_k_cu__Z3runv4cuda3std3__45__cpo7crbeginE:
	.zero		1
	.type		_ZN33_INTERNAL_edb764a0_4_k_cu__Z3runv4cuda3std6ranges3__45__cpo4nextE,@object
	.size		_ZN33_INTERNAL_edb764a0_4_k_cu__Z3runv4cuda3std6ranges3__45__cpo4nextE,(_ZN33_INTERNAL_edb764a0_4_k_cu__Z3runv4cuda3std6ranges3__45__cpo4swapE - _ZN33_INTERNAL_edb764a0_4_k_cu__Z3runv4cuda3std6ranges3__45__cpo4nextE)
_ZN33_INTERNAL_edb764a0_4_k_cu__Z3runv4cuda3std6ranges3__45__cpo4nextE:
	.zero		1
	.type		_ZN33_INTERNAL_edb764a0_4_k_cu__Z3runv4cuda3std6ranges3__45__cpo4swapE,@object
	.size		_ZN33_INTERNAL_edb764a0_4_k_cu__Z3runv4cuda3std6ranges3__45__cpo4swapE,(_ZN33_INTERNAL_edb764a0_4_k_cu__Z3runv6thrust24THRUST_300001_SM_1000_NS8cuda_cub10par_nosyncE - _ZN33_INTERNAL_edb764a0_4_k_cu__Z3runv4cuda3std6ranges3__45__cpo4swapE)
_ZN33_INTERNAL_edb764a0_4_k_cu__Z3runv4cuda3std6ranges3__45__cpo4swapE:
	.zero		1
	.type		_ZN33_INTERNAL_edb764a0_4_k_cu__Z3runv6thrust24THRUST_300001_SM_1000_NS8cuda_cub10par_nosyncE,@object
	.size		_ZN33_INTERNAL_edb764a0_4_k_cu__Z3runv6thrust24THRUST_300001_SM_1000_NS8cuda_cub10par_nosyncE,(_ZN33_INTERNAL_edb764a0_4_k_cu__Z3runv6thrust24THRUST_300001_SM_1000_NS12placeholders2_9E - _ZN33_INTERNAL_edb764a0_4_k_cu__Z3runv6thrust24THRUST_300001_SM_1000_NS8cuda_cub10par_nosyncE)
_ZN33_INTERNAL_edb764a0_4_k_cu__Z3runv6thrust24THRUST_300001_SM_1000_NS8cuda_cub10par_nosyncE:
	.zero		1
	.type		_ZN33_INTERNAL_edb764a0_4_k_cu__Z3runv6thrust24THRUST_300001_SM_1000_NS12placeholders2_9E,@object
	.size		_ZN33_INTERNAL_edb764a0_4_k_cu__Z3runv6thrust24THRUST_300001_SM_1000_NS12placeholders2_9E,(_ZN33_INTERNAL_edb764a0_4_k_cu__Z3runv4cuda3std3__435_GLOBAL__N__edb764a0_4_k_cu__Z3runv6ignoreE - _ZN33_INTERNAL_edb764a0_4_k_cu__Z3runv6thrust24THRUST_300001_SM_1000_NS12placeholders2_9E)
_ZN33_INTERNAL_edb764a0_4_k_cu__Z3runv6thrust24THRUST_300001_SM_1000_NS12placeholders2_9E:
	.zero		1
	.type		_ZN33_INTERNAL_edb764a0_4_k_cu__Z3runv4cuda3std3__435_GLOBAL__N__edb764a0_4_k_cu__Z3runv6ignoreE,@object
	.size		_ZN33_INTERNAL_edb764a0_4_k_cu__Z3runv4cuda3std3__435_GLOBAL__N__edb764a0_4_k_cu__Z3runv6ignoreE,(_ZN33_INTERNAL_edb764a0_4_k_cu__Z3runv4cuda3std6ranges3__45__cpo4dataE - _ZN33_INTERNAL_edb764a0_4_k_cu__Z3runv4cuda3std3__435_GLOBAL__N__edb764a0_4_k_cu__Z3runv6ignoreE)
_ZN33_INTERNAL_edb764a0_4_k_cu__Z3runv4cuda3std3__435_GLOBAL__N__edb764a0_4_k_cu__Z3runv6ignoreE:
	.zero		1
	.type		_ZN33_INTERNAL_edb764a0_4_k_cu__Z3runv4cuda3std6ranges3__45__cpo4dataE,@object
	.size		_ZN33_INTERNAL_edb764a0_4_k_cu__Z3runv4cuda3std6ranges3__45__cpo4dataE,(_ZN33_INTERNAL_edb764a0_4_k_cu__Z3runv6thrust24THRUST_300001_SM_1000_NS12placeholders2_1E - _ZN33_INTERNAL_edb764a0_4_k_cu__Z3runv4cuda3std6ranges3__45__cpo4dataE)
_ZN33_INTERNAL_edb764a0_4_k_cu__Z3runv4cuda3std6ranges3__45__cpo4dataE:
	.zero		1
	.type		_ZN33_INTERNAL_edb764a0_4_k_cu__Z3runv6thrust24THRUST_300001_SM_1000_NS12placeholders2_1E,@object
	.size		_ZN33_INTERNAL_edb764a0_4_k_cu__Z3runv6thrust24THRUST_300001_SM_1000_NS12placeholders2_1E,(_ZN33_INTERNAL_edb764a0_4_k_cu__Z3runv4cuda3std3__45__cpo5beginE - _ZN33_INTERNAL_edb764a0_4_k_cu__Z3runv6thrust24THRUST_300001_SM_1000_NS12placeholders2_1E)
_ZN33_INTERNAL_edb764a0_4_k_cu__Z3runv6thrust24THRUST_300001_SM_1000_NS12placeholders2_1E:
	.zero		1
	.type		_ZN33_INTERNAL_edb764a0_4_k_cu__Z3runv4cuda3std3__45__cpo5beginE,@object
	.size		_ZN33_INTERNAL_edb764a0_4_k_cu__Z3runv4cuda3std3__45__cpo5beginE,(_ZN33_INTERNAL_edb764a0_4_k_cu__Z3runv4cuda3std6ranges3__45__cpo5beginE - _ZN33_INTERNAL_edb764a0_4_k_cu__Z3runv4cuda3std3__45__cpo5beginE)
_ZN33_INTERNAL_edb764a0_4_k_cu__Z3runv4cuda3std3__45__cpo5beginE:
	.zero		1
	.type		_ZN33_INTERNAL_edb764a0_4_k_cu__Z3runv4cuda3std6ranges3__45__cpo5beginE,@object
	.size		_ZN33_INTERNAL_edb764a0_4_k_cu__Z3runv4cuda3std6ranges3__45__cpo5beginE,(_ZN33_INTERNAL_edb764a0_4_k_cu__Z3runv6thrust24THRUST_300001_SM_1000_NS12placeholders2_5E - _ZN33_INTERNAL_edb764a0_4_k_cu__Z3runv4cuda3std6ranges3__45__cpo5beginE)
_ZN33_INTERNAL_edb764a0_4_k_cu__Z3runv4cuda3std6ranges3__45__cpo5beginE:
	.zero		1
	.type		_ZN33_INTERNAL_edb764a0_4_k_cu__Z3runv6thrust24THRUST_300001_SM_1000_NS12placeholders2_5E,@object
	.size		_ZN33_INTERNAL_edb764a0_4_k_cu__Z3runv6thrust24THRUST_300001_SM_1000_NS12placeholders2_5E,(_ZN33_INTERNAL_edb764a0_4_k_cu__Z3runv4cuda3std3__45__cpo6rbeginE - _ZN33_INTERNAL_edb764a0_4_k_cu__Z3runv6thrust24THRUST_300001_SM_1000_NS12placeholders2_5E)
_ZN33_INTERNAL_edb764a0_4_k_cu__Z3runv6thrust24THRUST_300001_SM_1000_NS12placeholders2_5E:
	.zero		1
	.type		_ZN33_INTERNAL_edb764a0_4_k_cu__Z3runv4cuda3std3__45__cpo6rbeginE,@object
	.size		_ZN33_INTERNAL_edb764a0_4_k_cu__Z3runv4cuda3std3__45__cpo6rbeginE,(_ZN33_INTERNAL_edb764a0_4_k_cu__Z3runv4cuda3std6ranges3__45__cpo7advanceE - _ZN33_INTERNAL_edb764a0_4_k_cu__Z3runv4cuda3std3__45__cpo6rbeginE)
_ZN33_INTERNAL_edb764a0_4_k_cu__Z3runv4cuda3std3__45__cpo6rbeginE:
	.zero		1
	.type		_ZN33_INTERNAL_edb764a0_4_k_cu__Z3runv4cuda3std6ranges3__45__cpo7advanceE,@object
	.size		_ZN33_INTERNAL_edb764a0_4_k_cu__Z3runv4cuda3std6ranges3__45__cpo7advanceE,(_ZN33_INTERNAL_edb764a0_4_k_cu__Z3runv4cuda3std3__47nulloptE - _ZN33_INTERNAL_edb764a0_4_k_cu__Z3runv4cuda3std6ranges3__45__cpo7advanceE)
_ZN33_INTERNAL_edb764a0_4_k_cu__Z3runv4cuda3std6ranges3__45__cpo7advanceE:
	.zero		1
	.type		_ZN33_INTERNAL_edb764a0_4_k_cu__Z3runv4cuda3std3__47nulloptE,@object
	.size		_ZN33_INTERNAL_edb764a0_4_k_cu__Z3runv4cuda3std3__47nulloptE,(_ZN33_INTERNAL_edb764a0_4_k_cu__Z3runv4cuda3std6ranges3__45__cpo8distanceE - _ZN33_INTERNAL_edb764a0_4_k_cu__Z3runv4cuda3std3__47nulloptE)
_ZN33_INTERNAL_edb764a0_4_k_cu__Z3runv4cuda3std3__47nulloptE:
	.zero		1
	.type		_ZN33_INTERNAL_edb764a0_4_k_cu__Z3runv4cuda3std6ranges3__45__cpo8distanceE,@object
	.size		_ZN33_INTERNAL_edb764a0_4_k_cu__Z3runv4cuda3std6ranges3__45__cpo8distanceE,(_ZN33_INTERNAL_edb764a0_4_k_cu__Z3runv6thrust24THRUST_300001_SM_1000_NS12placeholders3_10E - _ZN33_INTERNAL_edb764a0_4_k_cu__Z3runv4cuda3std6ranges3__45__cpo8distanceE)
_ZN33_INTERNAL_edb764a0_4_k_cu__Z3runv4cuda3std6ranges3__45__cpo8distanceE:
	.zero		1
	.type		_ZN33_INTERNAL_edb764a0_4_k_cu__Z3runv6thrust24THRUST_300001_SM_1000_NS12placeholders3_10E,@object
	.size		_ZN33_INTERNAL_edb764a0_4_k_cu__Z3runv6thrust24THRUST_300001_SM_1000_NS12placeholders3_10E,(_ZN33_INTERNAL_edb764a0_4_k_cu__Z3runv4cuda3std3__419piecewise_constructE - _ZN33_INTERNAL_edb764a0_4_k_cu__Z3runv6thrust24THRUST_300001_SM_1000_NS12placeholders3_10E)
_ZN33_INTERNAL_edb764a0_4_k_cu__Z3runv6thrust24THRUST_300001_SM_1000_NS12placeholders3_10E:
	.zero		1
	.type		_ZN33_INTERNAL_edb764a0_4_k_cu__Z3runv4cuda3std3__419piecewise_constructE,@object
	.size		_ZN33_INTERNAL_edb764a0_4_k_cu__Z3runv4cuda3std3__419piecewise_constructE,(_ZN33_INTERNAL_edb764a0_4_k_cu__Z3runv4cuda3std6ranges3__45__cpo5cdataE - _ZN33_INTERNAL_edb764a0_4_k_cu__Z3runv4cuda3std3__419piecewise_constructE)
_ZN33_INTERNAL_edb764a0_4_k_cu__Z3runv4cuda3std3__419piecewise_constructE:
	.zero		1
	.type		_ZN33_INTERNAL_edb764a0_4_k_cu__Z3runv4cuda3std6ranges3__45__cpo5cdataE,@object
	.size		_ZN33_INTERNAL_edb764a0_4_k_cu__Z3runv4cuda3std6ranges3__45__cpo5cdataE,(_ZN33_INTERNAL_edb764a0_4_k_cu__Z3runv6thrust24THRUST_300001_SM_1000_NS12placeholders2_2E - _ZN33_INTERNAL_edb764a0_4_k_cu__Z3runv4cuda3std6ranges3__45__cpo5cdataE)
_ZN33_INTERNAL_edb764a0_4_k_cu__Z3runv4cuda3std6ranges3__45__cpo5cdataE:
	.zero		1
	.type		_ZN33_INTERNAL_edb764a0_4_k_cu__Z3runv6thrust24THRUST_300001_SM_1000_NS12placeholders2_2E,@object
	.size		_ZN33_INTERNAL_edb764a0_4_k_cu__Z3runv6thrust24THRUST_300001_SM_1000_NS12placeholders2_2E,(_ZN33_INTERNAL_edb764a0_4_k_cu__Z3runv4cuda3std3__45__cpo3endE - _ZN33_INTERNAL_edb764a0_4_k_cu__Z3runv6thrust24THRUST_300001_SM_1000_NS12placeholders2_2E)
_ZN33_INTERNAL_edb764a0_4_k_cu__Z3runv6thrust24THRUST_300001_SM_1000_NS12placeholders2_2E:
	.zero		1
	.type		_ZN33_INTERNAL_edb764a0_4_k_cu__Z3runv4cuda3std3__45__cpo3endE,@object
	.size		_ZN33_INTERNAL_edb764a0_4_k_cu__Z3runv4cuda3std3__45__cpo3endE,(_ZN33_INTERNAL_edb764a0_4_k_cu__Z3runv4cuda3std6ranges3__45__cpo3endE - _ZN33_INTERNAL_edb764a0_4_k_cu__Z3runv4cuda3std3__45__cpo3endE)
_ZN33_INTERNAL_edb764a0_4_k_cu__Z3runv4cuda3std3__45__cpo3endE:
	.zero		1
	.type		_ZN33_INTERNAL_edb764a0_4_k_cu__Z3runv4cuda3std6ranges3__45__cpo3endE,@object
	.size		_ZN33_INTERNAL_edb764a0_4_k_cu__Z3runv4cuda3std6ranges3__45__cpo3endE,(_ZN33_INTERNAL_edb764a0_4_k_cu__Z3runv6thrust24THRUST_300001_SM_1000_NS12placeholders2_6E - _ZN33_INTERNAL_edb764a0_4_k_cu__Z3runv4cuda3std6ranges3__45__cpo3endE)
_ZN33_INTERNAL_edb764a0_4_k_cu__Z3runv4cuda3std6ranges3__45__cpo3endE:
	.zero		1
	.type		_ZN33_INTERNAL_edb764a0_4_k_cu__Z3runv6thrust24THRUST_300001_SM_1000_NS12placeholders2_6E,@object
	.size		_ZN33_INTERNAL_edb764a0_4_k_cu__Z3runv6thrust24THRUST_300001_SM_1000_NS12placeholders2_6E,(_ZN33_INTERNAL_edb764a0_4_k_cu__Z3runv4cuda3std3__45__cpo4rendE - _ZN33_INTERNAL_edb764a0_4_k_cu__Z3runv6thrust24THRUST_300001_SM_1000_NS12placeholders2_6E)
_ZN33_INTERNAL_edb764a0_4_k_cu__Z3runv6thrust24THRUST_300001_SM_1000_NS12placeholders2_6E:
	.zero		1
	.type		_ZN33_INTERNAL_edb764a0_4_k_cu__Z3runv4cuda3std3__45__cpo4rendE,@object
	.size		_ZN33_INTERNAL_edb764a0_4_k_cu__Z3runv4cuda3std3__45__cpo4rendE,(_ZN33_INTERNAL_edb764a0_4_k_cu__Z3runv4cuda3std6ranges3__45__cpo9iter_swapE - _ZN33_INTERNAL_edb764a0_4_k_cu__Z3runv4cuda3std3__45__cpo4rendE)
_ZN33_INTERNAL_edb764a0_4_k_cu__Z3runv4cuda3std3__45__cpo4rendE:
	.zero		1
	.type		_ZN33_INTERNAL_edb764a0_4_k_cu__Z3runv4cuda3std6ranges3__45__cpo9iter_swapE,@object
	.size		_ZN33_INTERNAL_edb764a0_4_k_cu__Z3runv4cuda3std6ranges3__45__cpo9iter_swapE,(_ZN33_INTERNAL_edb764a0_4_k_cu__Z3runv4cuda3std3__48unexpectE - _ZN33_INTERNAL_edb764a0_4_k_cu__Z3runv4cuda3std6ranges3__45__cpo9iter_swapE)
_ZN33_INTERNAL_edb764a0_4_k_cu__Z3runv4cuda3std6ranges3__45__cpo9iter_swapE:
	.zero		1
	.type		_ZN33_INTERNAL_edb764a0_4_k_cu__Z3runv4cuda3std3__48unexpectE,@object
	.size		_ZN33_INTERNAL_edb764a0_4_k_cu__Z3runv4cuda3std3__48unexpectE,(_ZN33_INTERNAL_edb764a0_4_k_cu__Z3runv6thrust24THRUST_300001_SM_1000_NS8cuda_cub3parE - _ZN33_INTERNAL_edb764a0_4_k_cu__Z3runv4cuda3std3__48unexpectE)
_ZN33_INTERNAL_edb764a0_4_k_cu__Z3runv4cuda3std3__48unexpectE:
	.zero		1
	.type		_ZN33_INTERNAL_edb764a0_4_k_cu__Z3runv6thrust24THRUST_300001_SM_1000_NS8cuda_cub3parE,@object
	.size		_ZN33_INTERNAL_edb764a0_4_k_cu__Z3runv6thrust24THRUST_300001_SM_1000_NS8cuda_cub3parE,(_ZN33_INTERNAL_edb764a0_4_k_cu__Z3runv6thrust24THRUST_300001_SM_1000_NS12placeholders2_4E - _ZN33_INTERNAL_edb764a0_4_k_cu__Z3runv6thrust24THRUST_300001_SM_1000_NS8cuda_cub3parE)
_ZN33_INTERNAL_edb764a0_4_k_cu__Z3runv6thrust24THRUST_300001_SM_1000_NS8cuda_cub3parE:
	.zero		1
	.type		_ZN33_INTERNAL_edb764a0_4_k_cu__Z3runv6thrust24THRUST_300001_SM_1000_NS12placeholders2_4E,@object
	.size		_ZN33_INTERNAL_edb764a0_4_k_cu__Z3runv6thrust24THRUST_300001_SM_1000_NS12placeholders2_4E,(_ZN33_INTERNAL_edb764a0_4_k_cu__Z3runv4cuda3std3__45__cpo4cendE - _ZN33_INTERNAL_edb764a0_4_k_cu__Z3runv6thrust24THRUST_300001_SM_1000_NS12placeholders2_4E)
_ZN33_INTERNAL_edb764a0_4_k_cu__Z3runv6thrust24THRUST_300001_SM_1000_NS12placeholders2_4E:
	.zero		1
	.type		_ZN33_INTERNAL_edb764a0_4_k_cu__Z3runv4cuda3std3__45__cpo4cendE,@object
	.size		_ZN33_INTERNAL_edb764a0_4_k_cu__Z3runv4cuda3std3__45__cpo4cendE,(_ZN33_INTERNAL_edb764a0_4_k_cu__Z3runv4cuda3std6ranges3__45__cpo4cendE - _ZN33_INTERNAL_edb764a0_4_k_cu__Z3runv4cuda3std3__45__cpo4cendE)
_ZN33_INTERNAL_edb764a0_4_k_cu__Z3runv4cuda3std3__45__cpo4cendE:
	.zero		1
	.type		_ZN33_INTERNAL_edb764a0_4_k_cu__Z3runv4cuda3std6ranges3__45__cpo4cendE,@object
	.size		_ZN33_INTERNAL_edb764a0_4_k_cu__Z3runv4cuda3std6ranges3__45__cpo4cendE,(_ZN33_INTERNAL_edb764a0_4_k_cu__Z3runv4cuda3std3__420unreachable_sentinelE - _ZN33_INTERNAL_edb764a0_4_k_cu__Z3runv4cuda3std6ranges3__45__cpo4cendE)
_ZN33_INTERNAL_edb764a0_4_k_cu__Z3runv4cuda3std6ranges3__45__cpo4cendE:
	.zero		1
	.type		_ZN33_INTERNAL_edb764a0_4_k_cu__Z3runv4cuda3std3__420unreachable_sentinelE,@object
	.size		_ZN33_INTERNAL_edb764a0_4_k_cu__Z3runv4cuda3std3__420unreachable_sentinelE,(_ZN33_INTERNAL_edb764a0_4_k_cu__Z3runv4cuda3std6ranges3__45__cpo5ssizeE - _ZN33_INTERNAL_edb764a0_4_k_cu__Z3runv4cuda3std3__420unreachable_sentinelE)
_ZN33_INTERNAL_edb764a0_4_k_cu__Z3runv4cuda3std3__420unreachable_sentinelE:
	.zero		1
	.type		_ZN33_INTERNAL_edb764a0_4_k_cu__Z3runv4cuda3std6ranges3__45__cpo5ssizeE,@object
	.size		_ZN33_INTERNAL_edb764a0_4_k_cu__Z3runv4cuda3std6ranges3__45__cpo5ssizeE,(_ZN33_INTERNAL_edb764a0_4_k_cu__Z3runv6thrust24THRUST_300001_SM_1000_NS12placeholders2_8E - _ZN33_INTERNAL_edb764a0_4_k_cu__Z3runv4cuda3std6ranges3__45__cpo5ssizeE)
_ZN33_INTERNAL_edb764a0_4_k_cu__Z3runv4cuda3std6ranges3__45__cpo5ssizeE:
	.zero		1
	.type		_ZN33_INTERNAL_edb764a0_4_k_cu__Z3runv6thrust24THRUST_300001_SM_1000_NS12placeholders2_8E,@object
	.size		_ZN33_INTERNAL_edb764a0_4_k_cu__Z3runv6thrust24THRUST_300001_SM_1000_NS12placeholders2_8E,(_ZN33_INTERNAL_edb764a0_4_k_cu__Z3runv4cuda3std3__45__cpo5crendE - _ZN33_INTERNAL_edb764a0_4_k_cu__Z3runv6thrust24THRUST_300001_SM_1000_NS12placeholders2_8E)
_ZN33_INTERNAL_edb764a0_4_k_cu__Z3runv6thrust24THRUST_300001_SM_1000_NS12placeholders2_8E:
	.zero		1
	.type		_ZN33_INTERNAL_edb764a0_4_k_cu__Z3runv4cuda3std3__45__cpo5crendE,@object
	.size		_ZN33_INTERNAL_edb764a0_4_k_cu__Z3runv4cuda3std3__45__cpo5crendE,(_ZN33_INTERNAL_edb764a0_4_k_cu__Z3runv4cuda3std6ranges3__45__cpo4prevE - _ZN33_INTERNAL_edb764a0_4_k_cu__Z3runv4cuda3std3__45__cpo5crendE)
_ZN33_INTERNAL_edb764a0_4_k_cu__Z3runv4cuda3std3__45__cpo5crendE:
	.zero		1
	.type		_ZN33_INTERNAL_edb764a0_4_k_cu__Z3runv4cuda3std6ranges3__45__cpo4prevE,@object
	.size		_ZN33_INTERNAL_edb764a0_4_k_cu__Z3runv4cuda3std6ranges3__45__cpo4prevE,(_ZN33_INTERNAL_edb764a0_4_k_cu__Z3runv4cuda3std6ranges3__45__cpo9iter_moveE - _ZN33_INTERNAL_edb764a0_4_k_cu__Z3runv4cuda3std6ranges3__45__cpo4prevE)
_ZN33_INTERNAL_edb764a0_4_k_cu__Z3runv4cuda3std6ranges3__45__cpo4prevE:
	.zero		1
	.type		_ZN33_INTERNAL_edb764a0_4_k_cu__Z3runv4cuda3std6ranges3__45__cpo9iter_moveE,@object
	.size		_ZN33_INTERNAL_edb764a0_4_k_cu__Z3runv4cuda3std6ranges3__45__cpo9iter_moveE,(_ZN33_INTERNAL_edb764a0_4_k_cu__Z3runv6thrust24THRUST_300001_SM_1000_NS6system6detail10sequential3seqE - _ZN33_INTERNAL_edb764a0_4_k_cu__Z3runv4cuda3std6ranges3__45__cpo9iter_moveE)
_ZN33_INTERNAL_edb764a0_4_k_cu__Z3runv4cuda3std6ranges3__45__cpo9iter_moveE:
	.zero		1
	.type		_ZN33_INTERNAL_edb764a0_4_k_cu__Z3runv6thrust24THRUST_300001_SM_1000_NS6system6detail10sequential3seqE,@object
	.size		_ZN33_INTERNAL_edb764a0_4_k_cu__Z3runv6thrust24THRUST_300001_SM_1000_NS6system6detail10sequential3seqE,(.L_31 - _ZN33_INTERNAL_edb764a0_4_k_cu__Z3runv6thrust24THRUST_300001_SM_1000_NS6system6detail10sequential3seqE)
_ZN33_INTERNAL_edb764a0_4_k_cu__Z3runv6thrust24THRUST_300001_SM_1000_NS6system6detail10sequential3seqE:
	.zero		1
.L_31:


//--------------------- .nv.shared._ZN3cub18CUB_300001_SM_10006detail6reduce18DeviceReduceKernelINS2_10policy_hubIiy3FunIiEE10Policy1000EN6thrust24THRUST_300001_SM_1000_NS6detail15normal_iteratorINSA_10device_ptrIiEEEEyS6_iN4cuda3std3__410__identityEEEvT0_PT3_T1_NS0_13GridEvenShareISN_EET2_T4_ --------------------------
	.section	.nv.shared._ZN3cub18CUB_300001_SM_10006detail6reduce18DeviceReduceKernelINS2_10policy_hubIiy3FunIiEE10Policy1000EN6thrust24THRUST_300001_SM_1000_NS6detail15normal_iteratorINSA_10device_ptrIiEEEEyS6_iN4cuda3std3__410__identityEEEvT0_PT3_T1_NS0_13GridEvenShareISN_EET2_T4_,"aw",@nobits
	.sectionflags	@""
	.align	4
.nv.shared._ZN3cub18CUB_300001_SM_10006detail6reduce18DeviceReduceKernelINS2_10policy_hubIiy3FunIiEE10Policy1000EN6thrust24THRUST_300001_SM_1000_NS6detail15normal_iteratorINSA_10device_ptrIiEEEEyS6_iN4cuda3std3__410__identityEEEvT0_PT3_T1_NS0_13GridEvenShareISN_EET2_T4_:
	.zero		1068


//--------------------- .nv.shared._ZN3cub18CUB_300001_SM_10006detail6reduce28DeviceReduceSingleTileKernelINS2_10policy_hubIiy3FunIiEE10Policy1000EN6thrust24THRUST_300001_SM_1000_NS6detail15normal_iteratorINSA_10device_ptrIiEEEEPiyS6_iiN4cuda3std3__410__identityEEEvT0_T1_T2_T3_T4_T6_ --------------------------
	.section	.nv.shared._ZN3cub18CUB_300001_SM_10006detail6reduce28DeviceReduceSingleTileKernelINS2_10policy_hubIiy3FunIiEE10Policy1000EN6thrust24THRUST_300001_SM_1000_NS6detail15normal_iteratorINSA_10device_ptrIiEEEEPiyS6_iiN4cuda3std3__410__identityEEEvT0_T1_T2_T3_T4_T6_,"aw",@nobits
	.sectionflags	@""
	.align	4
.nv.shared._ZN3cub18CUB_300001_SM_10006detail6reduce28DeviceReduceSingleTileKernelINS2_10policy_hubIiy3FunIiEE10Policy1000EN6thrust24THRUST_300001_SM_1000_NS6detail15normal_iteratorINSA_10device_ptrIiEEEEPiyS6_iiN4cuda3std3__410__identityEEEvT0_T1_T2_T3_T4_T6_:
	.zero		1068


//--------------------- .nv.shared._ZN3cub18CUB_300001_SM_10006detail6reduce28DeviceReduceSingleTileKernelINS2_10policy_hubIij3FunIiEE10Policy1000EPiS9_iS6_iiN4cuda3std3__410__identityEEEvT0_T1_T2_T3_T4_T6_ --------------------------
	.section	.nv.shared._ZN3cub18CUB_300001_SM_10006detail6reduce28DeviceReduceSingleTileKernelINS2_10policy_hubIij3FunIiEE10Policy1000EPiS9_iS6_iiN4cuda3std3__410__identityEEEvT0_T1_T2_T3_T4_T6_,"aw",@nobits
	.sectionflags	@""
	.align	4
.nv.shared._ZN3cub18CUB_300001_SM_10006detail6reduce28DeviceReduceSingleTileKernelINS2_10policy_hubIij3FunIiEE10Policy1000EPiS9_iS6_iiN4cuda3std3__410__identityEEEvT0_T1_T2_T3_T4_T6_:
	.zero		1068


//--------------------- .nv.shared._ZN3cub18CUB_300001_SM_10006detail6reduce18DeviceReduceKernelINS2_10policy_hubIij3FunIiEE10Policy1000EN6thrust24THRUST_300001_SM_1000_NS6detail15normal_iteratorINSA_10device_ptrIiEEEEjS6_iN4cuda3std3__410__identityEEEvT0_PT3_T1_NS0_13GridEvenShareISN_EET2_T4_ --------------------------
	.section	.nv.shared._ZN3cub18CUB_300001_SM_10006detail6reduce18DeviceReduceKernelINS2_10policy_hubIij3FunIiEE10Policy1000EN6thrust24THRUST_300001_SM_1000_NS6detail15normal_iteratorINSA_10device_ptrIiEEEEjS6_iN4cuda3std3__410__identityEEEvT0_PT3_T1_NS0_13GridEvenShareISN_EET2_T4_,"aw",@nobits
	.sectionflags	@""
	.align	4
.nv.shared._ZN3cub18CUB_300001_SM_10006detail6reduce18DeviceReduceKernelINS2_10policy_hubIij3FunIiEE10Policy1000EN6thrust24THRUST_300001_SM_1000_NS6detail15normal_iteratorINSA_10device_ptrIiEEEEjS6_iN4cuda3std3__410__identityEEEvT0_PT3_T1_NS0_13GridEvenShareISN_EET2_T4_:
	.zero		1068


//--------------------- .nv.shared._ZN3cub18CUB_300001_SM_10006detail6reduce28DeviceReduceSingleTileKernelINS2_10policy_hubIij3FunIiEE10Policy1000EN6thrust24THRUST_300001_SM_1000_NS6detail15normal_iteratorINSA_10device_ptrIiEEEEPijS6_iiN4cuda3std3__410__identityEEEvT0_T1_T2_T3_T4_T6_ --------------------------
	.section	.nv.shared._ZN3cub18CUB_300001_SM_10006detail6reduce28DeviceReduceSingleTileKernelINS2_10policy_hubIij3FunIiEE10Policy1000EN6thrust24THRUST_300001_SM_1000_NS6detail15normal_iteratorINSA_10device_ptrIiEEEEPijS6_iiN4cuda3std3__410__identityEEEvT0_T1_T2_T3_T4_T6_,"aw",@nobits
	.sectionflags	@""
	.align	4
.nv.shared._ZN3cub18CUB_300001_SM_10006detail6reduce28DeviceReduceSingleTileKernelINS2_10policy_hubIij3FunIiEE10Policy1000EN6thrust24THRUST_300001_SM_1000_NS6detail15normal_iteratorINSA_10device_ptrIiEEEEPijS6_iiN4cuda3std3__410__identityEEEvT0_T1_T2_T3_T4_T6_:
	.zero		1068


//--------------------- .nv.constant0._ZN3cub18CUB_300001_SM_10006detail6reduce28DeviceReduceSingleTileKernelINS2_10policy_hubIiy3FunIiEE10Policy1000EPiS9_iS6_iiN4cuda3std3__410__identityEEEvT0_T1_T2_T3_T4_T6_ --------------------------
	.section	.nv.constant0._ZN3cub18CUB_300001_SM_10006detail6reduce28DeviceReduceSingleTileKernelINS2_10policy_hubIiy3FunIiEE10Policy1000EPiS9_iS6_iiN4cuda3std3__410__identityEEEvT0_T1_T2_T3_T4_T6_,"a",@progbits
	.sectionflags	@""
	.align	4
.nv.constant0._ZN3cub18CUB_300001_SM_10006detail6reduce28DeviceReduceSingleTileKernelINS2_10policy_hubIiy3FunIiEE10Policy1000EPiS9_iS6_iiN4cuda3std3__410__identityEEEvT0_T1_T2_T3_T4_T6_:
	.zero		925


//--------------------- .nv.constant0._ZN3cub18CUB_300001_SM_10006detail6reduce18DeviceReduceKernelINS2_10policy_hubIiy3FunIiEE10Policy1000EN6thrust24THRUST_300001_SM_1000_NS6detail15normal_iteratorINSA_10device_ptrIiEEEEyS6_iN4cuda3std3__410__identityEEEvT0_PT3_T1_NS0_13GridEvenShareISN_EET2_T4_ --------------------------
	.section	.nv.constant0._ZN3cub18CUB_300001_SM_10006detail6reduce18DeviceReduceKernelINS2_10policy_hubIiy3FunIiEE10Policy1000EN6thrust24THRUST_300001_SM_1000_NS6detail15normal_iteratorINSA_10device_ptrIiEEEEyS6_iN4cuda3std3__410__identityEEEvT0_PT3_T1_NS0_13GridEvenShareISN_EET2_T4_,"a",@progbits
	.sectionflags	@""
	.align	4
.nv.constant0._ZN3cub18CUB_300001_SM_10006detail6reduce18DeviceReduceKernelINS2_10policy_hubIiy3FunIiEE10Policy1000EN6thrust24THRUST_300001_SM_1000_NS6detail15normal_iteratorINSA_10device_ptrIiEEEEyS6_iN4cuda3std3__410__identityEEEvT0_PT3_T1_NS0_13GridEvenShareISN_EET2_T4_:
	.zero		994


//--------------------- .nv.constant0._ZN3cub18CUB_300001_SM_10006detail6reduce28DeviceReduceSingleTileKernelINS2_10policy_hubIiy3FunIiEE10Policy1000EN6thrust24THRUST_300001_SM_1000_NS6detail15normal_iteratorINSA_10device_ptrIiEEEEPiyS6_iiN4cuda3std3__410__identityEEEvT0_T1_T2_T3_T4_T6_ --------------------------
	.section	.nv.constant0._ZN3cub18CUB_300001_SM_10006detail6reduce28DeviceReduceSingleTileKernelINS2_10policy_hubIiy3FunIiEE10Policy1000EN6thrust24THRUST_300001_SM_1000_NS6detail15normal_iteratorINSA_10device_ptrIiEEEEPiyS6_iiN4cuda3std3__410__identityEEEvT0_T1_T2_T3_T4_T6_,"a",@progbits
	.sectionflags	@""
	.align	4
.nv.constant0._ZN3cub18CUB_300001_SM_10006detail6reduce28DeviceReduceSingleTileKernelINS2_10policy_hubIiy3FunIiEE10Policy1000EN6thrust24THRUST_300001_SM_1000_NS6detail15normal_iteratorINSA_10device_ptrIiEEEEPiyS6_iiN4cuda3std3__410__identityEEEvT0_T1_T2_T3_T4_T6_:
	.zero		929


//--------------------- .nv.constant0._ZN3cub18CUB_300001_SM_10006detail6reduce28DeviceReduceSingleTileKernelINS2_10policy_hubIij3FunIiEE10Policy1000EPiS9_iS6_iiN4cuda3std3__410__identityEEEvT0_T1_T2_T3_T4_T6_ --------------------------
	.section	.nv.constant0._ZN3cub18CUB_300001_SM_10006detail6reduce28DeviceReduceSingleTileKernelINS2_10policy_hubIij3FunIiEE10Policy1000EPiS9_iS6_iiN4cuda3std3__410__identityEEEvT0_T1_T2_T3_T4_T6_,"a",@progbits
	.sectionflags	@""
	.align	4
.nv.constant0._ZN3cub18CUB_300001_SM_10006detail6reduce28DeviceReduceSingleTileKernelINS2_10policy_hubIij3FunIiEE10Policy1000EPiS9_iS6_iiN4cuda3std3__410__identityEEEvT0_T1_T2_T3_T4_T6_:
	.zero		925


//--------------------- .nv.constant0._ZN3cub18CUB_300001_SM_10006detail6reduce18DeviceReduceKernelINS2_10policy_hubIij3FunIiEE10Policy1000EN6thrust24THRUST_300001_SM_1000_NS6detail15normal_iteratorINSA_10device_ptrIiEEEEjS6_iN4cuda3std3__410__identityEEEvT0_PT3_T1_NS0_13GridEvenShareISN_EET2_T4_ --------------------------
	.section	.nv.constant0._ZN3cub18CUB_300001_SM_10006detail6reduce18DeviceReduceKernelINS2_10policy_hubIij3FunIiEE10Policy1000EN6thrust24THRUST_300001_SM_1000_NS6detail15normal_iteratorINSA_10device_ptrIiEEEEjS6_iN4cuda3std3__410__identityEEEvT0_PT3_T1_NS0_13GridEvenShareISN_EET2_T4_,"a",@progbits
	.sectionflags	@""
	.align	4
.nv.constant0._ZN3cub18CUB_300001_SM_10006detail6reduce18DeviceReduceKernelINS2_10policy_hubIij3FunIiEE10Policy1000EN6thrust24THRUST_300001_SM_1000_NS6detail15normal_iteratorINSA_10device_ptrIiEEEEjS6_iN4cuda3std3__410__identityEEEvT0_PT3_T1_NS0_13GridEvenShareISN_EET2_T4_:
	.zero		958


//--------------------- .nv.constant0._ZN3cub18CUB_300001_SM_10006detail6reduce28DeviceReduceSingleTileKernelINS2_10policy_hubIij3FunIiEE10Policy1000EN6thrust24THRUST_300001_SM_1000_NS6detail15normal_iteratorINSA_10device_ptrIiEEEEPijS6_iiN4cuda3std3__410__identityEEEvT0_T1_T2_T3_T4_T6_ --------------------------
	.section	.nv.constant0._ZN3cub18CUB_300001_SM_10006detail6reduce28DeviceReduceSingleTileKernelINS2_10policy_hubIij3FunIiEE10Policy1000EN6thrust24THRUST_300001_SM_1000_NS6detail15normal_iteratorINSA_10device_ptrIiEEEEPijS6_iiN4cuda3std3__410__identityEEEvT0_T1_T2_T3_T4_T6_,"a",@progbits
	.sectionflags	@""
	.align	4
.nv.constant0._ZN3cub18CUB_300001_SM_10006detail6reduce28DeviceReduceSingleTileKernelINS2_10policy_hubIij3FunIiEE10Policy1000EN6thrust24THRUST_300001_SM_1000_NS6detail15normal_iteratorINSA_10device_ptrIiEEEEPijS6_iiN4cuda3std3__410__identityEEEvT0_T1_T2_T3_T4_T6_:
	.zero		925


//--------------------- .nv.constant0._ZN3cub18CUB_300001_SM_10006detail8for_each13static_kernelINS2_12policy_hub_t12policy_500_tElN6thrust24THRUST_300001_SM_1000_NS8cuda_cub10__tabulate7functorINS7_6detail15normal_iteratorINS7_10device_ptrIiEEEENS7_6system6detail7generic6detail22compute_sequence_valueIivEElEEEEvT0_T1_ --------------------------
	.section	.nv.constant0._ZN3cub18CUB_300001_SM_10006detail8for_each13static_kernelINS2_12policy_hub_t12policy_500_tElN6thrust24THRUST_300001_SM_1000_NS8cuda_cub10__tabulate7functorINS7_6detail15normal_iteratorINS7_10device_ptrIiEEEENS7_6system6detail7generic6detail22compute_sequence_valueIivEElEEEEvT0_T1_,"a",@progbits
	.sectionflags	@""
	.align	4
.nv.constant0._ZN3cub18CUB_300001_SM_10006detail8for_each13static_kernelINS2_12policy_hub_t12policy_500_tElN6thrust24THRUST_300001_SM_1000_NS8cuda_cub10__tabulate7functorINS7_6detail15normal_iteratorINS7_10device_ptrIiEEEENS7_6system6detail7generic6detail22compute_sequence_valueIivEElEEEEvT0_T1_:
	.zero		920


//--------------------- .nv.constant0._ZN3cub18CUB_300001_SM_10006detail8for_each13static_kernelINS2_12policy_hub_t12policy_500_tEmN6thrust24THRUST_300001_SM_1000_NS8cuda_cub20__uninitialized_fill7functorINS7_10device_ptrIiEEiEEEEvT0_T1_ --------------------------
	.section	.nv.constant0._ZN3cub18CUB_300001_SM_10006detail8for_each13static_kernelINS2_12policy_hub_t12policy_500_tEmN6thrust24THRUST_300001_SM_1000_NS8cuda_cub20__uninitialized_fill7functorINS7_10device_ptrIiEEiEEEEvT0_T1_,"a",@progbits
	.sectionflags	@""
	.align	4
.nv.constant0._ZN3cub18CUB_300001_SM_10006detail8for_each13static_kernelINS2_12policy_hub_t12policy_500_tEmN6thrust24THRUST_300001_SM_1000_NS8cuda_cub20__uninitialized_fill7functorINS7_10device_ptrIiEEiEEEEvT0_T1_:
	.zero		920


//--------------------- .nv.constant0._ZN3cub18CUB_300001_SM_10006detail11EmptyKernelIvEEvv --------------------------
	.section	.nv.constant0._ZN3cub18CUB_300001_SM_10006detail11EmptyKernelIvEEvv,"a",@progbits
	.sectionflags	@""
	.align	4
.nv.constant0._ZN3cub18CUB_300001_SM_10006detail11EmptyKernelIvEEvv:
	.zero		896


//--------------------- SYMBOLS --------------------------

	.type		.nv.reservedSmem.offset0,@object
	.size		.nv.reservedSmem.offset0,0x4
	.type		.nv.reservedSmem.cap,@object
	.size		.nv.reservedSmem.cap,0x4
